//
// Generated by NVIDIA NVVM Compiler
//
// Compiler Build ID: CL-36424714
// Cuda compilation tools, release 13.0, V13.0.88
// Based on NVVM 20.0.0
//

.version 9.0
.target sm_100
.address_size 64

	// .globl	_ZN6tetsuo8variants9mine_lop3EPKjS2_S2_jPjS3_
// _ZZN6tetsuo8variants11mine_sharedEPKjS2_S2_jPjS3_E10s_midstate has been demoted
// _ZZN6tetsuo8variants11mine_sharedEPKjS2_S2_jPjS3_E6s_tail has been demoted
// _ZZN6tetsuo8variants11mine_sharedEPKjS2_S2_jPjS3_E8s_target has been demoted
// _ZZN6tetsuo8variants16mine_lop3_sharedEPKjS2_S2_jPjS3_E10s_midstate has been demoted
// _ZZN6tetsuo8variants16mine_lop3_sharedEPKjS2_S2_jPjS3_E6s_tail has been demoted
// _ZZN6tetsuo8variants16mine_lop3_sharedEPKjS2_S2_jPjS3_E8s_target has been demoted
// _ZZN6tetsuo8variants24mine_lop3_sliding_sharedEPKjS2_S2_jPjS3_E10s_midstate has been demoted
// _ZZN6tetsuo8variants24mine_lop3_sliding_sharedEPKjS2_S2_jPjS3_E6s_tail has been demoted
// _ZZN6tetsuo8variants24mine_lop3_sliding_sharedEPKjS2_S2_jPjS3_E8s_target has been demoted
// _ZZN6tetsuo8variants22mine_all_optimizationsEPKjS2_S2_jPjS3_E10s_midstate has been demoted
// _ZZN6tetsuo8variants22mine_all_optimizationsEPKjS2_S2_jPjS3_E6s_tail has been demoted
// _ZZN6tetsuo8variants22mine_all_optimizationsEPKjS2_S2_jPjS3_E8s_target has been demoted
.const .align 4 .b8 _ZN6tetsuo8variants1KE[256] = {152, 47, 138, 66, 145, 68, 55, 113, 207, 251, 192, 181, 165, 219, 181, 233, 91, 194, 86, 57, 241, 17, 241, 89, 164, 130, 63, 146, 213, 94, 28, 171, 152, 170, 7, 216, 1, 91, 131, 18, 190, 133, 49, 36, 195, 125, 12, 85, 116, 93, 190, 114, 254, 177, 222, 128, 167, 6, 220, 155, 116, 241, 155, 193, 193, 105, 155, 228, 134, 71, 190, 239, 198, 157, 193, 15, 204, 161, 12, 36, 111, 44, 233, 45, 170, 132, 116, 74, 220, 169, 176, 92, 218, 136, 249, 118, 82, 81, 62, 152, 109, 198, 49, 168, 200, 39, 3, 176, 199, 127, 89, 191, 243, 11, 224, 198, 71, 145, 167, 213, 81, 99, 202, 6, 103, 41, 41, 20, 133, 10, 183, 39, 56, 33, 27, 46, 252, 109, 44, 77, 19, 13, 56, 83, 84, 115, 10, 101, 187, 10, 106, 118, 46, 201, 194, 129, 133, 44, 114, 146, 161, 232, 191, 162, 75, 102, 26, 168, 112, 139, 75, 194, 163, 81, 108, 199, 25, 232, 146, 209, 36, 6, 153, 214, 133, 53, 14, 244, 112, 160, 106, 16, 22, 193, 164, 25, 8, 108, 55, 30, 76, 119, 72, 39, 181, 188, 176, 52, 179, 12, 28, 57, 74, 170, 216, 78, 79, 202, 156, 91, 243, 111, 46, 104, 238, 130, 143, 116, 111, 99, 165, 120, 20, 120, 200, 132, 8, 2, 199, 140, 250, 255, 190, 144, 235, 108, 80, 164, 247, 163, 249, 190, 242, 120, 113, 198};

.visible .entry _ZN6tetsuo8variants9mine_lop3EPKjS2_S2_jPjS3_(
	.param .u64 .ptr .align 1 _ZN6tetsuo8variants9mine_lop3EPKjS2_S2_jPjS3__param_0,
	.param .u64 .ptr .align 1 _ZN6tetsuo8variants9mine_lop3EPKjS2_S2_jPjS3__param_1,
	.param .u64 .ptr .align 1 _ZN6tetsuo8variants9mine_lop3EPKjS2_S2_jPjS3__param_2,
	.param .u32 _ZN6tetsuo8variants9mine_lop3EPKjS2_S2_jPjS3__param_3,
	.param .u64 .ptr .align 1 _ZN6tetsuo8variants9mine_lop3EPKjS2_S2_jPjS3__param_4,
	.param .u64 .ptr .align 1 _ZN6tetsuo8variants9mine_lop3EPKjS2_S2_jPjS3__param_5
)
{
	.reg .pred 	%p<18>;
	.reg .b32 	%r<7580>;
	.reg .b64 	%rd<16>;

	ld.param.u64 	%rd6, [_ZN6tetsuo8variants9mine_lop3EPKjS2_S2_jPjS3__param_2];
	ld.param.u64 	%rd5, [_ZN6tetsuo8variants9mine_lop3EPKjS2_S2_jPjS3__param_5];
	cvta.to.global.u64 	%rd1, %rd6;
	cvta.to.global.u64 	%rd7, %rd5;
	ld.global.u32 	%r18, [%rd7];
	setp.ne.s32 	%p1, %r18, 0;
	@%p1 bra 	$L__BB0_18;
	ld.param.u32 	%r7579, [_ZN6tetsuo8variants9mine_lop3EPKjS2_S2_jPjS3__param_3];
	ld.param.u64 	%rd13, [_ZN6tetsuo8variants9mine_lop3EPKjS2_S2_jPjS3__param_1];
	ld.param.u64 	%rd12, [_ZN6tetsuo8variants9mine_lop3EPKjS2_S2_jPjS3__param_0];
	cvta.to.global.u64 	%rd8, %rd12;
	cvta.to.global.u64 	%rd9, %rd13;
	mov.u32 	%r5651, %ctaid.x;
	mov.u32 	%r5652, %ntid.x;
	mov.u32 	%r5653, %tid.x;
	mad.lo.s32 	%r5654, %r5651, %r5652, %r5653;
	add.s32 	%r1, %r5654, %r7579;
	ld.global.nc.u32 	%r804, [%rd8];
	ld.global.nc.u32 	%r817, [%rd8+4];
	ld.global.nc.u32 	%r818, [%rd8+8];
	ld.global.nc.u32 	%r5655, [%rd8+12];
	ld.global.nc.u32 	%r788, [%rd8+16];
	ld.global.nc.u32 	%r801, [%rd8+20];
	ld.global.nc.u32 	%r802, [%rd8+24];
	ld.global.nc.u32 	%r5656, [%rd8+28];
	ld.global.nc.u32 	%r5657, [%rd9];
	mov.b32 	%r5658, 291;
	mov.b32 	%r3057, 0;
	prmt.b32 	%r5659, %r5657, %r3057, %r5658;
	ld.global.nc.u32 	%r5660, [%rd9+4];
	prmt.b32 	%r33, %r5660, %r3057, %r5658;
	ld.global.nc.u32 	%r5661, [%rd9+8];
	prmt.b32 	%r49, %r5661, %r3057, %r5658;
	prmt.b32 	%r65, %r1, %r3057, %r5658;
	mov.b32 	%r3590, 17;
	// begin inline asm
	shf.r.wrap.b32 %r19, %r3057, %r3057, %r3590;
	// end inline asm
	mov.b32 	%r3594, 19;
	// begin inline asm
	shf.r.wrap.b32 %r23, %r3057, %r3057, %r3594;
	// end inline asm
	xor.b32  	%r5662, %r19, %r23;
	mov.b32 	%r3598, 7;
	// begin inline asm
	shf.r.wrap.b32 %r27, %r33, %r33, %r3598;
	// end inline asm
	mov.b32 	%r3602, 18;
	// begin inline asm
	shf.r.wrap.b32 %r31, %r33, %r33, %r3602;
	// end inline asm
	shr.u32 	%r5663, %r33, 3;
	xor.b32  	%r5664, %r5663, %r27;
	xor.b32  	%r5665, %r5664, %r31;
	add.s32 	%r5666, %r5662, %r5659;
	add.s32 	%r273, %r5666, %r5665;
	mov.b32 	%r257, 640;
	// begin inline asm
	shf.r.wrap.b32 %r35, %r257, %r257, %r3590;
	// end inline asm
	// begin inline asm
	shf.r.wrap.b32 %r39, %r257, %r257, %r3594;
	// end inline asm
	xor.b32  	%r5667, %r35, %r39;
	// begin inline asm
	shf.r.wrap.b32 %r43, %r49, %r49, %r3598;
	// end inline asm
	// begin inline asm
	shf.r.wrap.b32 %r47, %r49, %r49, %r3602;
	// end inline asm
	shr.u32 	%r5668, %r49, 3;
	xor.b32  	%r5669, %r5668, %r43;
	xor.b32  	%r5670, %r5669, %r47;
	add.s32 	%r5671, %r5667, %r33;
	add.s32 	%r289, %r5671, %r5670;
	// begin inline asm
	shf.r.wrap.b32 %r51, %r273, %r273, %r3590;
	// end inline asm
	// begin inline asm
	shf.r.wrap.b32 %r55, %r273, %r273, %r3594;
	// end inline asm
	shr.u32 	%r5672, %r273, 10;
	xor.b32  	%r5673, %r5672, %r51;
	xor.b32  	%r5674, %r5673, %r55;
	// begin inline asm
	shf.r.wrap.b32 %r59, %r65, %r65, %r3598;
	// end inline asm
	// begin inline asm
	shf.r.wrap.b32 %r63, %r65, %r65, %r3602;
	// end inline asm
	shr.u32 	%r5675, %r65, 3;
	xor.b32  	%r5676, %r5675, %r59;
	xor.b32  	%r5677, %r5676, %r63;
	add.s32 	%r5678, %r5674, %r49;
	add.s32 	%r305, %r5678, %r5677;
	// begin inline asm
	shf.r.wrap.b32 %r67, %r289, %r289, %r3590;
	// end inline asm
	// begin inline asm
	shf.r.wrap.b32 %r71, %r289, %r289, %r3594;
	// end inline asm
	shr.u32 	%r5679, %r289, 10;
	xor.b32  	%r5680, %r5679, %r67;
	xor.b32  	%r5681, %r5680, %r71;
	mov.b32 	%r2961, -2147483648;
	// begin inline asm
	shf.r.wrap.b32 %r75, %r2961, %r2961, %r3598;
	// end inline asm
	// begin inline asm
	shf.r.wrap.b32 %r79, %r2961, %r2961, %r3602;
	// end inline asm
	xor.b32  	%r5682, %r75, %r79;
	xor.b32  	%r5683, %r5682, 268435456;
	add.s32 	%r5684, %r5681, %r65;
	add.s32 	%r321, %r5684, %r5683;
	// begin inline asm
	shf.r.wrap.b32 %r83, %r305, %r305, %r3590;
	// end inline asm
	// begin inline asm
	shf.r.wrap.b32 %r87, %r305, %r305, %r3594;
	// end inline asm
	shr.u32 	%r5685, %r305, 10;
	xor.b32  	%r5686, %r5685, %r83;
	xor.b32  	%r5687, %r5686, %r87;
	// begin inline asm
	shf.r.wrap.b32 %r91, %r3057, %r3057, %r3598;
	// end inline asm
	// begin inline asm
	shf.r.wrap.b32 %r95, %r3057, %r3057, %r3602;
	// end inline asm
	xor.b32  	%r5688, %r91, %r95;
	add.s32 	%r5689, %r5688, %r5687;
	add.s32 	%r116, %r5689, -2147483648;
	// begin inline asm
	shf.r.wrap.b32 %r99, %r321, %r321, %r3590;
	// end inline asm
	// begin inline asm
	shf.r.wrap.b32 %r103, %r321, %r321, %r3594;
	// end inline asm
	shr.u32 	%r5690, %r321, 10;
	xor.b32  	%r5691, %r5690, %r99;
	xor.b32  	%r5692, %r5691, %r103;
	// begin inline asm
	shf.r.wrap.b32 %r107, %r3057, %r3057, %r3598;
	// end inline asm
	// begin inline asm
	shf.r.wrap.b32 %r111, %r3057, %r3057, %r3602;
	// end inline asm
	xor.b32  	%r5693, %r107, %r111;
	add.s32 	%r353, %r5692, %r5693;
	// begin inline asm
	shf.r.wrap.b32 %r115, %r116, %r116, %r3590;
	// end inline asm
	// begin inline asm
	shf.r.wrap.b32 %r119, %r116, %r116, %r3594;
	// end inline asm
	shr.u32 	%r5694, %r116, 10;
	xor.b32  	%r5695, %r5694, %r115;
	xor.b32  	%r5696, %r5695, %r119;
	// begin inline asm
	shf.r.wrap.b32 %r123, %r3057, %r3057, %r3598;
	// end inline asm
	// begin inline asm
	shf.r.wrap.b32 %r127, %r3057, %r3057, %r3602;
	// end inline asm
	xor.b32  	%r5697, %r123, %r127;
	add.s32 	%r5698, %r5696, %r5697;
	add.s32 	%r148, %r5698, 640;
	// begin inline asm
	shf.r.wrap.b32 %r131, %r353, %r353, %r3590;
	// end inline asm
	// begin inline asm
	shf.r.wrap.b32 %r135, %r353, %r353, %r3594;
	// end inline asm
	shr.u32 	%r5699, %r353, 10;
	xor.b32  	%r5700, %r5699, %r131;
	xor.b32  	%r5701, %r5700, %r135;
	add.s32 	%r5702, %r5701, %r273;
	// begin inline asm
	shf.r.wrap.b32 %r139, %r3057, %r3057, %r3598;
	// end inline asm
	// begin inline asm
	shf.r.wrap.b32 %r143, %r3057, %r3057, %r3602;
	// end inline asm
	xor.b32  	%r5703, %r139, %r143;
	add.s32 	%r385, %r5702, %r5703;
	// begin inline asm
	shf.r.wrap.b32 %r147, %r148, %r148, %r3590;
	// end inline asm
	// begin inline asm
	shf.r.wrap.b32 %r151, %r148, %r148, %r3594;
	// end inline asm
	shr.u32 	%r5704, %r148, 10;
	xor.b32  	%r5705, %r5704, %r147;
	xor.b32  	%r5706, %r5705, %r151;
	add.s32 	%r5707, %r5706, %r289;
	// begin inline asm
	shf.r.wrap.b32 %r155, %r3057, %r3057, %r3598;
	// end inline asm
	// begin inline asm
	shf.r.wrap.b32 %r159, %r3057, %r3057, %r3602;
	// end inline asm
	xor.b32  	%r5708, %r155, %r159;
	add.s32 	%r401, %r5707, %r5708;
	// begin inline asm
	shf.r.wrap.b32 %r163, %r385, %r385, %r3590;
	// end inline asm
	// begin inline asm
	shf.r.wrap.b32 %r167, %r385, %r385, %r3594;
	// end inline asm
	shr.u32 	%r5709, %r385, 10;
	xor.b32  	%r5710, %r5709, %r163;
	xor.b32  	%r5711, %r5710, %r167;
	add.s32 	%r5712, %r5711, %r305;
	// begin inline asm
	shf.r.wrap.b32 %r171, %r3057, %r3057, %r3598;
	// end inline asm
	// begin inline asm
	shf.r.wrap.b32 %r175, %r3057, %r3057, %r3602;
	// end inline asm
	xor.b32  	%r5713, %r171, %r175;
	add.s32 	%r417, %r5712, %r5713;
	// begin inline asm
	shf.r.wrap.b32 %r179, %r401, %r401, %r3590;
	// end inline asm
	// begin inline asm
	shf.r.wrap.b32 %r183, %r401, %r401, %r3594;
	// end inline asm
	shr.u32 	%r5714, %r401, 10;
	xor.b32  	%r5715, %r5714, %r179;
	xor.b32  	%r5716, %r5715, %r183;
	add.s32 	%r5717, %r5716, %r321;
	// begin inline asm
	shf.r.wrap.b32 %r187, %r3057, %r3057, %r3598;
	// end inline asm
	// begin inline asm
	shf.r.wrap.b32 %r191, %r3057, %r3057, %r3602;
	// end inline asm
	xor.b32  	%r5718, %r187, %r191;
	add.s32 	%r433, %r5717, %r5718;
	// begin inline asm
	shf.r.wrap.b32 %r195, %r417, %r417, %r3590;
	// end inline asm
	// begin inline asm
	shf.r.wrap.b32 %r199, %r417, %r417, %r3594;
	// end inline asm
	shr.u32 	%r5719, %r417, 10;
	xor.b32  	%r5720, %r5719, %r195;
	xor.b32  	%r5721, %r5720, %r199;
	add.s32 	%r5722, %r5721, %r116;
	// begin inline asm
	shf.r.wrap.b32 %r203, %r3057, %r3057, %r3598;
	// end inline asm
	// begin inline asm
	shf.r.wrap.b32 %r207, %r3057, %r3057, %r3602;
	// end inline asm
	xor.b32  	%r5723, %r203, %r207;
	add.s32 	%r449, %r5722, %r5723;
	// begin inline asm
	shf.r.wrap.b32 %r211, %r433, %r433, %r3590;
	// end inline asm
	// begin inline asm
	shf.r.wrap.b32 %r215, %r433, %r433, %r3594;
	// end inline asm
	shr.u32 	%r5724, %r433, 10;
	xor.b32  	%r5725, %r5724, %r211;
	xor.b32  	%r5726, %r5725, %r215;
	add.s32 	%r5727, %r5726, %r353;
	// begin inline asm
	shf.r.wrap.b32 %r219, %r3057, %r3057, %r3598;
	// end inline asm
	// begin inline asm
	shf.r.wrap.b32 %r223, %r3057, %r3057, %r3602;
	// end inline asm
	xor.b32  	%r5728, %r219, %r223;
	add.s32 	%r465, %r5727, %r5728;
	// begin inline asm
	shf.r.wrap.b32 %r227, %r449, %r449, %r3590;
	// end inline asm
	// begin inline asm
	shf.r.wrap.b32 %r231, %r449, %r449, %r3594;
	// end inline asm
	shr.u32 	%r5729, %r449, 10;
	xor.b32  	%r5730, %r5729, %r227;
	xor.b32  	%r5731, %r5730, %r231;
	add.s32 	%r5732, %r5731, %r148;
	// begin inline asm
	shf.r.wrap.b32 %r235, %r3057, %r3057, %r3598;
	// end inline asm
	// begin inline asm
	shf.r.wrap.b32 %r239, %r3057, %r3057, %r3602;
	// end inline asm
	xor.b32  	%r5733, %r235, %r239;
	add.s32 	%r481, %r5732, %r5733;
	// begin inline asm
	shf.r.wrap.b32 %r243, %r465, %r465, %r3590;
	// end inline asm
	// begin inline asm
	shf.r.wrap.b32 %r247, %r465, %r465, %r3594;
	// end inline asm
	shr.u32 	%r5734, %r465, 10;
	xor.b32  	%r5735, %r5734, %r243;
	xor.b32  	%r5736, %r5735, %r247;
	add.s32 	%r5737, %r5736, %r385;
	// begin inline asm
	shf.r.wrap.b32 %r251, %r257, %r257, %r3598;
	// end inline asm
	// begin inline asm
	shf.r.wrap.b32 %r255, %r257, %r257, %r3602;
	// end inline asm
	xor.b32  	%r5738, %r251, %r255;
	xor.b32  	%r5739, %r5738, 80;
	add.s32 	%r497, %r5737, %r5739;
	// begin inline asm
	shf.r.wrap.b32 %r259, %r481, %r481, %r3590;
	// end inline asm
	// begin inline asm
	shf.r.wrap.b32 %r263, %r481, %r481, %r3594;
	// end inline asm
	shr.u32 	%r5740, %r481, 10;
	xor.b32  	%r5741, %r5740, %r259;
	xor.b32  	%r5742, %r5741, %r263;
	add.s32 	%r5743, %r5742, %r401;
	// begin inline asm
	shf.r.wrap.b32 %r267, %r273, %r273, %r3598;
	// end inline asm
	// begin inline asm
	shf.r.wrap.b32 %r271, %r273, %r273, %r3602;
	// end inline asm
	shr.u32 	%r5744, %r273, 3;
	xor.b32  	%r5745, %r5744, %r267;
	xor.b32  	%r5746, %r5745, %r271;
	add.s32 	%r5747, %r5743, %r5746;
	add.s32 	%r292, %r5747, 640;
	// begin inline asm
	shf.r.wrap.b32 %r275, %r497, %r497, %r3590;
	// end inline asm
	// begin inline asm
	shf.r.wrap.b32 %r279, %r497, %r497, %r3594;
	// end inline asm
	shr.u32 	%r5748, %r497, 10;
	xor.b32  	%r5749, %r5748, %r275;
	xor.b32  	%r5750, %r5749, %r279;
	add.s32 	%r5751, %r5750, %r417;
	// begin inline asm
	shf.r.wrap.b32 %r283, %r289, %r289, %r3598;
	// end inline asm
	// begin inline asm
	shf.r.wrap.b32 %r287, %r289, %r289, %r3602;
	// end inline asm
	shr.u32 	%r5752, %r289, 3;
	xor.b32  	%r5753, %r5752, %r283;
	xor.b32  	%r5754, %r5753, %r287;
	add.s32 	%r5755, %r5751, %r273;
	add.s32 	%r529, %r5755, %r5754;
	// begin inline asm
	shf.r.wrap.b32 %r291, %r292, %r292, %r3590;
	// end inline asm
	// begin inline asm
	shf.r.wrap.b32 %r295, %r292, %r292, %r3594;
	// end inline asm
	shr.u32 	%r5756, %r292, 10;
	xor.b32  	%r5757, %r5756, %r291;
	xor.b32  	%r5758, %r5757, %r295;
	add.s32 	%r5759, %r5758, %r433;
	// begin inline asm
	shf.r.wrap.b32 %r299, %r305, %r305, %r3598;
	// end inline asm
	// begin inline asm
	shf.r.wrap.b32 %r303, %r305, %r305, %r3602;
	// end inline asm
	shr.u32 	%r5760, %r305, 3;
	xor.b32  	%r5761, %r5760, %r299;
	xor.b32  	%r5762, %r5761, %r303;
	add.s32 	%r5763, %r5759, %r289;
	add.s32 	%r545, %r5763, %r5762;
	// begin inline asm
	shf.r.wrap.b32 %r307, %r529, %r529, %r3590;
	// end inline asm
	// begin inline asm
	shf.r.wrap.b32 %r311, %r529, %r529, %r3594;
	// end inline asm
	shr.u32 	%r5764, %r529, 10;
	xor.b32  	%r5765, %r5764, %r307;
	xor.b32  	%r5766, %r5765, %r311;
	add.s32 	%r5767, %r5766, %r449;
	// begin inline asm
	shf.r.wrap.b32 %r315, %r321, %r321, %r3598;
	// end inline asm
	// begin inline asm
	shf.r.wrap.b32 %r319, %r321, %r321, %r3602;
	// end inline asm
	shr.u32 	%r5768, %r321, 3;
	xor.b32  	%r5769, %r5768, %r315;
	xor.b32  	%r5770, %r5769, %r319;
	add.s32 	%r5771, %r5767, %r305;
	add.s32 	%r561, %r5771, %r5770;
	// begin inline asm
	shf.r.wrap.b32 %r323, %r545, %r545, %r3590;
	// end inline asm
	// begin inline asm
	shf.r.wrap.b32 %r327, %r545, %r545, %r3594;
	// end inline asm
	shr.u32 	%r5772, %r545, 10;
	xor.b32  	%r5773, %r5772, %r323;
	xor.b32  	%r5774, %r5773, %r327;
	add.s32 	%r5775, %r5774, %r465;
	// begin inline asm
	shf.r.wrap.b32 %r331, %r116, %r116, %r3598;
	// end inline asm
	// begin inline asm
	shf.r.wrap.b32 %r335, %r116, %r116, %r3602;
	// end inline asm
	shr.u32 	%r5776, %r116, 3;
	xor.b32  	%r5777, %r5776, %r331;
	xor.b32  	%r5778, %r5777, %r335;
	add.s32 	%r5779, %r5775, %r321;
	add.s32 	%r577, %r5779, %r5778;
	// begin inline asm
	shf.r.wrap.b32 %r339, %r561, %r561, %r3590;
	// end inline asm
	// begin inline asm
	shf.r.wrap.b32 %r343, %r561, %r561, %r3594;
	// end inline asm
	shr.u32 	%r5780, %r561, 10;
	xor.b32  	%r5781, %r5780, %r339;
	xor.b32  	%r5782, %r5781, %r343;
	add.s32 	%r5783, %r5782, %r481;
	// begin inline asm
	shf.r.wrap.b32 %r347, %r353, %r353, %r3598;
	// end inline asm
	// begin inline asm
	shf.r.wrap.b32 %r351, %r353, %r353, %r3602;
	// end inline asm
	shr.u32 	%r5784, %r353, 3;
	xor.b32  	%r5785, %r5784, %r347;
	xor.b32  	%r5786, %r5785, %r351;
	add.s32 	%r5787, %r5783, %r116;
	add.s32 	%r593, %r5787, %r5786;
	// begin inline asm
	shf.r.wrap.b32 %r355, %r577, %r577, %r3590;
	// end inline asm
	// begin inline asm
	shf.r.wrap.b32 %r359, %r577, %r577, %r3594;
	// end inline asm
	shr.u32 	%r5788, %r577, 10;
	xor.b32  	%r5789, %r5788, %r355;
	xor.b32  	%r5790, %r5789, %r359;
	add.s32 	%r5791, %r5790, %r497;
	// begin inline asm
	shf.r.wrap.b32 %r363, %r148, %r148, %r3598;
	// end inline asm
	// begin inline asm
	shf.r.wrap.b32 %r367, %r148, %r148, %r3602;
	// end inline asm
	shr.u32 	%r5792, %r148, 3;
	xor.b32  	%r5793, %r5792, %r363;
	xor.b32  	%r5794, %r5793, %r367;
	add.s32 	%r5795, %r5791, %r353;
	add.s32 	%r609, %r5795, %r5794;
	// begin inline asm
	shf.r.wrap.b32 %r371, %r593, %r593, %r3590;
	// end inline asm
	// begin inline asm
	shf.r.wrap.b32 %r375, %r593, %r593, %r3594;
	// end inline asm
	shr.u32 	%r5796, %r593, 10;
	xor.b32  	%r5797, %r5796, %r371;
	xor.b32  	%r5798, %r5797, %r375;
	add.s32 	%r5799, %r5798, %r292;
	// begin inline asm
	shf.r.wrap.b32 %r379, %r385, %r385, %r3598;
	// end inline asm
	// begin inline asm
	shf.r.wrap.b32 %r383, %r385, %r385, %r3602;
	// end inline asm
	shr.u32 	%r5800, %r385, 3;
	xor.b32  	%r5801, %r5800, %r379;
	xor.b32  	%r5802, %r5801, %r383;
	add.s32 	%r5803, %r5799, %r148;
	add.s32 	%r625, %r5803, %r5802;
	// begin inline asm
	shf.r.wrap.b32 %r387, %r609, %r609, %r3590;
	// end inline asm
	// begin inline asm
	shf.r.wrap.b32 %r391, %r609, %r609, %r3594;
	// end inline asm
	shr.u32 	%r5804, %r609, 10;
	xor.b32  	%r5805, %r5804, %r387;
	xor.b32  	%r5806, %r5805, %r391;
	add.s32 	%r5807, %r5806, %r529;
	// begin inline asm
	shf.r.wrap.b32 %r395, %r401, %r401, %r3598;
	// end inline asm
	// begin inline asm
	shf.r.wrap.b32 %r399, %r401, %r401, %r3602;
	// end inline asm
	shr.u32 	%r5808, %r401, 3;
	xor.b32  	%r5809, %r5808, %r395;
	xor.b32  	%r5810, %r5809, %r399;
	add.s32 	%r5811, %r5807, %r385;
	add.s32 	%r641, %r5811, %r5810;
	// begin inline asm
	shf.r.wrap.b32 %r403, %r625, %r625, %r3590;
	// end inline asm
	// begin inline asm
	shf.r.wrap.b32 %r407, %r625, %r625, %r3594;
	// end inline asm
	shr.u32 	%r5812, %r625, 10;
	xor.b32  	%r5813, %r5812, %r403;
	xor.b32  	%r5814, %r5813, %r407;
	add.s32 	%r5815, %r5814, %r545;
	// begin inline asm
	shf.r.wrap.b32 %r411, %r417, %r417, %r3598;
	// end inline asm
	// begin inline asm
	shf.r.wrap.b32 %r415, %r417, %r417, %r3602;
	// end inline asm
	shr.u32 	%r5816, %r417, 3;
	xor.b32  	%r5817, %r5816, %r411;
	xor.b32  	%r5818, %r5817, %r415;
	add.s32 	%r5819, %r5815, %r401;
	add.s32 	%r657, %r5819, %r5818;
	// begin inline asm
	shf.r.wrap.b32 %r419, %r641, %r641, %r3590;
	// end inline asm
	// begin inline asm
	shf.r.wrap.b32 %r423, %r641, %r641, %r3594;
	// end inline asm
	shr.u32 	%r5820, %r641, 10;
	xor.b32  	%r5821, %r5820, %r419;
	xor.b32  	%r5822, %r5821, %r423;
	add.s32 	%r5823, %r5822, %r561;
	// begin inline asm
	shf.r.wrap.b32 %r427, %r433, %r433, %r3598;
	// end inline asm
	// begin inline asm
	shf.r.wrap.b32 %r431, %r433, %r433, %r3602;
	// end inline asm
	shr.u32 	%r5824, %r433, 3;
	xor.b32  	%r5825, %r5824, %r427;
	xor.b32  	%r5826, %r5825, %r431;
	add.s32 	%r5827, %r5823, %r417;
	add.s32 	%r673, %r5827, %r5826;
	// begin inline asm
	shf.r.wrap.b32 %r435, %r657, %r657, %r3590;
	// end inline asm
	// begin inline asm
	shf.r.wrap.b32 %r439, %r657, %r657, %r3594;
	// end inline asm
	shr.u32 	%r5828, %r657, 10;
	xor.b32  	%r5829, %r5828, %r435;
	xor.b32  	%r5830, %r5829, %r439;
	add.s32 	%r5831, %r5830, %r577;
	// begin inline asm
	shf.r.wrap.b32 %r443, %r449, %r449, %r3598;
	// end inline asm
	// begin inline asm
	shf.r.wrap.b32 %r447, %r449, %r449, %r3602;
	// end inline asm
	shr.u32 	%r5832, %r449, 3;
	xor.b32  	%r5833, %r5832, %r443;
	xor.b32  	%r5834, %r5833, %r447;
	add.s32 	%r5835, %r5831, %r433;
	add.s32 	%r689, %r5835, %r5834;
	// begin inline asm
	shf.r.wrap.b32 %r451, %r673, %r673, %r3590;
	// end inline asm
	// begin inline asm
	shf.r.wrap.b32 %r455, %r673, %r673, %r3594;
	// end inline asm
	shr.u32 	%r5836, %r673, 10;
	xor.b32  	%r5837, %r5836, %r451;
	xor.b32  	%r5838, %r5837, %r455;
	add.s32 	%r5839, %r5838, %r593;
	// begin inline asm
	shf.r.wrap.b32 %r459, %r465, %r465, %r3598;
	// end inline asm
	// begin inline asm
	shf.r.wrap.b32 %r463, %r465, %r465, %r3602;
	// end inline asm
	shr.u32 	%r5840, %r465, 3;
	xor.b32  	%r5841, %r5840, %r459;
	xor.b32  	%r5842, %r5841, %r463;
	add.s32 	%r5843, %r5839, %r449;
	add.s32 	%r705, %r5843, %r5842;
	// begin inline asm
	shf.r.wrap.b32 %r467, %r689, %r689, %r3590;
	// end inline asm
	// begin inline asm
	shf.r.wrap.b32 %r471, %r689, %r689, %r3594;
	// end inline asm
	shr.u32 	%r5844, %r689, 10;
	xor.b32  	%r5845, %r5844, %r467;
	xor.b32  	%r5846, %r5845, %r471;
	add.s32 	%r5847, %r5846, %r609;
	// begin inline asm
	shf.r.wrap.b32 %r475, %r481, %r481, %r3598;
	// end inline asm
	// begin inline asm
	shf.r.wrap.b32 %r479, %r481, %r481, %r3602;
	// end inline asm
	shr.u32 	%r5848, %r481, 3;
	xor.b32  	%r5849, %r5848, %r475;
	xor.b32  	%r5850, %r5849, %r479;
	add.s32 	%r5851, %r5847, %r465;
	add.s32 	%r721, %r5851, %r5850;
	// begin inline asm
	shf.r.wrap.b32 %r483, %r705, %r705, %r3590;
	// end inline asm
	// begin inline asm
	shf.r.wrap.b32 %r487, %r705, %r705, %r3594;
	// end inline asm
	shr.u32 	%r5852, %r705, 10;
	xor.b32  	%r5853, %r5852, %r483;
	xor.b32  	%r5854, %r5853, %r487;
	add.s32 	%r5855, %r5854, %r625;
	// begin inline asm
	shf.r.wrap.b32 %r491, %r497, %r497, %r3598;
	// end inline asm
	// begin inline asm
	shf.r.wrap.b32 %r495, %r497, %r497, %r3602;
	// end inline asm
	shr.u32 	%r5856, %r497, 3;
	xor.b32  	%r5857, %r5856, %r491;
	xor.b32  	%r5858, %r5857, %r495;
	add.s32 	%r5859, %r5855, %r481;
	add.s32 	%r737, %r5859, %r5858;
	// begin inline asm
	shf.r.wrap.b32 %r499, %r721, %r721, %r3590;
	// end inline asm
	// begin inline asm
	shf.r.wrap.b32 %r503, %r721, %r721, %r3594;
	// end inline asm
	shr.u32 	%r5860, %r721, 10;
	xor.b32  	%r5861, %r5860, %r499;
	xor.b32  	%r5862, %r5861, %r503;
	add.s32 	%r5863, %r5862, %r641;
	// begin inline asm
	shf.r.wrap.b32 %r507, %r292, %r292, %r3598;
	// end inline asm
	// begin inline asm
	shf.r.wrap.b32 %r511, %r292, %r292, %r3602;
	// end inline asm
	shr.u32 	%r5864, %r292, 3;
	xor.b32  	%r5865, %r5864, %r507;
	xor.b32  	%r5866, %r5865, %r511;
	add.s32 	%r5867, %r5863, %r497;
	add.s32 	%r753, %r5867, %r5866;
	// begin inline asm
	shf.r.wrap.b32 %r515, %r737, %r737, %r3590;
	// end inline asm
	// begin inline asm
	shf.r.wrap.b32 %r519, %r737, %r737, %r3594;
	// end inline asm
	shr.u32 	%r5868, %r737, 10;
	xor.b32  	%r5869, %r5868, %r515;
	xor.b32  	%r5870, %r5869, %r519;
	add.s32 	%r5871, %r5870, %r657;
	// begin inline asm
	shf.r.wrap.b32 %r523, %r529, %r529, %r3598;
	// end inline asm
	// begin inline asm
	shf.r.wrap.b32 %r527, %r529, %r529, %r3602;
	// end inline asm
	shr.u32 	%r5872, %r529, 3;
	xor.b32  	%r5873, %r5872, %r523;
	xor.b32  	%r5874, %r5873, %r527;
	add.s32 	%r5875, %r5871, %r292;
	add.s32 	%r769, %r5875, %r5874;
	// begin inline asm
	shf.r.wrap.b32 %r531, %r753, %r753, %r3590;
	// end inline asm
	// begin inline asm
	shf.r.wrap.b32 %r535, %r753, %r753, %r3594;
	// end inline asm
	shr.u32 	%r5876, %r753, 10;
	xor.b32  	%r5877, %r5876, %r531;
	xor.b32  	%r5878, %r5877, %r535;
	add.s32 	%r5879, %r5878, %r673;
	// begin inline asm
	shf.r.wrap.b32 %r539, %r545, %r545, %r3598;
	// end inline asm
	// begin inline asm
	shf.r.wrap.b32 %r543, %r545, %r545, %r3602;
	// end inline asm
	shr.u32 	%r5880, %r545, 3;
	xor.b32  	%r5881, %r5880, %r539;
	xor.b32  	%r5882, %r5881, %r543;
	add.s32 	%r5883, %r5879, %r529;
	add.s32 	%r785, %r5883, %r5882;
	// begin inline asm
	shf.r.wrap.b32 %r547, %r769, %r769, %r3590;
	// end inline asm
	// begin inline asm
	shf.r.wrap.b32 %r551, %r769, %r769, %r3594;
	// end inline asm
	shr.u32 	%r5884, %r769, 10;
	xor.b32  	%r5885, %r5884, %r547;
	xor.b32  	%r5886, %r5885, %r551;
	add.s32 	%r5887, %r5886, %r689;
	// begin inline asm
	shf.r.wrap.b32 %r555, %r561, %r561, %r3598;
	// end inline asm
	// begin inline asm
	shf.r.wrap.b32 %r559, %r561, %r561, %r3602;
	// end inline asm
	shr.u32 	%r5888, %r561, 3;
	xor.b32  	%r5889, %r5888, %r555;
	xor.b32  	%r5890, %r5889, %r559;
	add.s32 	%r5891, %r5887, %r545;
	add.s32 	%r585, %r5891, %r5890;
	// begin inline asm
	shf.r.wrap.b32 %r563, %r785, %r785, %r3590;
	// end inline asm
	// begin inline asm
	shf.r.wrap.b32 %r567, %r785, %r785, %r3594;
	// end inline asm
	shr.u32 	%r5892, %r785, 10;
	xor.b32  	%r5893, %r5892, %r563;
	xor.b32  	%r5894, %r5893, %r567;
	add.s32 	%r5895, %r5894, %r705;
	// begin inline asm
	shf.r.wrap.b32 %r571, %r577, %r577, %r3598;
	// end inline asm
	// begin inline asm
	shf.r.wrap.b32 %r575, %r577, %r577, %r3602;
	// end inline asm
	shr.u32 	%r5896, %r577, 3;
	xor.b32  	%r5897, %r5896, %r571;
	xor.b32  	%r5898, %r5897, %r575;
	add.s32 	%r5899, %r5895, %r561;
	add.s32 	%r601, %r5899, %r5898;
	// begin inline asm
	shf.r.wrap.b32 %r579, %r585, %r585, %r3590;
	// end inline asm
	// begin inline asm
	shf.r.wrap.b32 %r583, %r585, %r585, %r3594;
	// end inline asm
	shr.u32 	%r5900, %r585, 10;
	xor.b32  	%r5901, %r5900, %r579;
	xor.b32  	%r5902, %r5901, %r583;
	add.s32 	%r5903, %r5902, %r721;
	// begin inline asm
	shf.r.wrap.b32 %r587, %r593, %r593, %r3598;
	// end inline asm
	// begin inline asm
	shf.r.wrap.b32 %r591, %r593, %r593, %r3602;
	// end inline asm
	shr.u32 	%r5904, %r593, 3;
	xor.b32  	%r5905, %r5904, %r587;
	xor.b32  	%r5906, %r5905, %r591;
	add.s32 	%r5907, %r5903, %r577;
	add.s32 	%r617, %r5907, %r5906;
	// begin inline asm
	shf.r.wrap.b32 %r595, %r601, %r601, %r3590;
	// end inline asm
	// begin inline asm
	shf.r.wrap.b32 %r599, %r601, %r601, %r3594;
	// end inline asm
	shr.u32 	%r5908, %r601, 10;
	xor.b32  	%r5909, %r5908, %r595;
	xor.b32  	%r5910, %r5909, %r599;
	add.s32 	%r5911, %r5910, %r737;
	// begin inline asm
	shf.r.wrap.b32 %r603, %r609, %r609, %r3598;
	// end inline asm
	// begin inline asm
	shf.r.wrap.b32 %r607, %r609, %r609, %r3602;
	// end inline asm
	shr.u32 	%r5912, %r609, 3;
	xor.b32  	%r5913, %r5912, %r603;
	xor.b32  	%r5914, %r5913, %r607;
	add.s32 	%r5915, %r5911, %r593;
	add.s32 	%r633, %r5915, %r5914;
	// begin inline asm
	shf.r.wrap.b32 %r611, %r617, %r617, %r3590;
	// end inline asm
	// begin inline asm
	shf.r.wrap.b32 %r615, %r617, %r617, %r3594;
	// end inline asm
	shr.u32 	%r5916, %r617, 10;
	xor.b32  	%r5917, %r5916, %r611;
	xor.b32  	%r5918, %r5917, %r615;
	add.s32 	%r5919, %r5918, %r753;
	// begin inline asm
	shf.r.wrap.b32 %r619, %r625, %r625, %r3598;
	// end inline asm
	// begin inline asm
	shf.r.wrap.b32 %r623, %r625, %r625, %r3602;
	// end inline asm
	shr.u32 	%r5920, %r625, 3;
	xor.b32  	%r5921, %r5920, %r619;
	xor.b32  	%r5922, %r5921, %r623;
	add.s32 	%r5923, %r5919, %r609;
	add.s32 	%r649, %r5923, %r5922;
	// begin inline asm
	shf.r.wrap.b32 %r627, %r633, %r633, %r3590;
	// end inline asm
	// begin inline asm
	shf.r.wrap.b32 %r631, %r633, %r633, %r3594;
	// end inline asm
	shr.u32 	%r5924, %r633, 10;
	xor.b32  	%r5925, %r5924, %r627;
	xor.b32  	%r5926, %r5925, %r631;
	add.s32 	%r5927, %r5926, %r769;
	// begin inline asm
	shf.r.wrap.b32 %r635, %r641, %r641, %r3598;
	// end inline asm
	// begin inline asm
	shf.r.wrap.b32 %r639, %r641, %r641, %r3602;
	// end inline asm
	shr.u32 	%r5928, %r641, 3;
	xor.b32  	%r5929, %r5928, %r635;
	xor.b32  	%r5930, %r5929, %r639;
	add.s32 	%r5931, %r5927, %r625;
	add.s32 	%r665, %r5931, %r5930;
	// begin inline asm
	shf.r.wrap.b32 %r643, %r649, %r649, %r3590;
	// end inline asm
	// begin inline asm
	shf.r.wrap.b32 %r647, %r649, %r649, %r3594;
	// end inline asm
	shr.u32 	%r5932, %r649, 10;
	xor.b32  	%r5933, %r5932, %r643;
	xor.b32  	%r5934, %r5933, %r647;
	add.s32 	%r5935, %r5934, %r785;
	// begin inline asm
	shf.r.wrap.b32 %r651, %r657, %r657, %r3598;
	// end inline asm
	// begin inline asm
	shf.r.wrap.b32 %r655, %r657, %r657, %r3602;
	// end inline asm
	shr.u32 	%r5936, %r657, 3;
	xor.b32  	%r5937, %r5936, %r651;
	xor.b32  	%r5938, %r5937, %r655;
	add.s32 	%r5939, %r5935, %r641;
	add.s32 	%r681, %r5939, %r5938;
	// begin inline asm
	shf.r.wrap.b32 %r659, %r665, %r665, %r3590;
	// end inline asm
	// begin inline asm
	shf.r.wrap.b32 %r663, %r665, %r665, %r3594;
	// end inline asm
	shr.u32 	%r5940, %r665, 10;
	xor.b32  	%r5941, %r5940, %r659;
	xor.b32  	%r5942, %r5941, %r663;
	add.s32 	%r5943, %r5942, %r585;
	// begin inline asm
	shf.r.wrap.b32 %r667, %r673, %r673, %r3598;
	// end inline asm
	// begin inline asm
	shf.r.wrap.b32 %r671, %r673, %r673, %r3602;
	// end inline asm
	shr.u32 	%r5944, %r673, 3;
	xor.b32  	%r5945, %r5944, %r667;
	xor.b32  	%r5946, %r5945, %r671;
	add.s32 	%r5947, %r5943, %r657;
	add.s32 	%r697, %r5947, %r5946;
	// begin inline asm
	shf.r.wrap.b32 %r675, %r681, %r681, %r3590;
	// end inline asm
	// begin inline asm
	shf.r.wrap.b32 %r679, %r681, %r681, %r3594;
	// end inline asm
	shr.u32 	%r5948, %r681, 10;
	xor.b32  	%r5949, %r5948, %r675;
	xor.b32  	%r5950, %r5949, %r679;
	add.s32 	%r5951, %r5950, %r601;
	// begin inline asm
	shf.r.wrap.b32 %r683, %r689, %r689, %r3598;
	// end inline asm
	// begin inline asm
	shf.r.wrap.b32 %r687, %r689, %r689, %r3602;
	// end inline asm
	shr.u32 	%r5952, %r689, 3;
	xor.b32  	%r5953, %r5952, %r683;
	xor.b32  	%r5954, %r5953, %r687;
	add.s32 	%r5955, %r5951, %r673;
	add.s32 	%r713, %r5955, %r5954;
	// begin inline asm
	shf.r.wrap.b32 %r691, %r697, %r697, %r3590;
	// end inline asm
	// begin inline asm
	shf.r.wrap.b32 %r695, %r697, %r697, %r3594;
	// end inline asm
	shr.u32 	%r5956, %r697, 10;
	xor.b32  	%r5957, %r5956, %r691;
	xor.b32  	%r5958, %r5957, %r695;
	add.s32 	%r5959, %r5958, %r617;
	// begin inline asm
	shf.r.wrap.b32 %r699, %r705, %r705, %r3598;
	// end inline asm
	// begin inline asm
	shf.r.wrap.b32 %r703, %r705, %r705, %r3602;
	// end inline asm
	shr.u32 	%r5960, %r705, 3;
	xor.b32  	%r5961, %r5960, %r699;
	xor.b32  	%r5962, %r5961, %r703;
	add.s32 	%r5963, %r5959, %r689;
	add.s32 	%r729, %r5963, %r5962;
	// begin inline asm
	shf.r.wrap.b32 %r707, %r713, %r713, %r3590;
	// end inline asm
	// begin inline asm
	shf.r.wrap.b32 %r711, %r713, %r713, %r3594;
	// end inline asm
	shr.u32 	%r5964, %r713, 10;
	xor.b32  	%r5965, %r5964, %r707;
	xor.b32  	%r5966, %r5965, %r711;
	add.s32 	%r5967, %r5966, %r633;
	// begin inline asm
	shf.r.wrap.b32 %r715, %r721, %r721, %r3598;
	// end inline asm
	// begin inline asm
	shf.r.wrap.b32 %r719, %r721, %r721, %r3602;
	// end inline asm
	shr.u32 	%r5968, %r721, 3;
	xor.b32  	%r5969, %r5968, %r715;
	xor.b32  	%r5970, %r5969, %r719;
	add.s32 	%r5971, %r5967, %r705;
	add.s32 	%r745, %r5971, %r5970;
	// begin inline asm
	shf.r.wrap.b32 %r723, %r729, %r729, %r3590;
	// end inline asm
	// begin inline asm
	shf.r.wrap.b32 %r727, %r729, %r729, %r3594;
	// end inline asm
	shr.u32 	%r5972, %r729, 10;
	xor.b32  	%r5973, %r5972, %r723;
	xor.b32  	%r5974, %r5973, %r727;
	add.s32 	%r5975, %r5974, %r649;
	// begin inline asm
	shf.r.wrap.b32 %r731, %r737, %r737, %r3598;
	// end inline asm
	// begin inline asm
	shf.r.wrap.b32 %r735, %r737, %r737, %r3602;
	// end inline asm
	shr.u32 	%r5976, %r737, 3;
	xor.b32  	%r5977, %r5976, %r731;
	xor.b32  	%r5978, %r5977, %r735;
	add.s32 	%r5979, %r5975, %r721;
	add.s32 	%r761, %r5979, %r5978;
	// begin inline asm
	shf.r.wrap.b32 %r739, %r745, %r745, %r3590;
	// end inline asm
	// begin inline asm
	shf.r.wrap.b32 %r743, %r745, %r745, %r3594;
	// end inline asm
	shr.u32 	%r5980, %r745, 10;
	xor.b32  	%r5981, %r5980, %r739;
	xor.b32  	%r5982, %r5981, %r743;
	add.s32 	%r5983, %r5982, %r665;
	// begin inline asm
	shf.r.wrap.b32 %r747, %r753, %r753, %r3598;
	// end inline asm
	// begin inline asm
	shf.r.wrap.b32 %r751, %r753, %r753, %r3602;
	// end inline asm
	shr.u32 	%r5984, %r753, 3;
	xor.b32  	%r5985, %r5984, %r747;
	xor.b32  	%r5986, %r5985, %r751;
	add.s32 	%r5987, %r5983, %r737;
	add.s32 	%r777, %r5987, %r5986;
	// begin inline asm
	shf.r.wrap.b32 %r755, %r761, %r761, %r3590;
	// end inline asm
	// begin inline asm
	shf.r.wrap.b32 %r759, %r761, %r761, %r3594;
	// end inline asm
	shr.u32 	%r5988, %r761, 10;
	xor.b32  	%r5989, %r5988, %r755;
	xor.b32  	%r5990, %r5989, %r759;
	add.s32 	%r5991, %r5990, %r681;
	// begin inline asm
	shf.r.wrap.b32 %r763, %r769, %r769, %r3598;
	// end inline asm
	// begin inline asm
	shf.r.wrap.b32 %r767, %r769, %r769, %r3602;
	// end inline asm
	shr.u32 	%r5992, %r769, 3;
	xor.b32  	%r5993, %r5992, %r763;
	xor.b32  	%r5994, %r5993, %r767;
	add.s32 	%r5995, %r5991, %r753;
	add.s32 	%r5996, %r5995, %r5994;
	// begin inline asm
	shf.r.wrap.b32 %r771, %r777, %r777, %r3590;
	// end inline asm
	// begin inline asm
	shf.r.wrap.b32 %r775, %r777, %r777, %r3594;
	// end inline asm
	shr.u32 	%r5997, %r777, 10;
	xor.b32  	%r5998, %r5997, %r771;
	xor.b32  	%r5999, %r5998, %r775;
	add.s32 	%r6000, %r5999, %r697;
	// begin inline asm
	shf.r.wrap.b32 %r779, %r785, %r785, %r3598;
	// end inline asm
	// begin inline asm
	shf.r.wrap.b32 %r783, %r785, %r785, %r3602;
	// end inline asm
	shr.u32 	%r6001, %r785, 3;
	xor.b32  	%r6002, %r6001, %r779;
	xor.b32  	%r6003, %r6002, %r783;
	add.s32 	%r6004, %r6000, %r769;
	add.s32 	%r6005, %r6004, %r6003;
	mov.b32 	%r5622, 6;
	// begin inline asm
	shf.r.wrap.b32 %r787, %r788, %r788, %r5622;
	// end inline asm
	mov.b32 	%r5626, 11;
	// begin inline asm
	shf.r.wrap.b32 %r791, %r788, %r788, %r5626;
	// end inline asm
	xor.b32  	%r6006, %r791, %r787;
	mov.b32 	%r5630, 25;
	// begin inline asm
	shf.r.wrap.b32 %r795, %r788, %r788, %r5630;
	// end inline asm
	xor.b32  	%r6007, %r6006, %r795;
	add.s32 	%r6008, %r6007, %r5656;
	// begin inline asm
	lop3.b32 %r799, %r788, %r801, %r802, 0xCA;
	// end inline asm
	add.s32 	%r6009, %r6008, %r799;
	ld.const.u32 	%r6010, [_ZN6tetsuo8variants1KE];
	add.s32 	%r6011, %r6009, %r6010;
	add.s32 	%r6012, %r6011, %r5659;
	mov.b32 	%r5638, 2;
	// begin inline asm
	shf.r.wrap.b32 %r803, %r804, %r804, %r5638;
	// end inline asm
	mov.b32 	%r5642, 13;
	// begin inline asm
	shf.r.wrap.b32 %r807, %r804, %r804, %r5642;
	// end inline asm
	xor.b32  	%r6013, %r807, %r803;
	mov.b32 	%r5646, 22;
	// begin inline asm
	shf.r.wrap.b32 %r811, %r804, %r804, %r5646;
	// end inline asm
	xor.b32  	%r6014, %r6013, %r811;
	// begin inline asm
	lop3.b32 %r815, %r804, %r817, %r818, 0xE8;
	// end inline asm
	add.s32 	%r898, %r6012, %r5655;
	add.s32 	%r6015, %r815, %r6012;
	add.s32 	%r914, %r6015, %r6014;
	// begin inline asm
	shf.r.wrap.b32 %r819, %r898, %r898, %r5622;
	// end inline asm
	// begin inline asm
	shf.r.wrap.b32 %r823, %r898, %r898, %r5626;
	// end inline asm
	xor.b32  	%r6016, %r823, %r819;
	// begin inline asm
	shf.r.wrap.b32 %r827, %r898, %r898, %r5630;
	// end inline asm
	xor.b32  	%r6017, %r6016, %r827;
	add.s32 	%r6018, %r6017, %r802;
	// begin inline asm
	lop3.b32 %r831, %r898, %r788, %r801, 0xCA;
	// end inline asm
	add.s32 	%r6019, %r6018, %r831;
	ld.const.u32 	%r6020, [_ZN6tetsuo8variants1KE+4];
	add.s32 	%r6021, %r6019, %r6020;
	add.s32 	%r6022, %r6021, %r33;
	// begin inline asm
	shf.r.wrap.b32 %r835, %r914, %r914, %r5638;
	// end inline asm
	// begin inline asm
	shf.r.wrap.b32 %r839, %r914, %r914, %r5642;
	// end inline asm
	xor.b32  	%r6023, %r839, %r835;
	// begin inline asm
	shf.r.wrap.b32 %r843, %r914, %r914, %r5646;
	// end inline asm
	xor.b32  	%r6024, %r6023, %r843;
	// begin inline asm
	lop3.b32 %r847, %r914, %r804, %r817, 0xE8;
	// end inline asm
	add.s32 	%r930, %r6022, %r818;
	add.s32 	%r6025, %r847, %r6022;
	add.s32 	%r946, %r6025, %r6024;
	// begin inline asm
	shf.r.wrap.b32 %r851, %r930, %r930, %r5622;
	// end inline asm
	// begin inline asm
	shf.r.wrap.b32 %r855, %r930, %r930, %r5626;
	// end inline asm
	xor.b32  	%r6026, %r855, %r851;
	// begin inline asm
	shf.r.wrap.b32 %r859, %r930, %r930, %r5630;
	// end inline asm
	xor.b32  	%r6027, %r6026, %r859;
	add.s32 	%r6028, %r6027, %r801;
	// begin inline asm
	lop3.b32 %r863, %r930, %r898, %r788, 0xCA;
	// end inline asm
	add.s32 	%r6029, %r6028, %r863;
	ld.const.u32 	%r6030, [_ZN6tetsuo8variants1KE+8];
	add.s32 	%r6031, %r6029, %r6030;
	add.s32 	%r6032, %r6031, %r49;
	// begin inline asm
	shf.r.wrap.b32 %r867, %r946, %r946, %r5638;
	// end inline asm
	// begin inline asm
	shf.r.wrap.b32 %r871, %r946, %r946, %r5642;
	// end inline asm
	xor.b32  	%r6033, %r871, %r867;
	// begin inline asm
	shf.r.wrap.b32 %r875, %r946, %r946, %r5646;
	// end inline asm
	xor.b32  	%r6034, %r6033, %r875;
	// begin inline asm
	lop3.b32 %r879, %r946, %r914, %r804, 0xE8;
	// end inline asm
	add.s32 	%r962, %r6032, %r817;
	add.s32 	%r6035, %r879, %r6032;
	add.s32 	%r978, %r6035, %r6034;
	// begin inline asm
	shf.r.wrap.b32 %r883, %r962, %r962, %r5622;
	// end inline asm
	// begin inline asm
	shf.r.wrap.b32 %r887, %r962, %r962, %r5626;
	// end inline asm
	xor.b32  	%r6036, %r887, %r883;
	// begin inline asm
	shf.r.wrap.b32 %r891, %r962, %r962, %r5630;
	// end inline asm
	xor.b32  	%r6037, %r6036, %r891;
	add.s32 	%r6038, %r6037, %r788;
	// begin inline asm
	lop3.b32 %r895, %r962, %r930, %r898, 0xCA;
	// end inline asm
	add.s32 	%r6039, %r6038, %r895;
	ld.const.u32 	%r6040, [_ZN6tetsuo8variants1KE+12];
	add.s32 	%r6041, %r6039, %r6040;
	add.s32 	%r6042, %r6041, %r65;
	// begin inline asm
	shf.r.wrap.b32 %r899, %r978, %r978, %r5638;
	// end inline asm
	// begin inline asm
	shf.r.wrap.b32 %r903, %r978, %r978, %r5642;
	// end inline asm
	xor.b32  	%r6043, %r903, %r899;
	// begin inline asm
	shf.r.wrap.b32 %r907, %r978, %r978, %r5646;
	// end inline asm
	xor.b32  	%r6044, %r6043, %r907;
	// begin inline asm
	lop3.b32 %r911, %r978, %r946, %r914, 0xE8;
	// end inline asm
	add.s32 	%r994, %r6042, %r804;
	add.s32 	%r6045, %r911, %r6042;
	add.s32 	%r1010, %r6045, %r6044;
	// begin inline asm
	shf.r.wrap.b32 %r915, %r994, %r994, %r5622;
	// end inline asm
	// begin inline asm
	shf.r.wrap.b32 %r919, %r994, %r994, %r5626;
	// end inline asm
	xor.b32  	%r6046, %r919, %r915;
	// begin inline asm
	shf.r.wrap.b32 %r923, %r994, %r994, %r5630;
	// end inline asm
	xor.b32  	%r6047, %r6046, %r923;
	add.s32 	%r6048, %r6047, %r898;
	// begin inline asm
	lop3.b32 %r927, %r994, %r962, %r930, 0xCA;
	// end inline asm
	add.s32 	%r6049, %r6048, %r927;
	ld.const.u32 	%r6050, [_ZN6tetsuo8variants1KE+16];
	add.s32 	%r6051, %r6049, %r6050;
	xor.b32  	%r6052, %r6051, -2147483648;
	// begin inline asm
	shf.r.wrap.b32 %r931, %r1010, %r1010, %r5638;
	// end inline asm
	// begin inline asm
	shf.r.wrap.b32 %r935, %r1010, %r1010, %r5642;
	// end inline asm
	xor.b32  	%r6053, %r935, %r931;
	// begin inline asm
	shf.r.wrap.b32 %r939, %r1010, %r1010, %r5646;
	// end inline asm
	xor.b32  	%r6054, %r6053, %r939;
	// begin inline asm
	lop3.b32 %r943, %r1010, %r978, %r946, 0xE8;
	// end inline asm
	add.s32 	%r1026, %r6052, %r914;
	add.s32 	%r6055, %r943, %r6052;
	add.s32 	%r1042, %r6055, %r6054;
	// begin inline asm
	shf.r.wrap.b32 %r947, %r1026, %r1026, %r5622;
	// end inline asm
	// begin inline asm
	shf.r.wrap.b32 %r951, %r1026, %r1026, %r5626;
	// end inline asm
	xor.b32  	%r6056, %r951, %r947;
	// begin inline asm
	shf.r.wrap.b32 %r955, %r1026, %r1026, %r5630;
	// end inline asm
	xor.b32  	%r6057, %r6056, %r955;
	add.s32 	%r6058, %r6057, %r930;
	// begin inline asm
	lop3.b32 %r959, %r1026, %r994, %r962, 0xCA;
	// end inline asm
	add.s32 	%r6059, %r6058, %r959;
	ld.const.u32 	%r6060, [_ZN6tetsuo8variants1KE+20];
	add.s32 	%r6061, %r6059, %r6060;
	// begin inline asm
	shf.r.wrap.b32 %r963, %r1042, %r1042, %r5638;
	// end inline asm
	// begin inline asm
	shf.r.wrap.b32 %r967, %r1042, %r1042, %r5642;
	// end inline asm
	xor.b32  	%r6062, %r967, %r963;
	// begin inline asm
	shf.r.wrap.b32 %r971, %r1042, %r1042, %r5646;
	// end inline asm
	xor.b32  	%r6063, %r6062, %r971;
	// begin inline asm
	lop3.b32 %r975, %r1042, %r1010, %r978, 0xE8;
	// end inline asm
	add.s32 	%r1058, %r6061, %r946;
	add.s32 	%r6064, %r975, %r6061;
	add.s32 	%r1074, %r6064, %r6063;
	// begin inline asm
	shf.r.wrap.b32 %r979, %r1058, %r1058, %r5622;
	// end inline asm
	// begin inline asm
	shf.r.wrap.b32 %r983, %r1058, %r1058, %r5626;
	// end inline asm
	xor.b32  	%r6065, %r983, %r979;
	// begin inline asm
	shf.r.wrap.b32 %r987, %r1058, %r1058, %r5630;
	// end inline asm
	xor.b32  	%r6066, %r6065, %r987;
	add.s32 	%r6067, %r6066, %r962;
	// begin inline asm
	lop3.b32 %r991, %r1058, %r1026, %r994, 0xCA;
	// end inline asm
	add.s32 	%r6068, %r6067, %r991;
	ld.const.u32 	%r6069, [_ZN6tetsuo8variants1KE+24];
	add.s32 	%r6070, %r6068, %r6069;
	// begin inline asm
	shf.r.wrap.b32 %r995, %r1074, %r1074, %r5638;
	// end inline asm
	// begin inline asm
	shf.r.wrap.b32 %r999, %r1074, %r1074, %r5642;
	// end inline asm
	xor.b32  	%r6071, %r999, %r995;
	// begin inline asm
	shf.r.wrap.b32 %r1003, %r1074, %r1074, %r5646;
	// end inline asm
	xor.b32  	%r6072, %r6071, %r1003;
	// begin inline asm
	lop3.b32 %r1007, %r1074, %r1042, %r1010, 0xE8;
	// end inline asm
	add.s32 	%r1090, %r6070, %r978;
	add.s32 	%r6073, %r1007, %r6070;
	add.s32 	%r1106, %r6073, %r6072;
	// begin inline asm
	shf.r.wrap.b32 %r1011, %r1090, %r1090, %r5622;
	// end inline asm
	// begin inline asm
	shf.r.wrap.b32 %r1015, %r1090, %r1090, %r5626;
	// end inline asm
	xor.b32  	%r6074, %r1015, %r1011;
	// begin inline asm
	shf.r.wrap.b32 %r1019, %r1090, %r1090, %r5630;
	// end inline asm
	xor.b32  	%r6075, %r6074, %r1019;
	add.s32 	%r6076, %r6075, %r994;
	// begin inline asm
	lop3.b32 %r1023, %r1090, %r1058, %r1026, 0xCA;
	// end inline asm
	add.s32 	%r6077, %r6076, %r1023;
	ld.const.u32 	%r6078, [_ZN6tetsuo8variants1KE+28];
	add.s32 	%r6079, %r6077, %r6078;
	// begin inline asm
	shf.r.wrap.b32 %r1027, %r1106, %r1106, %r5638;
	// end inline asm
	// begin inline asm
	shf.r.wrap.b32 %r1031, %r1106, %r1106, %r5642;
	// end inline asm
	xor.b32  	%r6080, %r1031, %r1027;
	// begin inline asm
	shf.r.wrap.b32 %r1035, %r1106, %r1106, %r5646;
	// end inline asm
	xor.b32  	%r6081, %r6080, %r1035;
	// begin inline asm
	lop3.b32 %r1039, %r1106, %r1074, %r1042, 0xE8;
	// end inline asm
	add.s32 	%r1122, %r6079, %r1010;
	add.s32 	%r6082, %r1039, %r6079;
	add.s32 	%r1138, %r6082, %r6081;
	// begin inline asm
	shf.r.wrap.b32 %r1043, %r1122, %r1122, %r5622;
	// end inline asm
	// begin inline asm
	shf.r.wrap.b32 %r1047, %r1122, %r1122, %r5626;
	// end inline asm
	xor.b32  	%r6083, %r1047, %r1043;
	// begin inline asm
	shf.r.wrap.b32 %r1051, %r1122, %r1122, %r5630;
	// end inline asm
	xor.b32  	%r6084, %r6083, %r1051;
	add.s32 	%r6085, %r6084, %r1026;
	// begin inline asm
	lop3.b32 %r1055, %r1122, %r1090, %r1058, 0xCA;
	// end inline asm
	add.s32 	%r6086, %r6085, %r1055;
	ld.const.u32 	%r6087, [_ZN6tetsuo8variants1KE+32];
	add.s32 	%r6088, %r6086, %r6087;
	// begin inline asm
	shf.r.wrap.b32 %r1059, %r1138, %r1138, %r5638;
	// end inline asm
	// begin inline asm
	shf.r.wrap.b32 %r1063, %r1138, %r1138, %r5642;
	// end inline asm
	xor.b32  	%r6089, %r1063, %r1059;
	// begin inline asm
	shf.r.wrap.b32 %r1067, %r1138, %r1138, %r5646;
	// end inline asm
	xor.b32  	%r6090, %r6089, %r1067;
	// begin inline asm
	lop3.b32 %r1071, %r1138, %r1106, %r1074, 0xE8;
	// end inline asm
	add.s32 	%r1154, %r6088, %r1042;
	add.s32 	%r6091, %r1071, %r6088;
	add.s32 	%r1170, %r6091, %r6090;
	// begin inline asm
	shf.r.wrap.b32 %r1075, %r1154, %r1154, %r5622;
	// end inline asm
	// begin inline asm
	shf.r.wrap.b32 %r1079, %r1154, %r1154, %r5626;
	// end inline asm
	xor.b32  	%r6092, %r1079, %r1075;
	// begin inline asm
	shf.r.wrap.b32 %r1083, %r1154, %r1154, %r5630;
	// end inline asm
	xor.b32  	%r6093, %r6092, %r1083;
	add.s32 	%r6094, %r6093, %r1058;
	// begin inline asm
	lop3.b32 %r1087, %r1154, %r1122, %r1090, 0xCA;
	// end inline asm
	add.s32 	%r6095, %r6094, %r1087;
	ld.const.u32 	%r6096, [_ZN6tetsuo8variants1KE+36];
	add.s32 	%r6097, %r6095, %r6096;
	// begin inline asm
	shf.r.wrap.b32 %r1091, %r1170, %r1170, %r5638;
	// end inline asm
	// begin inline asm
	shf.r.wrap.b32 %r1095, %r1170, %r1170, %r5642;
	// end inline asm
	xor.b32  	%r6098, %r1095, %r1091;
	// begin inline asm
	shf.r.wrap.b32 %r1099, %r1170, %r1170, %r5646;
	// end inline asm
	xor.b32  	%r6099, %r6098, %r1099;
	// begin inline asm
	lop3.b32 %r1103, %r1170, %r1138, %r1106, 0xE8;
	// end inline asm
	add.s32 	%r1186, %r6097, %r1074;
	add.s32 	%r6100, %r1103, %r6097;
	add.s32 	%r1202, %r6100, %r6099;
	// begin inline asm
	shf.r.wrap.b32 %r1107, %r1186, %r1186, %r5622;
	// end inline asm
	// begin inline asm
	shf.r.wrap.b32 %r1111, %r1186, %r1186, %r5626;
	// end inline asm
	xor.b32  	%r6101, %r1111, %r1107;
	// begin inline asm
	shf.r.wrap.b32 %r1115, %r1186, %r1186, %r5630;
	// end inline asm
	xor.b32  	%r6102, %r6101, %r1115;
	add.s32 	%r6103, %r6102, %r1090;
	// begin inline asm
	lop3.b32 %r1119, %r1186, %r1154, %r1122, 0xCA;
	// end inline asm
	add.s32 	%r6104, %r6103, %r1119;
	ld.const.u32 	%r6105, [_ZN6tetsuo8variants1KE+40];
	add.s32 	%r6106, %r6104, %r6105;
	// begin inline asm
	shf.r.wrap.b32 %r1123, %r1202, %r1202, %r5638;
	// end inline asm
	// begin inline asm
	shf.r.wrap.b32 %r1127, %r1202, %r1202, %r5642;
	// end inline asm
	xor.b32  	%r6107, %r1127, %r1123;
	// begin inline asm
	shf.r.wrap.b32 %r1131, %r1202, %r1202, %r5646;
	// end inline asm
	xor.b32  	%r6108, %r6107, %r1131;
	// begin inline asm
	lop3.b32 %r1135, %r1202, %r1170, %r1138, 0xE8;
	// end inline asm
	add.s32 	%r1218, %r6106, %r1106;
	add.s32 	%r6109, %r1135, %r6106;
	add.s32 	%r1234, %r6109, %r6108;
	// begin inline asm
	shf.r.wrap.b32 %r1139, %r1218, %r1218, %r5622;
	// end inline asm
	// begin inline asm
	shf.r.wrap.b32 %r1143, %r1218, %r1218, %r5626;
	// end inline asm
	xor.b32  	%r6110, %r1143, %r1139;
	// begin inline asm
	shf.r.wrap.b32 %r1147, %r1218, %r1218, %r5630;
	// end inline asm
	xor.b32  	%r6111, %r6110, %r1147;
	add.s32 	%r6112, %r6111, %r1122;
	// begin inline asm
	lop3.b32 %r1151, %r1218, %r1186, %r1154, 0xCA;
	// end inline asm
	add.s32 	%r6113, %r6112, %r1151;
	ld.const.u32 	%r6114, [_ZN6tetsuo8variants1KE+44];
	add.s32 	%r6115, %r6113, %r6114;
	// begin inline asm
	shf.r.wrap.b32 %r1155, %r1234, %r1234, %r5638;
	// end inline asm
	// begin inline asm
	shf.r.wrap.b32 %r1159, %r1234, %r1234, %r5642;
	// end inline asm
	xor.b32  	%r6116, %r1159, %r1155;
	// begin inline asm
	shf.r.wrap.b32 %r1163, %r1234, %r1234, %r5646;
	// end inline asm
	xor.b32  	%r6117, %r6116, %r1163;
	// begin inline asm
	lop3.b32 %r1167, %r1234, %r1202, %r1170, 0xE8;
	// end inline asm
	add.s32 	%r1250, %r6115, %r1138;
	add.s32 	%r6118, %r1167, %r6115;
	add.s32 	%r1266, %r6118, %r6117;
	// begin inline asm
	shf.r.wrap.b32 %r1171, %r1250, %r1250, %r5622;
	// end inline asm
	// begin inline asm
	shf.r.wrap.b32 %r1175, %r1250, %r1250, %r5626;
	// end inline asm
	xor.b32  	%r6119, %r1175, %r1171;
	// begin inline asm
	shf.r.wrap.b32 %r1179, %r1250, %r1250, %r5630;
	// end inline asm
	xor.b32  	%r6120, %r6119, %r1179;
	add.s32 	%r6121, %r6120, %r1154;
	// begin inline asm
	lop3.b32 %r1183, %r1250, %r1218, %r1186, 0xCA;
	// end inline asm
	add.s32 	%r6122, %r6121, %r1183;
	ld.const.u32 	%r6123, [_ZN6tetsuo8variants1KE+48];
	add.s32 	%r6124, %r6122, %r6123;
	// begin inline asm
	shf.r.wrap.b32 %r1187, %r1266, %r1266, %r5638;
	// end inline asm
	// begin inline asm
	shf.r.wrap.b32 %r1191, %r1266, %r1266, %r5642;
	// end inline asm
	xor.b32  	%r6125, %r1191, %r1187;
	// begin inline asm
	shf.r.wrap.b32 %r1195, %r1266, %r1266, %r5646;
	// end inline asm
	xor.b32  	%r6126, %r6125, %r1195;
	// begin inline asm
	lop3.b32 %r1199, %r1266, %r1234, %r1202, 0xE8;
	// end inline asm
	add.s32 	%r1282, %r6124, %r1170;
	add.s32 	%r6127, %r1199, %r6124;
	add.s32 	%r1298, %r6127, %r6126;
	// begin inline asm
	shf.r.wrap.b32 %r1203, %r1282, %r1282, %r5622;
	// end inline asm
	// begin inline asm
	shf.r.wrap.b32 %r1207, %r1282, %r1282, %r5626;
	// end inline asm
	xor.b32  	%r6128, %r1207, %r1203;
	// begin inline asm
	shf.r.wrap.b32 %r1211, %r1282, %r1282, %r5630;
	// end inline asm
	xor.b32  	%r6129, %r6128, %r1211;
	add.s32 	%r6130, %r6129, %r1186;
	// begin inline asm
	lop3.b32 %r1215, %r1282, %r1250, %r1218, 0xCA;
	// end inline asm
	add.s32 	%r6131, %r6130, %r1215;
	ld.const.u32 	%r6132, [_ZN6tetsuo8variants1KE+52];
	add.s32 	%r6133, %r6131, %r6132;
	// begin inline asm
	shf.r.wrap.b32 %r1219, %r1298, %r1298, %r5638;
	// end inline asm
	// begin inline asm
	shf.r.wrap.b32 %r1223, %r1298, %r1298, %r5642;
	// end inline asm
	xor.b32  	%r6134, %r1223, %r1219;
	// begin inline asm
	shf.r.wrap.b32 %r1227, %r1298, %r1298, %r5646;
	// end inline asm
	xor.b32  	%r6135, %r6134, %r1227;
	// begin inline asm
	lop3.b32 %r1231, %r1298, %r1266, %r1234, 0xE8;
	// end inline asm
	add.s32 	%r1314, %r6133, %r1202;
	add.s32 	%r6136, %r1231, %r6133;
	add.s32 	%r1330, %r6136, %r6135;
	// begin inline asm
	shf.r.wrap.b32 %r1235, %r1314, %r1314, %r5622;
	// end inline asm
	// begin inline asm
	shf.r.wrap.b32 %r1239, %r1314, %r1314, %r5626;
	// end inline asm
	xor.b32  	%r6137, %r1239, %r1235;
	// begin inline asm
	shf.r.wrap.b32 %r1243, %r1314, %r1314, %r5630;
	// end inline asm
	xor.b32  	%r6138, %r6137, %r1243;
	add.s32 	%r6139, %r6138, %r1218;
	// begin inline asm
	lop3.b32 %r1247, %r1314, %r1282, %r1250, 0xCA;
	// end inline asm
	add.s32 	%r6140, %r6139, %r1247;
	ld.const.u32 	%r6141, [_ZN6tetsuo8variants1KE+56];
	add.s32 	%r6142, %r6140, %r6141;
	// begin inline asm
	shf.r.wrap.b32 %r1251, %r1330, %r1330, %r5638;
	// end inline asm
	// begin inline asm
	shf.r.wrap.b32 %r1255, %r1330, %r1330, %r5642;
	// end inline asm
	xor.b32  	%r6143, %r1255, %r1251;
	// begin inline asm
	shf.r.wrap.b32 %r1259, %r1330, %r1330, %r5646;
	// end inline asm
	xor.b32  	%r6144, %r6143, %r1259;
	// begin inline asm
	lop3.b32 %r1263, %r1330, %r1298, %r1266, 0xE8;
	// end inline asm
	add.s32 	%r1346, %r6142, %r1234;
	add.s32 	%r6145, %r1263, %r6142;
	add.s32 	%r1362, %r6145, %r6144;
	// begin inline asm
	shf.r.wrap.b32 %r1267, %r1346, %r1346, %r5622;
	// end inline asm
	// begin inline asm
	shf.r.wrap.b32 %r1271, %r1346, %r1346, %r5626;
	// end inline asm
	xor.b32  	%r6146, %r1271, %r1267;
	// begin inline asm
	shf.r.wrap.b32 %r1275, %r1346, %r1346, %r5630;
	// end inline asm
	xor.b32  	%r6147, %r6146, %r1275;
	add.s32 	%r6148, %r6147, %r1250;
	// begin inline asm
	lop3.b32 %r1279, %r1346, %r1314, %r1282, 0xCA;
	// end inline asm
	add.s32 	%r6149, %r6148, %r1279;
	ld.const.u32 	%r6150, [_ZN6tetsuo8variants1KE+60];
	add.s32 	%r6151, %r6149, %r6150;
	add.s32 	%r6152, %r6151, 640;
	// begin inline asm
	shf.r.wrap.b32 %r1283, %r1362, %r1362, %r5638;
	// end inline asm
	// begin inline asm
	shf.r.wrap.b32 %r1287, %r1362, %r1362, %r5642;
	// end inline asm
	xor.b32  	%r6153, %r1287, %r1283;
	// begin inline asm
	shf.r.wrap.b32 %r1291, %r1362, %r1362, %r5646;
	// end inline asm
	xor.b32  	%r6154, %r6153, %r1291;
	// begin inline asm
	lop3.b32 %r1295, %r1362, %r1330, %r1298, 0xE8;
	// end inline asm
	add.s32 	%r1378, %r6152, %r1266;
	add.s32 	%r6155, %r1295, %r6152;
	add.s32 	%r1394, %r6155, %r6154;
	// begin inline asm
	shf.r.wrap.b32 %r1299, %r1378, %r1378, %r5622;
	// end inline asm
	// begin inline asm
	shf.r.wrap.b32 %r1303, %r1378, %r1378, %r5626;
	// end inline asm
	xor.b32  	%r6156, %r1303, %r1299;
	// begin inline asm
	shf.r.wrap.b32 %r1307, %r1378, %r1378, %r5630;
	// end inline asm
	xor.b32  	%r6157, %r6156, %r1307;
	add.s32 	%r6158, %r6157, %r1282;
	// begin inline asm
	lop3.b32 %r1311, %r1378, %r1346, %r1314, 0xCA;
	// end inline asm
	add.s32 	%r6159, %r6158, %r1311;
	ld.const.u32 	%r6160, [_ZN6tetsuo8variants1KE+64];
	add.s32 	%r6161, %r6159, %r6160;
	add.s32 	%r6162, %r6161, %r273;
	// begin inline asm
	shf.r.wrap.b32 %r1315, %r1394, %r1394, %r5638;
	// end inline asm
	// begin inline asm
	shf.r.wrap.b32 %r1319, %r1394, %r1394, %r5642;
	// end inline asm
	xor.b32  	%r6163, %r1319, %r1315;
	// begin inline asm
	shf.r.wrap.b32 %r1323, %r1394, %r1394, %r5646;
	// end inline asm
	xor.b32  	%r6164, %r6163, %r1323;
	// begin inline asm
	lop3.b32 %r1327, %r1394, %r1362, %r1330, 0xE8;
	// end inline asm
	add.s32 	%r1410, %r6162, %r1298;
	add.s32 	%r6165, %r1327, %r6162;
	add.s32 	%r1426, %r6165, %r6164;
	// begin inline asm
	shf.r.wrap.b32 %r1331, %r1410, %r1410, %r5622;
	// end inline asm
	// begin inline asm
	shf.r.wrap.b32 %r1335, %r1410, %r1410, %r5626;
	// end inline asm
	xor.b32  	%r6166, %r1335, %r1331;
	// begin inline asm
	shf.r.wrap.b32 %r1339, %r1410, %r1410, %r5630;
	// end inline asm
	xor.b32  	%r6167, %r6166, %r1339;
	add.s32 	%r6168, %r6167, %r1314;
	// begin inline asm
	lop3.b32 %r1343, %r1410, %r1378, %r1346, 0xCA;
	// end inline asm
	add.s32 	%r6169, %r6168, %r1343;
	ld.const.u32 	%r6170, [_ZN6tetsuo8variants1KE+68];
	add.s32 	%r6171, %r6169, %r6170;
	add.s32 	%r6172, %r6171, %r289;
	// begin inline asm
	shf.r.wrap.b32 %r1347, %r1426, %r1426, %r5638;
	// end inline asm
	// begin inline asm
	shf.r.wrap.b32 %r1351, %r1426, %r1426, %r5642;
	// end inline asm
	xor.b32  	%r6173, %r1351, %r1347;
	// begin inline asm
	shf.r.wrap.b32 %r1355, %r1426, %r1426, %r5646;
	// end inline asm
	xor.b32  	%r6174, %r6173, %r1355;
	// begin inline asm
	lop3.b32 %r1359, %r1426, %r1394, %r1362, 0xE8;
	// end inline asm
	add.s32 	%r1442, %r6172, %r1330;
	add.s32 	%r6175, %r1359, %r6172;
	add.s32 	%r1458, %r6175, %r6174;
	// begin inline asm
	shf.r.wrap.b32 %r1363, %r1442, %r1442, %r5622;
	// end inline asm
	// begin inline asm
	shf.r.wrap.b32 %r1367, %r1442, %r1442, %r5626;
	// end inline asm
	xor.b32  	%r6176, %r1367, %r1363;
	// begin inline asm
	shf.r.wrap.b32 %r1371, %r1442, %r1442, %r5630;
	// end inline asm
	xor.b32  	%r6177, %r6176, %r1371;
	add.s32 	%r6178, %r6177, %r1346;
	// begin inline asm
	lop3.b32 %r1375, %r1442, %r1410, %r1378, 0xCA;
	// end inline asm
	add.s32 	%r6179, %r6178, %r1375;
	ld.const.u32 	%r6180, [_ZN6tetsuo8variants1KE+72];
	add.s32 	%r6181, %r6179, %r6180;
	add.s32 	%r6182, %r6181, %r305;
	// begin inline asm
	shf.r.wrap.b32 %r1379, %r1458, %r1458, %r5638;
	// end inline asm
	// begin inline asm
	shf.r.wrap.b32 %r1383, %r1458, %r1458, %r5642;
	// end inline asm
	xor.b32  	%r6183, %r1383, %r1379;
	// begin inline asm
	shf.r.wrap.b32 %r1387, %r1458, %r1458, %r5646;
	// end inline asm
	xor.b32  	%r6184, %r6183, %r1387;
	// begin inline asm
	lop3.b32 %r1391, %r1458, %r1426, %r1394, 0xE8;
	// end inline asm
	add.s32 	%r1474, %r6182, %r1362;
	add.s32 	%r6185, %r1391, %r6182;
	add.s32 	%r1490, %r6185, %r6184;
	// begin inline asm
	shf.r.wrap.b32 %r1395, %r1474, %r1474, %r5622;
	// end inline asm
	// begin inline asm
	shf.r.wrap.b32 %r1399, %r1474, %r1474, %r5626;
	// end inline asm
	xor.b32  	%r6186, %r1399, %r1395;
	// begin inline asm
	shf.r.wrap.b32 %r1403, %r1474, %r1474, %r5630;
	// end inline asm
	xor.b32  	%r6187, %r6186, %r1403;
	add.s32 	%r6188, %r6187, %r1378;
	// begin inline asm
	lop3.b32 %r1407, %r1474, %r1442, %r1410, 0xCA;
	// end inline asm
	add.s32 	%r6189, %r6188, %r1407;
	ld.const.u32 	%r6190, [_ZN6tetsuo8variants1KE+76];
	add.s32 	%r6191, %r6189, %r6190;
	add.s32 	%r6192, %r6191, %r321;
	// begin inline asm
	shf.r.wrap.b32 %r1411, %r1490, %r1490, %r5638;
	// end inline asm
	// begin inline asm
	shf.r.wrap.b32 %r1415, %r1490, %r1490, %r5642;
	// end inline asm
	xor.b32  	%r6193, %r1415, %r1411;
	// begin inline asm
	shf.r.wrap.b32 %r1419, %r1490, %r1490, %r5646;
	// end inline asm
	xor.b32  	%r6194, %r6193, %r1419;
	// begin inline asm
	lop3.b32 %r1423, %r1490, %r1458, %r1426, 0xE8;
	// end inline asm
	add.s32 	%r1506, %r6192, %r1394;
	add.s32 	%r6195, %r1423, %r6192;
	add.s32 	%r1522, %r6195, %r6194;
	// begin inline asm
	shf.r.wrap.b32 %r1427, %r1506, %r1506, %r5622;
	// end inline asm
	// begin inline asm
	shf.r.wrap.b32 %r1431, %r1506, %r1506, %r5626;
	// end inline asm
	xor.b32  	%r6196, %r1431, %r1427;
	// begin inline asm
	shf.r.wrap.b32 %r1435, %r1506, %r1506, %r5630;
	// end inline asm
	xor.b32  	%r6197, %r6196, %r1435;
	add.s32 	%r6198, %r6197, %r1410;
	// begin inline asm
	lop3.b32 %r1439, %r1506, %r1474, %r1442, 0xCA;
	// end inline asm
	add.s32 	%r6199, %r6198, %r1439;
	ld.const.u32 	%r6200, [_ZN6tetsuo8variants1KE+80];
	add.s32 	%r6201, %r6199, %r6200;
	add.s32 	%r6202, %r6201, %r116;
	// begin inline asm
	shf.r.wrap.b32 %r1443, %r1522, %r1522, %r5638;
	// end inline asm
	// begin inline asm
	shf.r.wrap.b32 %r1447, %r1522, %r1522, %r5642;
	// end inline asm
	xor.b32  	%r6203, %r1447, %r1443;
	// begin inline asm
	shf.r.wrap.b32 %r1451, %r1522, %r1522, %r5646;
	// end inline asm
	xor.b32  	%r6204, %r6203, %r1451;
	// begin inline asm
	lop3.b32 %r1455, %r1522, %r1490, %r1458, 0xE8;
	// end inline asm
	add.s32 	%r1538, %r6202, %r1426;
	add.s32 	%r6205, %r1455, %r6202;
	add.s32 	%r1554, %r6205, %r6204;
	// begin inline asm
	shf.r.wrap.b32 %r1459, %r1538, %r1538, %r5622;
	// end inline asm
	// begin inline asm
	shf.r.wrap.b32 %r1463, %r1538, %r1538, %r5626;
	// end inline asm
	xor.b32  	%r6206, %r1463, %r1459;
	// begin inline asm
	shf.r.wrap.b32 %r1467, %r1538, %r1538, %r5630;
	// end inline asm
	xor.b32  	%r6207, %r6206, %r1467;
	add.s32 	%r6208, %r6207, %r1442;
	// begin inline asm
	lop3.b32 %r1471, %r1538, %r1506, %r1474, 0xCA;
	// end inline asm
	add.s32 	%r6209, %r6208, %r1471;
	ld.const.u32 	%r6210, [_ZN6tetsuo8variants1KE+84];
	add.s32 	%r6211, %r6209, %r6210;
	add.s32 	%r6212, %r6211, %r353;
	// begin inline asm
	shf.r.wrap.b32 %r1475, %r1554, %r1554, %r5638;
	// end inline asm
	// begin inline asm
	shf.r.wrap.b32 %r1479, %r1554, %r1554, %r5642;
	// end inline asm
	xor.b32  	%r6213, %r1479, %r1475;
	// begin inline asm
	shf.r.wrap.b32 %r1483, %r1554, %r1554, %r5646;
	// end inline asm
	xor.b32  	%r6214, %r6213, %r1483;
	// begin inline asm
	lop3.b32 %r1487, %r1554, %r1522, %r1490, 0xE8;
	// end inline asm
	add.s32 	%r1570, %r6212, %r1458;
	add.s32 	%r6215, %r1487, %r6212;
	add.s32 	%r1586, %r6215, %r6214;
	// begin inline asm
	shf.r.wrap.b32 %r1491, %r1570, %r1570, %r5622;
	// end inline asm
	// begin inline asm
	shf.r.wrap.b32 %r1495, %r1570, %r1570, %r5626;
	// end inline asm
	xor.b32  	%r6216, %r1495, %r1491;
	// begin inline asm
	shf.r.wrap.b32 %r1499, %r1570, %r1570, %r5630;
	// end inline asm
	xor.b32  	%r6217, %r6216, %r1499;
	add.s32 	%r6218, %r6217, %r1474;
	// begin inline asm
	lop3.b32 %r1503, %r1570, %r1538, %r1506, 0xCA;
	// end inline asm
	add.s32 	%r6219, %r6218, %r1503;
	ld.const.u32 	%r6220, [_ZN6tetsuo8variants1KE+88];
	add.s32 	%r6221, %r6219, %r6220;
	add.s32 	%r6222, %r6221, %r148;
	// begin inline asm
	shf.r.wrap.b32 %r1507, %r1586, %r1586, %r5638;
	// end inline asm
	// begin inline asm
	shf.r.wrap.b32 %r1511, %r1586, %r1586, %r5642;
	// end inline asm
	xor.b32  	%r6223, %r1511, %r1507;
	// begin inline asm
	shf.r.wrap.b32 %r1515, %r1586, %r1586, %r5646;
	// end inline asm
	xor.b32  	%r6224, %r6223, %r1515;
	// begin inline asm
	lop3.b32 %r1519, %r1586, %r1554, %r1522, 0xE8;
	// end inline asm
	add.s32 	%r1602, %r6222, %r1490;
	add.s32 	%r6225, %r1519, %r6222;
	add.s32 	%r1618, %r6225, %r6224;
	// begin inline asm
	shf.r.wrap.b32 %r1523, %r1602, %r1602, %r5622;
	// end inline asm
	// begin inline asm
	shf.r.wrap.b32 %r1527, %r1602, %r1602, %r5626;
	// end inline asm
	xor.b32  	%r6226, %r1527, %r1523;
	// begin inline asm
	shf.r.wrap.b32 %r1531, %r1602, %r1602, %r5630;
	// end inline asm
	xor.b32  	%r6227, %r6226, %r1531;
	add.s32 	%r6228, %r6227, %r1506;
	// begin inline asm
	lop3.b32 %r1535, %r1602, %r1570, %r1538, 0xCA;
	// end inline asm
	add.s32 	%r6229, %r6228, %r1535;
	ld.const.u32 	%r6230, [_ZN6tetsuo8variants1KE+92];
	add.s32 	%r6231, %r6229, %r6230;
	add.s32 	%r6232, %r6231, %r385;
	// begin inline asm
	shf.r.wrap.b32 %r1539, %r1618, %r1618, %r5638;
	// end inline asm
	// begin inline asm
	shf.r.wrap.b32 %r1543, %r1618, %r1618, %r5642;
	// end inline asm
	xor.b32  	%r6233, %r1543, %r1539;
	// begin inline asm
	shf.r.wrap.b32 %r1547, %r1618, %r1618, %r5646;
	// end inline asm
	xor.b32  	%r6234, %r6233, %r1547;
	// begin inline asm
	lop3.b32 %r1551, %r1618, %r1586, %r1554, 0xE8;
	// end inline asm
	add.s32 	%r1634, %r6232, %r1522;
	add.s32 	%r6235, %r1551, %r6232;
	add.s32 	%r1650, %r6235, %r6234;
	// begin inline asm
	shf.r.wrap.b32 %r1555, %r1634, %r1634, %r5622;
	// end inline asm
	// begin inline asm
	shf.r.wrap.b32 %r1559, %r1634, %r1634, %r5626;
	// end inline asm
	xor.b32  	%r6236, %r1559, %r1555;
	// begin inline asm
	shf.r.wrap.b32 %r1563, %r1634, %r1634, %r5630;
	// end inline asm
	xor.b32  	%r6237, %r6236, %r1563;
	add.s32 	%r6238, %r6237, %r1538;
	// begin inline asm
	lop3.b32 %r1567, %r1634, %r1602, %r1570, 0xCA;
	// end inline asm
	add.s32 	%r6239, %r6238, %r1567;
	ld.const.u32 	%r6240, [_ZN6tetsuo8variants1KE+96];
	add.s32 	%r6241, %r6239, %r6240;
	add.s32 	%r6242, %r6241, %r401;
	// begin inline asm
	shf.r.wrap.b32 %r1571, %r1650, %r1650, %r5638;
	// end inline asm
	// begin inline asm
	shf.r.wrap.b32 %r1575, %r1650, %r1650, %r5642;
	// end inline asm
	xor.b32  	%r6243, %r1575, %r1571;
	// begin inline asm
	shf.r.wrap.b32 %r1579, %r1650, %r1650, %r5646;
	// end inline asm
	xor.b32  	%r6244, %r6243, %r1579;
	// begin inline asm
	lop3.b32 %r1583, %r1650, %r1618, %r1586, 0xE8;
	// end inline asm
	add.s32 	%r1666, %r6242, %r1554;
	add.s32 	%r6245, %r1583, %r6242;
	add.s32 	%r1682, %r6245, %r6244;
	// begin inline asm
	shf.r.wrap.b32 %r1587, %r1666, %r1666, %r5622;
	// end inline asm
	// begin inline asm
	shf.r.wrap.b32 %r1591, %r1666, %r1666, %r5626;
	// end inline asm
	xor.b32  	%r6246, %r1591, %r1587;
	// begin inline asm
	shf.r.wrap.b32 %r1595, %r1666, %r1666, %r5630;
	// end inline asm
	xor.b32  	%r6247, %r6246, %r1595;
	add.s32 	%r6248, %r6247, %r1570;
	// begin inline asm
	lop3.b32 %r1599, %r1666, %r1634, %r1602, 0xCA;
	// end inline asm
	add.s32 	%r6249, %r6248, %r1599;
	ld.const.u32 	%r6250, [_ZN6tetsuo8variants1KE+100];
	add.s32 	%r6251, %r6249, %r6250;
	add.s32 	%r6252, %r6251, %r417;
	// begin inline asm
	shf.r.wrap.b32 %r1603, %r1682, %r1682, %r5638;
	// end inline asm
	// begin inline asm
	shf.r.wrap.b32 %r1607, %r1682, %r1682, %r5642;
	// end inline asm
	xor.b32  	%r6253, %r1607, %r1603;
	// begin inline asm
	shf.r.wrap.b32 %r1611, %r1682, %r1682, %r5646;
	// end inline asm
	xor.b32  	%r6254, %r6253, %r1611;
	// begin inline asm
	lop3.b32 %r1615, %r1682, %r1650, %r1618, 0xE8;
	// end inline asm
	add.s32 	%r1698, %r6252, %r1586;
	add.s32 	%r6255, %r1615, %r6252;
	add.s32 	%r1714, %r6255, %r6254;
	// begin inline asm
	shf.r.wrap.b32 %r1619, %r1698, %r1698, %r5622;
	// end inline asm
	// begin inline asm
	shf.r.wrap.b32 %r1623, %r1698, %r1698, %r5626;
	// end inline asm
	xor.b32  	%r6256, %r1623, %r1619;
	// begin inline asm
	shf.r.wrap.b32 %r1627, %r1698, %r1698, %r5630;
	// end inline asm
	xor.b32  	%r6257, %r6256, %r1627;
	add.s32 	%r6258, %r6257, %r1602;
	// begin inline asm
	lop3.b32 %r1631, %r1698, %r1666, %r1634, 0xCA;
	// end inline asm
	add.s32 	%r6259, %r6258, %r1631;
	ld.const.u32 	%r6260, [_ZN6tetsuo8variants1KE+104];
	add.s32 	%r6261, %r6259, %r6260;
	add.s32 	%r6262, %r6261, %r433;
	// begin inline asm
	shf.r.wrap.b32 %r1635, %r1714, %r1714, %r5638;
	// end inline asm
	// begin inline asm
	shf.r.wrap.b32 %r1639, %r1714, %r1714, %r5642;
	// end inline asm
	xor.b32  	%r6263, %r1639, %r1635;
	// begin inline asm
	shf.r.wrap.b32 %r1643, %r1714, %r1714, %r5646;
	// end inline asm
	xor.b32  	%r6264, %r6263, %r1643;
	// begin inline asm
	lop3.b32 %r1647, %r1714, %r1682, %r1650, 0xE8;
	// end inline asm
	add.s32 	%r1730, %r6262, %r1618;
	add.s32 	%r6265, %r1647, %r6262;
	add.s32 	%r1746, %r6265, %r6264;
	// begin inline asm
	shf.r.wrap.b32 %r1651, %r1730, %r1730, %r5622;
	// end inline asm
	// begin inline asm
	shf.r.wrap.b32 %r1655, %r1730, %r1730, %r5626;
	// end inline asm
	xor.b32  	%r6266, %r1655, %r1651;
	// begin inline asm
	shf.r.wrap.b32 %r1659, %r1730, %r1730, %r5630;
	// end inline asm
	xor.b32  	%r6267, %r6266, %r1659;
	add.s32 	%r6268, %r6267, %r1634;
	// begin inline asm
	lop3.b32 %r1663, %r1730, %r1698, %r1666, 0xCA;
	// end inline asm
	add.s32 	%r6269, %r6268, %r1663;
	ld.const.u32 	%r6270, [_ZN6tetsuo8variants1KE+108];
	add.s32 	%r6271, %r6269, %r6270;
	add.s32 	%r6272, %r6271, %r449;
	// begin inline asm
	shf.r.wrap.b32 %r1667, %r1746, %r1746, %r5638;
	// end inline asm
	// begin inline asm
	shf.r.wrap.b32 %r1671, %r1746, %r1746, %r5642;
	// end inline asm
	xor.b32  	%r6273, %r1671, %r1667;
	// begin inline asm
	shf.r.wrap.b32 %r1675, %r1746, %r1746, %r5646;
	// end inline asm
	xor.b32  	%r6274, %r6273, %r1675;
	// begin inline asm
	lop3.b32 %r1679, %r1746, %r1714, %r1682, 0xE8;
	// end inline asm
	add.s32 	%r1762, %r6272, %r1650;
	add.s32 	%r6275, %r1679, %r6272;
	add.s32 	%r1778, %r6275, %r6274;
	// begin inline asm
	shf.r.wrap.b32 %r1683, %r1762, %r1762, %r5622;
	// end inline asm
	// begin inline asm
	shf.r.wrap.b32 %r1687, %r1762, %r1762, %r5626;
	// end inline asm
	xor.b32  	%r6276, %r1687, %r1683;
	// begin inline asm
	shf.r.wrap.b32 %r1691, %r1762, %r1762, %r5630;
	// end inline asm
	xor.b32  	%r6277, %r6276, %r1691;
	add.s32 	%r6278, %r6277, %r1666;
	// begin inline asm
	lop3.b32 %r1695, %r1762, %r1730, %r1698, 0xCA;
	// end inline asm
	add.s32 	%r6279, %r6278, %r1695;
	ld.const.u32 	%r6280, [_ZN6tetsuo8variants1KE+112];
	add.s32 	%r6281, %r6279, %r6280;
	add.s32 	%r6282, %r6281, %r465;
	// begin inline asm
	shf.r.wrap.b32 %r1699, %r1778, %r1778, %r5638;
	// end inline asm
	// begin inline asm
	shf.r.wrap.b32 %r1703, %r1778, %r1778, %r5642;
	// end inline asm
	xor.b32  	%r6283, %r1703, %r1699;
	// begin inline asm
	shf.r.wrap.b32 %r1707, %r1778, %r1778, %r5646;
	// end inline asm
	xor.b32  	%r6284, %r6283, %r1707;
	// begin inline asm
	lop3.b32 %r1711, %r1778, %r1746, %r1714, 0xE8;
	// end inline asm
	add.s32 	%r1794, %r6282, %r1682;
	add.s32 	%r6285, %r1711, %r6282;
	add.s32 	%r1810, %r6285, %r6284;
	// begin inline asm
	shf.r.wrap.b32 %r1715, %r1794, %r1794, %r5622;
	// end inline asm
	// begin inline asm
	shf.r.wrap.b32 %r1719, %r1794, %r1794, %r5626;
	// end inline asm
	xor.b32  	%r6286, %r1719, %r1715;
	// begin inline asm
	shf.r.wrap.b32 %r1723, %r1794, %r1794, %r5630;
	// end inline asm
	xor.b32  	%r6287, %r6286, %r1723;
	add.s32 	%r6288, %r6287, %r1698;
	// begin inline asm
	lop3.b32 %r1727, %r1794, %r1762, %r1730, 0xCA;
	// end inline asm
	add.s32 	%r6289, %r6288, %r1727;
	ld.const.u32 	%r6290, [_ZN6tetsuo8variants1KE+116];
	add.s32 	%r6291, %r6289, %r6290;
	add.s32 	%r6292, %r6291, %r481;
	// begin inline asm
	shf.r.wrap.b32 %r1731, %r1810, %r1810, %r5638;
	// end inline asm
	// begin inline asm
	shf.r.wrap.b32 %r1735, %r1810, %r1810, %r5642;
	// end inline asm
	xor.b32  	%r6293, %r1735, %r1731;
	// begin inline asm
	shf.r.wrap.b32 %r1739, %r1810, %r1810, %r5646;
	// end inline asm
	xor.b32  	%r6294, %r6293, %r1739;
	// begin inline asm
	lop3.b32 %r1743, %r1810, %r1778, %r1746, 0xE8;
	// end inline asm
	add.s32 	%r1826, %r6292, %r1714;
	add.s32 	%r6295, %r1743, %r6292;
	add.s32 	%r1842, %r6295, %r6294;
	// begin inline asm
	shf.r.wrap.b32 %r1747, %r1826, %r1826, %r5622;
	// end inline asm
	// begin inline asm
	shf.r.wrap.b32 %r1751, %r1826, %r1826, %r5626;
	// end inline asm
	xor.b32  	%r6296, %r1751, %r1747;
	// begin inline asm
	shf.r.wrap.b32 %r1755, %r1826, %r1826, %r5630;
	// end inline asm
	xor.b32  	%r6297, %r6296, %r1755;
	add.s32 	%r6298, %r6297, %r1730;
	// begin inline asm
	lop3.b32 %r1759, %r1826, %r1794, %r1762, 0xCA;
	// end inline asm
	add.s32 	%r6299, %r6298, %r1759;
	ld.const.u32 	%r6300, [_ZN6tetsuo8variants1KE+120];
	add.s32 	%r6301, %r6299, %r6300;
	add.s32 	%r6302, %r6301, %r497;
	// begin inline asm
	shf.r.wrap.b32 %r1763, %r1842, %r1842, %r5638;
	// end inline asm
	// begin inline asm
	shf.r.wrap.b32 %r1767, %r1842, %r1842, %r5642;
	// end inline asm
	xor.b32  	%r6303, %r1767, %r1763;
	// begin inline asm
	shf.r.wrap.b32 %r1771, %r1842, %r1842, %r5646;
	// end inline asm
	xor.b32  	%r6304, %r6303, %r1771;
	// begin inline asm
	lop3.b32 %r1775, %r1842, %r1810, %r1778, 0xE8;
	// end inline asm
	add.s32 	%r1858, %r6302, %r1746;
	add.s32 	%r6305, %r1775, %r6302;
	add.s32 	%r1874, %r6305, %r6304;
	// begin inline asm
	shf.r.wrap.b32 %r1779, %r1858, %r1858, %r5622;
	// end inline asm
	// begin inline asm
	shf.r.wrap.b32 %r1783, %r1858, %r1858, %r5626;
	// end inline asm
	xor.b32  	%r6306, %r1783, %r1779;
	// begin inline asm
	shf.r.wrap.b32 %r1787, %r1858, %r1858, %r5630;
	// end inline asm
	xor.b32  	%r6307, %r6306, %r1787;
	add.s32 	%r6308, %r6307, %r1762;
	// begin inline asm
	lop3.b32 %r1791, %r1858, %r1826, %r1794, 0xCA;
	// end inline asm
	add.s32 	%r6309, %r6308, %r1791;
	ld.const.u32 	%r6310, [_ZN6tetsuo8variants1KE+124];
	add.s32 	%r6311, %r6309, %r6310;
	add.s32 	%r6312, %r6311, %r292;
	// begin inline asm
	shf.r.wrap.b32 %r1795, %r1874, %r1874, %r5638;
	// end inline asm
	// begin inline asm
	shf.r.wrap.b32 %r1799, %r1874, %r1874, %r5642;
	// end inline asm
	xor.b32  	%r6313, %r1799, %r1795;
	// begin inline asm
	shf.r.wrap.b32 %r1803, %r1874, %r1874, %r5646;
	// end inline asm
	xor.b32  	%r6314, %r6313, %r1803;
	// begin inline asm
	lop3.b32 %r1807, %r1874, %r1842, %r1810, 0xE8;
	// end inline asm
	add.s32 	%r1890, %r6312, %r1778;
	add.s32 	%r6315, %r1807, %r6312;
	add.s32 	%r1906, %r6315, %r6314;
	// begin inline asm
	shf.r.wrap.b32 %r1811, %r1890, %r1890, %r5622;
	// end inline asm
	// begin inline asm
	shf.r.wrap.b32 %r1815, %r1890, %r1890, %r5626;
	// end inline asm
	xor.b32  	%r6316, %r1815, %r1811;
	// begin inline asm
	shf.r.wrap.b32 %r1819, %r1890, %r1890, %r5630;
	// end inline asm
	xor.b32  	%r6317, %r6316, %r1819;
	add.s32 	%r6318, %r6317, %r1794;
	// begin inline asm
	lop3.b32 %r1823, %r1890, %r1858, %r1826, 0xCA;
	// end inline asm
	add.s32 	%r6319, %r6318, %r1823;
	ld.const.u32 	%r6320, [_ZN6tetsuo8variants1KE+128];
	add.s32 	%r6321, %r6319, %r6320;
	add.s32 	%r6322, %r6321, %r529;
	// begin inline asm
	shf.r.wrap.b32 %r1827, %r1906, %r1906, %r5638;
	// end inline asm
	// begin inline asm
	shf.r.wrap.b32 %r1831, %r1906, %r1906, %r5642;
	// end inline asm
	xor.b32  	%r6323, %r1831, %r1827;
	// begin inline asm
	shf.r.wrap.b32 %r1835, %r1906, %r1906, %r5646;
	// end inline asm
	xor.b32  	%r6324, %r6323, %r1835;
	// begin inline asm
	lop3.b32 %r1839, %r1906, %r1874, %r1842, 0xE8;
	// end inline asm
	add.s32 	%r1922, %r6322, %r1810;
	add.s32 	%r6325, %r1839, %r6322;
	add.s32 	%r1938, %r6325, %r6324;
	// begin inline asm
	shf.r.wrap.b32 %r1843, %r1922, %r1922, %r5622;
	// end inline asm
	// begin inline asm
	shf.r.wrap.b32 %r1847, %r1922, %r1922, %r5626;
	// end inline asm
	xor.b32  	%r6326, %r1847, %r1843;
	// begin inline asm
	shf.r.wrap.b32 %r1851, %r1922, %r1922, %r5630;
	// end inline asm
	xor.b32  	%r6327, %r6326, %r1851;
	add.s32 	%r6328, %r6327, %r1826;
	// begin inline asm
	lop3.b32 %r1855, %r1922, %r1890, %r1858, 0xCA;
	// end inline asm
	add.s32 	%r6329, %r6328, %r1855;
	ld.const.u32 	%r6330, [_ZN6tetsuo8variants1KE+132];
	add.s32 	%r6331, %r6329, %r6330;
	add.s32 	%r6332, %r6331, %r545;
	// begin inline asm
	shf.r.wrap.b32 %r1859, %r1938, %r1938, %r5638;
	// end inline asm
	// begin inline asm
	shf.r.wrap.b32 %r1863, %r1938, %r1938, %r5642;
	// end inline asm
	xor.b32  	%r6333, %r1863, %r1859;
	// begin inline asm
	shf.r.wrap.b32 %r1867, %r1938, %r1938, %r5646;
	// end inline asm
	xor.b32  	%r6334, %r6333, %r1867;
	// begin inline asm
	lop3.b32 %r1871, %r1938, %r1906, %r1874, 0xE8;
	// end inline asm
	add.s32 	%r1954, %r6332, %r1842;
	add.s32 	%r6335, %r1871, %r6332;
	add.s32 	%r1970, %r6335, %r6334;
	// begin inline asm
	shf.r.wrap.b32 %r1875, %r1954, %r1954, %r5622;
	// end inline asm
	// begin inline asm
	shf.r.wrap.b32 %r1879, %r1954, %r1954, %r5626;
	// end inline asm
	xor.b32  	%r6336, %r1879, %r1875;
	// begin inline asm
	shf.r.wrap.b32 %r1883, %r1954, %r1954, %r5630;
	// end inline asm
	xor.b32  	%r6337, %r6336, %r1883;
	add.s32 	%r6338, %r6337, %r1858;
	// begin inline asm
	lop3.b32 %r1887, %r1954, %r1922, %r1890, 0xCA;
	// end inline asm
	add.s32 	%r6339, %r6338, %r1887;
	ld.const.u32 	%r6340, [_ZN6tetsuo8variants1KE+136];
	add.s32 	%r6341, %r6339, %r6340;
	add.s32 	%r6342, %r6341, %r561;
	// begin inline asm
	shf.r.wrap.b32 %r1891, %r1970, %r1970, %r5638;
	// end inline asm
	// begin inline asm
	shf.r.wrap.b32 %r1895, %r1970, %r1970, %r5642;
	// end inline asm
	xor.b32  	%r6343, %r1895, %r1891;
	// begin inline asm
	shf.r.wrap.b32 %r1899, %r1970, %r1970, %r5646;
	// end inline asm
	xor.b32  	%r6344, %r6343, %r1899;
	// begin inline asm
	lop3.b32 %r1903, %r1970, %r1938, %r1906, 0xE8;
	// end inline asm
	add.s32 	%r1986, %r6342, %r1874;
	add.s32 	%r6345, %r1903, %r6342;
	add.s32 	%r2002, %r6345, %r6344;
	// begin inline asm
	shf.r.wrap.b32 %r1907, %r1986, %r1986, %r5622;
	// end inline asm
	// begin inline asm
	shf.r.wrap.b32 %r1911, %r1986, %r1986, %r5626;
	// end inline asm
	xor.b32  	%r6346, %r1911, %r1907;
	// begin inline asm
	shf.r.wrap.b32 %r1915, %r1986, %r1986, %r5630;
	// end inline asm
	xor.b32  	%r6347, %r6346, %r1915;
	add.s32 	%r6348, %r6347, %r1890;
	// begin inline asm
	lop3.b32 %r1919, %r1986, %r1954, %r1922, 0xCA;
	// end inline asm
	add.s32 	%r6349, %r6348, %r1919;
	ld.const.u32 	%r6350, [_ZN6tetsuo8variants1KE+140];
	add.s32 	%r6351, %r6349, %r6350;
	add.s32 	%r6352, %r6351, %r577;
	// begin inline asm
	shf.r.wrap.b32 %r1923, %r2002, %r2002, %r5638;
	// end inline asm
	// begin inline asm
	shf.r.wrap.b32 %r1927, %r2002, %r2002, %r5642;
	// end inline asm
	xor.b32  	%r6353, %r1927, %r1923;
	// begin inline asm
	shf.r.wrap.b32 %r1931, %r2002, %r2002, %r5646;
	// end inline asm
	xor.b32  	%r6354, %r6353, %r1931;
	// begin inline asm
	lop3.b32 %r1935, %r2002, %r1970, %r1938, 0xE8;
	// end inline asm
	add.s32 	%r2018, %r6352, %r1906;
	add.s32 	%r6355, %r1935, %r6352;
	add.s32 	%r2034, %r6355, %r6354;
	// begin inline asm
	shf.r.wrap.b32 %r1939, %r2018, %r2018, %r5622;
	// end inline asm
	// begin inline asm
	shf.r.wrap.b32 %r1943, %r2018, %r2018, %r5626;
	// end inline asm
	xor.b32  	%r6356, %r1943, %r1939;
	// begin inline asm
	shf.r.wrap.b32 %r1947, %r2018, %r2018, %r5630;
	// end inline asm
	xor.b32  	%r6357, %r6356, %r1947;
	add.s32 	%r6358, %r6357, %r1922;
	// begin inline asm
	lop3.b32 %r1951, %r2018, %r1986, %r1954, 0xCA;
	// end inline asm
	add.s32 	%r6359, %r6358, %r1951;
	ld.const.u32 	%r6360, [_ZN6tetsuo8variants1KE+144];
	add.s32 	%r6361, %r6359, %r6360;
	add.s32 	%r6362, %r6361, %r593;
	// begin inline asm
	shf.r.wrap.b32 %r1955, %r2034, %r2034, %r5638;
	// end inline asm
	// begin inline asm
	shf.r.wrap.b32 %r1959, %r2034, %r2034, %r5642;
	// end inline asm
	xor.b32  	%r6363, %r1959, %r1955;
	// begin inline asm
	shf.r.wrap.b32 %r1963, %r2034, %r2034, %r5646;
	// end inline asm
	xor.b32  	%r6364, %r6363, %r1963;
	// begin inline asm
	lop3.b32 %r1967, %r2034, %r2002, %r1970, 0xE8;
	// end inline asm
	add.s32 	%r2050, %r6362, %r1938;
	add.s32 	%r6365, %r1967, %r6362;
	add.s32 	%r2066, %r6365, %r6364;
	// begin inline asm
	shf.r.wrap.b32 %r1971, %r2050, %r2050, %r5622;
	// end inline asm
	// begin inline asm
	shf.r.wrap.b32 %r1975, %r2050, %r2050, %r5626;
	// end inline asm
	xor.b32  	%r6366, %r1975, %r1971;
	// begin inline asm
	shf.r.wrap.b32 %r1979, %r2050, %r2050, %r5630;
	// end inline asm
	xor.b32  	%r6367, %r6366, %r1979;
	add.s32 	%r6368, %r6367, %r1954;
	// begin inline asm
	lop3.b32 %r1983, %r2050, %r2018, %r1986, 0xCA;
	// end inline asm
	add.s32 	%r6369, %r6368, %r1983;
	ld.const.u32 	%r6370, [_ZN6tetsuo8variants1KE+148];
	add.s32 	%r6371, %r6369, %r6370;
	add.s32 	%r6372, %r6371, %r609;
	// begin inline asm
	shf.r.wrap.b32 %r1987, %r2066, %r2066, %r5638;
	// end inline asm
	// begin inline asm
	shf.r.wrap.b32 %r1991, %r2066, %r2066, %r5642;
	// end inline asm
	xor.b32  	%r6373, %r1991, %r1987;
	// begin inline asm
	shf.r.wrap.b32 %r1995, %r2066, %r2066, %r5646;
	// end inline asm
	xor.b32  	%r6374, %r6373, %r1995;
	// begin inline asm
	lop3.b32 %r1999, %r2066, %r2034, %r2002, 0xE8;
	// end inline asm
	add.s32 	%r2082, %r6372, %r1970;
	add.s32 	%r6375, %r1999, %r6372;
	add.s32 	%r2098, %r6375, %r6374;
	// begin inline asm
	shf.r.wrap.b32 %r2003, %r2082, %r2082, %r5622;
	// end inline asm
	// begin inline asm
	shf.r.wrap.b32 %r2007, %r2082, %r2082, %r5626;
	// end inline asm
	xor.b32  	%r6376, %r2007, %r2003;
	// begin inline asm
	shf.r.wrap.b32 %r2011, %r2082, %r2082, %r5630;
	// end inline asm
	xor.b32  	%r6377, %r6376, %r2011;
	add.s32 	%r6378, %r6377, %r1986;
	// begin inline asm
	lop3.b32 %r2015, %r2082, %r2050, %r2018, 0xCA;
	// end inline asm
	add.s32 	%r6379, %r6378, %r2015;
	ld.const.u32 	%r6380, [_ZN6tetsuo8variants1KE+152];
	add.s32 	%r6381, %r6379, %r6380;
	add.s32 	%r6382, %r6381, %r625;
	// begin inline asm
	shf.r.wrap.b32 %r2019, %r2098, %r2098, %r5638;
	// end inline asm
	// begin inline asm
	shf.r.wrap.b32 %r2023, %r2098, %r2098, %r5642;
	// end inline asm
	xor.b32  	%r6383, %r2023, %r2019;
	// begin inline asm
	shf.r.wrap.b32 %r2027, %r2098, %r2098, %r5646;
	// end inline asm
	xor.b32  	%r6384, %r6383, %r2027;
	// begin inline asm
	lop3.b32 %r2031, %r2098, %r2066, %r2034, 0xE8;
	// end inline asm
	add.s32 	%r2114, %r6382, %r2002;
	add.s32 	%r6385, %r2031, %r6382;
	add.s32 	%r2130, %r6385, %r6384;
	// begin inline asm
	shf.r.wrap.b32 %r2035, %r2114, %r2114, %r5622;
	// end inline asm
	// begin inline asm
	shf.r.wrap.b32 %r2039, %r2114, %r2114, %r5626;
	// end inline asm
	xor.b32  	%r6386, %r2039, %r2035;
	// begin inline asm
	shf.r.wrap.b32 %r2043, %r2114, %r2114, %r5630;
	// end inline asm
	xor.b32  	%r6387, %r6386, %r2043;
	add.s32 	%r6388, %r6387, %r2018;
	// begin inline asm
	lop3.b32 %r2047, %r2114, %r2082, %r2050, 0xCA;
	// end inline asm
	add.s32 	%r6389, %r6388, %r2047;
	ld.const.u32 	%r6390, [_ZN6tetsuo8variants1KE+156];
	add.s32 	%r6391, %r6389, %r6390;
	add.s32 	%r6392, %r6391, %r641;
	// begin inline asm
	shf.r.wrap.b32 %r2051, %r2130, %r2130, %r5638;
	// end inline asm
	// begin inline asm
	shf.r.wrap.b32 %r2055, %r2130, %r2130, %r5642;
	// end inline asm
	xor.b32  	%r6393, %r2055, %r2051;
	// begin inline asm
	shf.r.wrap.b32 %r2059, %r2130, %r2130, %r5646;
	// end inline asm
	xor.b32  	%r6394, %r6393, %r2059;
	// begin inline asm
	lop3.b32 %r2063, %r2130, %r2098, %r2066, 0xE8;
	// end inline asm
	add.s32 	%r2146, %r6392, %r2034;
	add.s32 	%r6395, %r2063, %r6392;
	add.s32 	%r2162, %r6395, %r6394;
	// begin inline asm
	shf.r.wrap.b32 %r2067, %r2146, %r2146, %r5622;
	// end inline asm
	// begin inline asm
	shf.r.wrap.b32 %r2071, %r2146, %r2146, %r5626;
	// end inline asm
	xor.b32  	%r6396, %r2071, %r2067;
	// begin inline asm
	shf.r.wrap.b32 %r2075, %r2146, %r2146, %r5630;
	// end inline asm
	xor.b32  	%r6397, %r6396, %r2075;
	add.s32 	%r6398, %r6397, %r2050;
	// begin inline asm
	lop3.b32 %r2079, %r2146, %r2114, %r2082, 0xCA;
	// end inline asm
	add.s32 	%r6399, %r6398, %r2079;
	ld.const.u32 	%r6400, [_ZN6tetsuo8variants1KE+160];
	add.s32 	%r6401, %r6399, %r6400;
	add.s32 	%r6402, %r6401, %r657;
	// begin inline asm
	shf.r.wrap.b32 %r2083, %r2162, %r2162, %r5638;
	// end inline asm
	// begin inline asm
	shf.r.wrap.b32 %r2087, %r2162, %r2162, %r5642;
	// end inline asm
	xor.b32  	%r6403, %r2087, %r2083;
	// begin inline asm
	shf.r.wrap.b32 %r2091, %r2162, %r2162, %r5646;
	// end inline asm
	xor.b32  	%r6404, %r6403, %r2091;
	// begin inline asm
	lop3.b32 %r2095, %r2162, %r2130, %r2098, 0xE8;
	// end inline asm
	add.s32 	%r2178, %r6402, %r2066;
	add.s32 	%r6405, %r2095, %r6402;
	add.s32 	%r2194, %r6405, %r6404;
	// begin inline asm
	shf.r.wrap.b32 %r2099, %r2178, %r2178, %r5622;
	// end inline asm
	// begin inline asm
	shf.r.wrap.b32 %r2103, %r2178, %r2178, %r5626;
	// end inline asm
	xor.b32  	%r6406, %r2103, %r2099;
	// begin inline asm
	shf.r.wrap.b32 %r2107, %r2178, %r2178, %r5630;
	// end inline asm
	xor.b32  	%r6407, %r6406, %r2107;
	add.s32 	%r6408, %r6407, %r2082;
	// begin inline asm
	lop3.b32 %r2111, %r2178, %r2146, %r2114, 0xCA;
	// end inline asm
	add.s32 	%r6409, %r6408, %r2111;
	ld.const.u32 	%r6410, [_ZN6tetsuo8variants1KE+164];
	add.s32 	%r6411, %r6409, %r6410;
	add.s32 	%r6412, %r6411, %r673;
	// begin inline asm
	shf.r.wrap.b32 %r2115, %r2194, %r2194, %r5638;
	// end inline asm
	// begin inline asm
	shf.r.wrap.b32 %r2119, %r2194, %r2194, %r5642;
	// end inline asm
	xor.b32  	%r6413, %r2119, %r2115;
	// begin inline asm
	shf.r.wrap.b32 %r2123, %r2194, %r2194, %r5646;
	// end inline asm
	xor.b32  	%r6414, %r6413, %r2123;
	// begin inline asm
	lop3.b32 %r2127, %r2194, %r2162, %r2130, 0xE8;
	// end inline asm
	add.s32 	%r2210, %r6412, %r2098;
	add.s32 	%r6415, %r2127, %r6412;
	add.s32 	%r2226, %r6415, %r6414;
	// begin inline asm
	shf.r.wrap.b32 %r2131, %r2210, %r2210, %r5622;
	// end inline asm
	// begin inline asm
	shf.r.wrap.b32 %r2135, %r2210, %r2210, %r5626;
	// end inline asm
	xor.b32  	%r6416, %r2135, %r2131;
	// begin inline asm
	shf.r.wrap.b32 %r2139, %r2210, %r2210, %r5630;
	// end inline asm
	xor.b32  	%r6417, %r6416, %r2139;
	add.s32 	%r6418, %r6417, %r2114;
	// begin inline asm
	lop3.b32 %r2143, %r2210, %r2178, %r2146, 0xCA;
	// end inline asm
	add.s32 	%r6419, %r6418, %r2143;
	ld.const.u32 	%r6420, [_ZN6tetsuo8variants1KE+168];
	add.s32 	%r6421, %r6419, %r6420;
	add.s32 	%r6422, %r6421, %r689;
	// begin inline asm
	shf.r.wrap.b32 %r2147, %r2226, %r2226, %r5638;
	// end inline asm
	// begin inline asm
	shf.r.wrap.b32 %r2151, %r2226, %r2226, %r5642;
	// end inline asm
	xor.b32  	%r6423, %r2151, %r2147;
	// begin inline asm
	shf.r.wrap.b32 %r2155, %r2226, %r2226, %r5646;
	// end inline asm
	xor.b32  	%r6424, %r6423, %r2155;
	// begin inline asm
	lop3.b32 %r2159, %r2226, %r2194, %r2162, 0xE8;
	// end inline asm
	add.s32 	%r2242, %r6422, %r2130;
	add.s32 	%r6425, %r2159, %r6422;
	add.s32 	%r2258, %r6425, %r6424;
	// begin inline asm
	shf.r.wrap.b32 %r2163, %r2242, %r2242, %r5622;
	// end inline asm
	// begin inline asm
	shf.r.wrap.b32 %r2167, %r2242, %r2242, %r5626;
	// end inline asm
	xor.b32  	%r6426, %r2167, %r2163;
	// begin inline asm
	shf.r.wrap.b32 %r2171, %r2242, %r2242, %r5630;
	// end inline asm
	xor.b32  	%r6427, %r6426, %r2171;
	add.s32 	%r6428, %r6427, %r2146;
	// begin inline asm
	lop3.b32 %r2175, %r2242, %r2210, %r2178, 0xCA;
	// end inline asm
	add.s32 	%r6429, %r6428, %r2175;
	ld.const.u32 	%r6430, [_ZN6tetsuo8variants1KE+172];
	add.s32 	%r6431, %r6429, %r6430;
	add.s32 	%r6432, %r6431, %r705;
	// begin inline asm
	shf.r.wrap.b32 %r2179, %r2258, %r2258, %r5638;
	// end inline asm
	// begin inline asm
	shf.r.wrap.b32 %r2183, %r2258, %r2258, %r5642;
	// end inline asm
	xor.b32  	%r6433, %r2183, %r2179;
	// begin inline asm
	shf.r.wrap.b32 %r2187, %r2258, %r2258, %r5646;
	// end inline asm
	xor.b32  	%r6434, %r6433, %r2187;
	// begin inline asm
	lop3.b32 %r2191, %r2258, %r2226, %r2194, 0xE8;
	// end inline asm
	add.s32 	%r2274, %r6432, %r2162;
	add.s32 	%r6435, %r2191, %r6432;
	add.s32 	%r2290, %r6435, %r6434;
	// begin inline asm
	shf.r.wrap.b32 %r2195, %r2274, %r2274, %r5622;
	// end inline asm
	// begin inline asm
	shf.r.wrap.b32 %r2199, %r2274, %r2274, %r5626;
	// end inline asm
	xor.b32  	%r6436, %r2199, %r2195;
	// begin inline asm
	shf.r.wrap.b32 %r2203, %r2274, %r2274, %r5630;
	// end inline asm
	xor.b32  	%r6437, %r6436, %r2203;
	add.s32 	%r6438, %r6437, %r2178;
	// begin inline asm
	lop3.b32 %r2207, %r2274, %r2242, %r2210, 0xCA;
	// end inline asm
	add.s32 	%r6439, %r6438, %r2207;
	ld.const.u32 	%r6440, [_ZN6tetsuo8variants1KE+176];
	add.s32 	%r6441, %r6439, %r6440;
	add.s32 	%r6442, %r6441, %r721;
	// begin inline asm
	shf.r.wrap.b32 %r2211, %r2290, %r2290, %r5638;
	// end inline asm
	// begin inline asm
	shf.r.wrap.b32 %r2215, %r2290, %r2290, %r5642;
	// end inline asm
	xor.b32  	%r6443, %r2215, %r2211;
	// begin inline asm
	shf.r.wrap.b32 %r2219, %r2290, %r2290, %r5646;
	// end inline asm
	xor.b32  	%r6444, %r6443, %r2219;
	// begin inline asm
	lop3.b32 %r2223, %r2290, %r2258, %r2226, 0xE8;
	// end inline asm
	add.s32 	%r2306, %r6442, %r2194;
	add.s32 	%r6445, %r2223, %r6442;
	add.s32 	%r2322, %r6445, %r6444;
	// begin inline asm
	shf.r.wrap.b32 %r2227, %r2306, %r2306, %r5622;
	// end inline asm
	// begin inline asm
	shf.r.wrap.b32 %r2231, %r2306, %r2306, %r5626;
	// end inline asm
	xor.b32  	%r6446, %r2231, %r2227;
	// begin inline asm
	shf.r.wrap.b32 %r2235, %r2306, %r2306, %r5630;
	// end inline asm
	xor.b32  	%r6447, %r6446, %r2235;
	add.s32 	%r6448, %r6447, %r2210;
	// begin inline asm
	lop3.b32 %r2239, %r2306, %r2274, %r2242, 0xCA;
	// end inline asm
	add.s32 	%r6449, %r6448, %r2239;
	ld.const.u32 	%r6450, [_ZN6tetsuo8variants1KE+180];
	add.s32 	%r6451, %r6449, %r6450;
	add.s32 	%r6452, %r6451, %r737;
	// begin inline asm
	shf.r.wrap.b32 %r2243, %r2322, %r2322, %r5638;
	// end inline asm
	// begin inline asm
	shf.r.wrap.b32 %r2247, %r2322, %r2322, %r5642;
	// end inline asm
	xor.b32  	%r6453, %r2247, %r2243;
	// begin inline asm
	shf.r.wrap.b32 %r2251, %r2322, %r2322, %r5646;
	// end inline asm
	xor.b32  	%r6454, %r6453, %r2251;
	// begin inline asm
	lop3.b32 %r2255, %r2322, %r2290, %r2258, 0xE8;
	// end inline asm
	add.s32 	%r2338, %r6452, %r2226;
	add.s32 	%r6455, %r2255, %r6452;
	add.s32 	%r2354, %r6455, %r6454;
	// begin inline asm
	shf.r.wrap.b32 %r2259, %r2338, %r2338, %r5622;
	// end inline asm
	// begin inline asm
	shf.r.wrap.b32 %r2263, %r2338, %r2338, %r5626;
	// end inline asm
	xor.b32  	%r6456, %r2263, %r2259;
	// begin inline asm
	shf.r.wrap.b32 %r2267, %r2338, %r2338, %r5630;
	// end inline asm
	xor.b32  	%r6457, %r6456, %r2267;
	add.s32 	%r6458, %r6457, %r2242;
	// begin inline asm
	lop3.b32 %r2271, %r2338, %r2306, %r2274, 0xCA;
	// end inline asm
	add.s32 	%r6459, %r6458, %r2271;
	ld.const.u32 	%r6460, [_ZN6tetsuo8variants1KE+184];
	add.s32 	%r6461, %r6459, %r6460;
	add.s32 	%r6462, %r6461, %r753;
	// begin inline asm
	shf.r.wrap.b32 %r2275, %r2354, %r2354, %r5638;
	// end inline asm
	// begin inline asm
	shf.r.wrap.b32 %r2279, %r2354, %r2354, %r5642;
	// end inline asm
	xor.b32  	%r6463, %r2279, %r2275;
	// begin inline asm
	shf.r.wrap.b32 %r2283, %r2354, %r2354, %r5646;
	// end inline asm
	xor.b32  	%r6464, %r6463, %r2283;
	// begin inline asm
	lop3.b32 %r2287, %r2354, %r2322, %r2290, 0xE8;
	// end inline asm
	add.s32 	%r2370, %r6462, %r2258;
	add.s32 	%r6465, %r2287, %r6462;
	add.s32 	%r2386, %r6465, %r6464;
	// begin inline asm
	shf.r.wrap.b32 %r2291, %r2370, %r2370, %r5622;
	// end inline asm
	// begin inline asm
	shf.r.wrap.b32 %r2295, %r2370, %r2370, %r5626;
	// end inline asm
	xor.b32  	%r6466, %r2295, %r2291;
	// begin inline asm
	shf.r.wrap.b32 %r2299, %r2370, %r2370, %r5630;
	// end inline asm
	xor.b32  	%r6467, %r6466, %r2299;
	add.s32 	%r6468, %r6467, %r2274;
	// begin inline asm
	lop3.b32 %r2303, %r2370, %r2338, %r2306, 0xCA;
	// end inline asm
	add.s32 	%r6469, %r6468, %r2303;
	ld.const.u32 	%r6470, [_ZN6tetsuo8variants1KE+188];
	add.s32 	%r6471, %r6469, %r6470;
	add.s32 	%r6472, %r6471, %r769;
	// begin inline asm
	shf.r.wrap.b32 %r2307, %r2386, %r2386, %r5638;
	// end inline asm
	// begin inline asm
	shf.r.wrap.b32 %r2311, %r2386, %r2386, %r5642;
	// end inline asm
	xor.b32  	%r6473, %r2311, %r2307;
	// begin inline asm
	shf.r.wrap.b32 %r2315, %r2386, %r2386, %r5646;
	// end inline asm
	xor.b32  	%r6474, %r6473, %r2315;
	// begin inline asm
	lop3.b32 %r2319, %r2386, %r2354, %r2322, 0xE8;
	// end inline asm
	add.s32 	%r2402, %r6472, %r2290;
	add.s32 	%r6475, %r2319, %r6472;
	add.s32 	%r2418, %r6475, %r6474;
	// begin inline asm
	shf.r.wrap.b32 %r2323, %r2402, %r2402, %r5622;
	// end inline asm
	// begin inline asm
	shf.r.wrap.b32 %r2327, %r2402, %r2402, %r5626;
	// end inline asm
	xor.b32  	%r6476, %r2327, %r2323;
	// begin inline asm
	shf.r.wrap.b32 %r2331, %r2402, %r2402, %r5630;
	// end inline asm
	xor.b32  	%r6477, %r6476, %r2331;
	add.s32 	%r6478, %r6477, %r2306;
	// begin inline asm
	lop3.b32 %r2335, %r2402, %r2370, %r2338, 0xCA;
	// end inline asm
	add.s32 	%r6479, %r6478, %r2335;
	ld.const.u32 	%r6480, [_ZN6tetsuo8variants1KE+192];
	add.s32 	%r6481, %r6479, %r6480;
	add.s32 	%r6482, %r6481, %r785;
	// begin inline asm
	shf.r.wrap.b32 %r2339, %r2418, %r2418, %r5638;
	// end inline asm
	// begin inline asm
	shf.r.wrap.b32 %r2343, %r2418, %r2418, %r5642;
	// end inline asm
	xor.b32  	%r6483, %r2343, %r2339;
	// begin inline asm
	shf.r.wrap.b32 %r2347, %r2418, %r2418, %r5646;
	// end inline asm
	xor.b32  	%r6484, %r6483, %r2347;
	// begin inline asm
	lop3.b32 %r2351, %r2418, %r2386, %r2354, 0xE8;
	// end inline asm
	add.s32 	%r2434, %r6482, %r2322;
	add.s32 	%r6485, %r2351, %r6482;
	add.s32 	%r2450, %r6485, %r6484;
	// begin inline asm
	shf.r.wrap.b32 %r2355, %r2434, %r2434, %r5622;
	// end inline asm
	// begin inline asm
	shf.r.wrap.b32 %r2359, %r2434, %r2434, %r5626;
	// end inline asm
	xor.b32  	%r6486, %r2359, %r2355;
	// begin inline asm
	shf.r.wrap.b32 %r2363, %r2434, %r2434, %r5630;
	// end inline asm
	xor.b32  	%r6487, %r6486, %r2363;
	add.s32 	%r6488, %r6487, %r2338;
	// begin inline asm
	lop3.b32 %r2367, %r2434, %r2402, %r2370, 0xCA;
	// end inline asm
	add.s32 	%r6489, %r6488, %r2367;
	ld.const.u32 	%r6490, [_ZN6tetsuo8variants1KE+196];
	add.s32 	%r6491, %r6489, %r6490;
	add.s32 	%r6492, %r6491, %r585;
	// begin inline asm
	shf.r.wrap.b32 %r2371, %r2450, %r2450, %r5638;
	// end inline asm
	// begin inline asm
	shf.r.wrap.b32 %r2375, %r2450, %r2450, %r5642;
	// end inline asm
	xor.b32  	%r6493, %r2375, %r2371;
	// begin inline asm
	shf.r.wrap.b32 %r2379, %r2450, %r2450, %r5646;
	// end inline asm
	xor.b32  	%r6494, %r6493, %r2379;
	// begin inline asm
	lop3.b32 %r2383, %r2450, %r2418, %r2386, 0xE8;
	// end inline asm
	add.s32 	%r2466, %r6492, %r2354;
	add.s32 	%r6495, %r2383, %r6492;
	add.s32 	%r2482, %r6495, %r6494;
	// begin inline asm
	shf.r.wrap.b32 %r2387, %r2466, %r2466, %r5622;
	// end inline asm
	// begin inline asm
	shf.r.wrap.b32 %r2391, %r2466, %r2466, %r5626;
	// end inline asm
	xor.b32  	%r6496, %r2391, %r2387;
	// begin inline asm
	shf.r.wrap.b32 %r2395, %r2466, %r2466, %r5630;
	// end inline asm
	xor.b32  	%r6497, %r6496, %r2395;
	add.s32 	%r6498, %r6497, %r2370;
	// begin inline asm
	lop3.b32 %r2399, %r2466, %r2434, %r2402, 0xCA;
	// end inline asm
	add.s32 	%r6499, %r6498, %r2399;
	ld.const.u32 	%r6500, [_ZN6tetsuo8variants1KE+200];
	add.s32 	%r6501, %r6499, %r6500;
	add.s32 	%r6502, %r6501, %r601;
	// begin inline asm
	shf.r.wrap.b32 %r2403, %r2482, %r2482, %r5638;
	// end inline asm
	// begin inline asm
	shf.r.wrap.b32 %r2407, %r2482, %r2482, %r5642;
	// end inline asm
	xor.b32  	%r6503, %r2407, %r2403;
	// begin inline asm
	shf.r.wrap.b32 %r2411, %r2482, %r2482, %r5646;
	// end inline asm
	xor.b32  	%r6504, %r6503, %r2411;
	// begin inline asm
	lop3.b32 %r2415, %r2482, %r2450, %r2418, 0xE8;
	// end inline asm
	add.s32 	%r2498, %r6502, %r2386;
	add.s32 	%r6505, %r2415, %r6502;
	add.s32 	%r2514, %r6505, %r6504;
	// begin inline asm
	shf.r.wrap.b32 %r2419, %r2498, %r2498, %r5622;
	// end inline asm
	// begin inline asm
	shf.r.wrap.b32 %r2423, %r2498, %r2498, %r5626;
	// end inline asm
	xor.b32  	%r6506, %r2423, %r2419;
	// begin inline asm
	shf.r.wrap.b32 %r2427, %r2498, %r2498, %r5630;
	// end inline asm
	xor.b32  	%r6507, %r6506, %r2427;
	add.s32 	%r6508, %r6507, %r2402;
	// begin inline asm
	lop3.b32 %r2431, %r2498, %r2466, %r2434, 0xCA;
	// end inline asm
	add.s32 	%r6509, %r6508, %r2431;
	ld.const.u32 	%r6510, [_ZN6tetsuo8variants1KE+204];
	add.s32 	%r6511, %r6509, %r6510;
	add.s32 	%r6512, %r6511, %r617;
	// begin inline asm
	shf.r.wrap.b32 %r2435, %r2514, %r2514, %r5638;
	// end inline asm
	// begin inline asm
	shf.r.wrap.b32 %r2439, %r2514, %r2514, %r5642;
	// end inline asm
	xor.b32  	%r6513, %r2439, %r2435;
	// begin inline asm
	shf.r.wrap.b32 %r2443, %r2514, %r2514, %r5646;
	// end inline asm
	xor.b32  	%r6514, %r6513, %r2443;
	// begin inline asm
	lop3.b32 %r2447, %r2514, %r2482, %r2450, 0xE8;
	// end inline asm
	add.s32 	%r2530, %r6512, %r2418;
	add.s32 	%r6515, %r2447, %r6512;
	add.s32 	%r2546, %r6515, %r6514;
	// begin inline asm
	shf.r.wrap.b32 %r2451, %r2530, %r2530, %r5622;
	// end inline asm
	// begin inline asm
	shf.r.wrap.b32 %r2455, %r2530, %r2530, %r5626;
	// end inline asm
	xor.b32  	%r6516, %r2455, %r2451;
	// begin inline asm
	shf.r.wrap.b32 %r2459, %r2530, %r2530, %r5630;
	// end inline asm
	xor.b32  	%r6517, %r6516, %r2459;
	add.s32 	%r6518, %r6517, %r2434;
	// begin inline asm
	lop3.b32 %r2463, %r2530, %r2498, %r2466, 0xCA;
	// end inline asm
	add.s32 	%r6519, %r6518, %r2463;
	ld.const.u32 	%r6520, [_ZN6tetsuo8variants1KE+208];
	add.s32 	%r6521, %r6519, %r6520;
	add.s32 	%r6522, %r6521, %r633;
	// begin inline asm
	shf.r.wrap.b32 %r2467, %r2546, %r2546, %r5638;
	// end inline asm
	// begin inline asm
	shf.r.wrap.b32 %r2471, %r2546, %r2546, %r5642;
	// end inline asm
	xor.b32  	%r6523, %r2471, %r2467;
	// begin inline asm
	shf.r.wrap.b32 %r2475, %r2546, %r2546, %r5646;
	// end inline asm
	xor.b32  	%r6524, %r6523, %r2475;
	// begin inline asm
	lop3.b32 %r2479, %r2546, %r2514, %r2482, 0xE8;
	// end inline asm
	add.s32 	%r2562, %r6522, %r2450;
	add.s32 	%r6525, %r2479, %r6522;
	add.s32 	%r2578, %r6525, %r6524;
	// begin inline asm
	shf.r.wrap.b32 %r2483, %r2562, %r2562, %r5622;
	// end inline asm
	// begin inline asm
	shf.r.wrap.b32 %r2487, %r2562, %r2562, %r5626;
	// end inline asm
	xor.b32  	%r6526, %r2487, %r2483;
	// begin inline asm
	shf.r.wrap.b32 %r2491, %r2562, %r2562, %r5630;
	// end inline asm
	xor.b32  	%r6527, %r6526, %r2491;
	add.s32 	%r6528, %r6527, %r2466;
	// begin inline asm
	lop3.b32 %r2495, %r2562, %r2530, %r2498, 0xCA;
	// end inline asm
	add.s32 	%r6529, %r6528, %r2495;
	ld.const.u32 	%r6530, [_ZN6tetsuo8variants1KE+212];
	add.s32 	%r6531, %r6529, %r6530;
	add.s32 	%r6532, %r6531, %r649;
	// begin inline asm
	shf.r.wrap.b32 %r2499, %r2578, %r2578, %r5638;
	// end inline asm
	// begin inline asm
	shf.r.wrap.b32 %r2503, %r2578, %r2578, %r5642;
	// end inline asm
	xor.b32  	%r6533, %r2503, %r2499;
	// begin inline asm
	shf.r.wrap.b32 %r2507, %r2578, %r2578, %r5646;
	// end inline asm
	xor.b32  	%r6534, %r6533, %r2507;
	// begin inline asm
	lop3.b32 %r2511, %r2578, %r2546, %r2514, 0xE8;
	// end inline asm
	add.s32 	%r2594, %r6532, %r2482;
	add.s32 	%r6535, %r2511, %r6532;
	add.s32 	%r2610, %r6535, %r6534;
	// begin inline asm
	shf.r.wrap.b32 %r2515, %r2594, %r2594, %r5622;
	// end inline asm
	// begin inline asm
	shf.r.wrap.b32 %r2519, %r2594, %r2594, %r5626;
	// end inline asm
	xor.b32  	%r6536, %r2519, %r2515;
	// begin inline asm
	shf.r.wrap.b32 %r2523, %r2594, %r2594, %r5630;
	// end inline asm
	xor.b32  	%r6537, %r6536, %r2523;
	add.s32 	%r6538, %r6537, %r2498;
	// begin inline asm
	lop3.b32 %r2527, %r2594, %r2562, %r2530, 0xCA;
	// end inline asm
	add.s32 	%r6539, %r6538, %r2527;
	ld.const.u32 	%r6540, [_ZN6tetsuo8variants1KE+216];
	add.s32 	%r6541, %r6539, %r6540;
	add.s32 	%r6542, %r6541, %r665;
	// begin inline asm
	shf.r.wrap.b32 %r2531, %r2610, %r2610, %r5638;
	// end inline asm
	// begin inline asm
	shf.r.wrap.b32 %r2535, %r2610, %r2610, %r5642;
	// end inline asm
	xor.b32  	%r6543, %r2535, %r2531;
	// begin inline asm
	shf.r.wrap.b32 %r2539, %r2610, %r2610, %r5646;
	// end inline asm
	xor.b32  	%r6544, %r6543, %r2539;
	// begin inline asm
	lop3.b32 %r2543, %r2610, %r2578, %r2546, 0xE8;
	// end inline asm
	add.s32 	%r2626, %r6542, %r2514;
	add.s32 	%r6545, %r2543, %r6542;
	add.s32 	%r2642, %r6545, %r6544;
	// begin inline asm
	shf.r.wrap.b32 %r2547, %r2626, %r2626, %r5622;
	// end inline asm
	// begin inline asm
	shf.r.wrap.b32 %r2551, %r2626, %r2626, %r5626;
	// end inline asm
	xor.b32  	%r6546, %r2551, %r2547;
	// begin inline asm
	shf.r.wrap.b32 %r2555, %r2626, %r2626, %r5630;
	// end inline asm
	xor.b32  	%r6547, %r6546, %r2555;
	add.s32 	%r6548, %r6547, %r2530;
	// begin inline asm
	lop3.b32 %r2559, %r2626, %r2594, %r2562, 0xCA;
	// end inline asm
	add.s32 	%r6549, %r6548, %r2559;
	ld.const.u32 	%r6550, [_ZN6tetsuo8variants1KE+220];
	add.s32 	%r6551, %r6549, %r6550;
	add.s32 	%r6552, %r6551, %r681;
	// begin inline asm
	shf.r.wrap.b32 %r2563, %r2642, %r2642, %r5638;
	// end inline asm
	// begin inline asm
	shf.r.wrap.b32 %r2567, %r2642, %r2642, %r5642;
	// end inline asm
	xor.b32  	%r6553, %r2567, %r2563;
	// begin inline asm
	shf.r.wrap.b32 %r2571, %r2642, %r2642, %r5646;
	// end inline asm
	xor.b32  	%r6554, %r6553, %r2571;
	// begin inline asm
	lop3.b32 %r2575, %r2642, %r2610, %r2578, 0xE8;
	// end inline asm
	add.s32 	%r2658, %r6552, %r2546;
	add.s32 	%r6555, %r2575, %r6552;
	add.s32 	%r2674, %r6555, %r6554;
	// begin inline asm
	shf.r.wrap.b32 %r2579, %r2658, %r2658, %r5622;
	// end inline asm
	// begin inline asm
	shf.r.wrap.b32 %r2583, %r2658, %r2658, %r5626;
	// end inline asm
	xor.b32  	%r6556, %r2583, %r2579;
	// begin inline asm
	shf.r.wrap.b32 %r2587, %r2658, %r2658, %r5630;
	// end inline asm
	xor.b32  	%r6557, %r6556, %r2587;
	add.s32 	%r6558, %r6557, %r2562;
	// begin inline asm
	lop3.b32 %r2591, %r2658, %r2626, %r2594, 0xCA;
	// end inline asm
	add.s32 	%r6559, %r6558, %r2591;
	ld.const.u32 	%r6560, [_ZN6tetsuo8variants1KE+224];
	add.s32 	%r6561, %r6559, %r6560;
	add.s32 	%r6562, %r6561, %r697;
	// begin inline asm
	shf.r.wrap.b32 %r2595, %r2674, %r2674, %r5638;
	// end inline asm
	// begin inline asm
	shf.r.wrap.b32 %r2599, %r2674, %r2674, %r5642;
	// end inline asm
	xor.b32  	%r6563, %r2599, %r2595;
	// begin inline asm
	shf.r.wrap.b32 %r2603, %r2674, %r2674, %r5646;
	// end inline asm
	xor.b32  	%r6564, %r6563, %r2603;
	// begin inline asm
	lop3.b32 %r2607, %r2674, %r2642, %r2610, 0xE8;
	// end inline asm
	add.s32 	%r2690, %r6562, %r2578;
	add.s32 	%r6565, %r2607, %r6562;
	add.s32 	%r2706, %r6565, %r6564;
	// begin inline asm
	shf.r.wrap.b32 %r2611, %r2690, %r2690, %r5622;
	// end inline asm
	// begin inline asm
	shf.r.wrap.b32 %r2615, %r2690, %r2690, %r5626;
	// end inline asm
	xor.b32  	%r6566, %r2615, %r2611;
	// begin inline asm
	shf.r.wrap.b32 %r2619, %r2690, %r2690, %r5630;
	// end inline asm
	xor.b32  	%r6567, %r6566, %r2619;
	add.s32 	%r6568, %r6567, %r2594;
	// begin inline asm
	lop3.b32 %r2623, %r2690, %r2658, %r2626, 0xCA;
	// end inline asm
	add.s32 	%r6569, %r6568, %r2623;
	ld.const.u32 	%r6570, [_ZN6tetsuo8variants1KE+228];
	add.s32 	%r6571, %r6569, %r6570;
	add.s32 	%r6572, %r6571, %r713;
	// begin inline asm
	shf.r.wrap.b32 %r2627, %r2706, %r2706, %r5638;
	// end inline asm
	// begin inline asm
	shf.r.wrap.b32 %r2631, %r2706, %r2706, %r5642;
	// end inline asm
	xor.b32  	%r6573, %r2631, %r2627;
	// begin inline asm
	shf.r.wrap.b32 %r2635, %r2706, %r2706, %r5646;
	// end inline asm
	xor.b32  	%r6574, %r6573, %r2635;
	// begin inline asm
	lop3.b32 %r2639, %r2706, %r2674, %r2642, 0xE8;
	// end inline asm
	add.s32 	%r2722, %r6572, %r2610;
	add.s32 	%r6575, %r2639, %r6572;
	add.s32 	%r2738, %r6575, %r6574;
	// begin inline asm
	shf.r.wrap.b32 %r2643, %r2722, %r2722, %r5622;
	// end inline asm
	// begin inline asm
	shf.r.wrap.b32 %r2647, %r2722, %r2722, %r5626;
	// end inline asm
	xor.b32  	%r6576, %r2647, %r2643;
	// begin inline asm
	shf.r.wrap.b32 %r2651, %r2722, %r2722, %r5630;
	// end inline asm
	xor.b32  	%r6577, %r6576, %r2651;
	add.s32 	%r6578, %r6577, %r2626;
	// begin inline asm
	lop3.b32 %r2655, %r2722, %r2690, %r2658, 0xCA;
	// end inline asm
	add.s32 	%r6579, %r6578, %r2655;
	ld.const.u32 	%r6580, [_ZN6tetsuo8variants1KE+232];
	add.s32 	%r6581, %r6579, %r6580;
	add.s32 	%r6582, %r6581, %r729;
	// begin inline asm
	shf.r.wrap.b32 %r2659, %r2738, %r2738, %r5638;
	// end inline asm
	// begin inline asm
	shf.r.wrap.b32 %r2663, %r2738, %r2738, %r5642;
	// end inline asm
	xor.b32  	%r6583, %r2663, %r2659;
	// begin inline asm
	shf.r.wrap.b32 %r2667, %r2738, %r2738, %r5646;
	// end inline asm
	xor.b32  	%r6584, %r6583, %r2667;
	// begin inline asm
	lop3.b32 %r2671, %r2738, %r2706, %r2674, 0xE8;
	// end inline asm
	add.s32 	%r2754, %r6582, %r2642;
	add.s32 	%r6585, %r2671, %r6582;
	add.s32 	%r2770, %r6585, %r6584;
	// begin inline asm
	shf.r.wrap.b32 %r2675, %r2754, %r2754, %r5622;
	// end inline asm
	// begin inline asm
	shf.r.wrap.b32 %r2679, %r2754, %r2754, %r5626;
	// end inline asm
	xor.b32  	%r6586, %r2679, %r2675;
	// begin inline asm
	shf.r.wrap.b32 %r2683, %r2754, %r2754, %r5630;
	// end inline asm
	xor.b32  	%r6587, %r6586, %r2683;
	add.s32 	%r6588, %r6587, %r2658;
	// begin inline asm
	lop3.b32 %r2687, %r2754, %r2722, %r2690, 0xCA;
	// end inline asm
	add.s32 	%r6589, %r6588, %r2687;
	ld.const.u32 	%r6590, [_ZN6tetsuo8variants1KE+236];
	add.s32 	%r6591, %r6589, %r6590;
	add.s32 	%r6592, %r6591, %r745;
	// begin inline asm
	shf.r.wrap.b32 %r2691, %r2770, %r2770, %r5638;
	// end inline asm
	// begin inline asm
	shf.r.wrap.b32 %r2695, %r2770, %r2770, %r5642;
	// end inline asm
	xor.b32  	%r6593, %r2695, %r2691;
	// begin inline asm
	shf.r.wrap.b32 %r2699, %r2770, %r2770, %r5646;
	// end inline asm
	xor.b32  	%r6594, %r6593, %r2699;
	// begin inline asm
	lop3.b32 %r2703, %r2770, %r2738, %r2706, 0xE8;
	// end inline asm
	add.s32 	%r2786, %r6592, %r2674;
	add.s32 	%r6595, %r2703, %r6592;
	add.s32 	%r2802, %r6595, %r6594;
	// begin inline asm
	shf.r.wrap.b32 %r2707, %r2786, %r2786, %r5622;
	// end inline asm
	// begin inline asm
	shf.r.wrap.b32 %r2711, %r2786, %r2786, %r5626;
	// end inline asm
	xor.b32  	%r6596, %r2711, %r2707;
	// begin inline asm
	shf.r.wrap.b32 %r2715, %r2786, %r2786, %r5630;
	// end inline asm
	xor.b32  	%r6597, %r6596, %r2715;
	add.s32 	%r6598, %r6597, %r2690;
	// begin inline asm
	lop3.b32 %r2719, %r2786, %r2754, %r2722, 0xCA;
	// end inline asm
	add.s32 	%r6599, %r6598, %r2719;
	ld.const.u32 	%r6600, [_ZN6tetsuo8variants1KE+240];
	add.s32 	%r6601, %r6599, %r6600;
	add.s32 	%r6602, %r6601, %r761;
	// begin inline asm
	shf.r.wrap.b32 %r2723, %r2802, %r2802, %r5638;
	// end inline asm
	// begin inline asm
	shf.r.wrap.b32 %r2727, %r2802, %r2802, %r5642;
	// end inline asm
	xor.b32  	%r6603, %r2727, %r2723;
	// begin inline asm
	shf.r.wrap.b32 %r2731, %r2802, %r2802, %r5646;
	// end inline asm
	xor.b32  	%r6604, %r6603, %r2731;
	// begin inline asm
	lop3.b32 %r2735, %r2802, %r2770, %r2738, 0xE8;
	// end inline asm
	add.s32 	%r2818, %r6602, %r2706;
	add.s32 	%r6605, %r2735, %r6602;
	add.s32 	%r2834, %r6605, %r6604;
	// begin inline asm
	shf.r.wrap.b32 %r2739, %r2818, %r2818, %r5622;
	// end inline asm
	// begin inline asm
	shf.r.wrap.b32 %r2743, %r2818, %r2818, %r5626;
	// end inline asm
	xor.b32  	%r6606, %r2743, %r2739;
	// begin inline asm
	shf.r.wrap.b32 %r2747, %r2818, %r2818, %r5630;
	// end inline asm
	xor.b32  	%r6607, %r6606, %r2747;
	add.s32 	%r6608, %r6607, %r2722;
	// begin inline asm
	lop3.b32 %r2751, %r2818, %r2786, %r2754, 0xCA;
	// end inline asm
	add.s32 	%r6609, %r6608, %r2751;
	ld.const.u32 	%r6610, [_ZN6tetsuo8variants1KE+244];
	add.s32 	%r6611, %r6609, %r6610;
	add.s32 	%r6612, %r6611, %r777;
	// begin inline asm
	shf.r.wrap.b32 %r2755, %r2834, %r2834, %r5638;
	// end inline asm
	// begin inline asm
	shf.r.wrap.b32 %r2759, %r2834, %r2834, %r5642;
	// end inline asm
	xor.b32  	%r6613, %r2759, %r2755;
	// begin inline asm
	shf.r.wrap.b32 %r2763, %r2834, %r2834, %r5646;
	// end inline asm
	xor.b32  	%r6614, %r6613, %r2763;
	// begin inline asm
	lop3.b32 %r2767, %r2834, %r2802, %r2770, 0xE8;
	// end inline asm
	add.s32 	%r2817, %r6612, %r2738;
	add.s32 	%r6615, %r2767, %r6612;
	add.s32 	%r2833, %r6615, %r6614;
	// begin inline asm
	shf.r.wrap.b32 %r2771, %r2817, %r2817, %r5622;
	// end inline asm
	// begin inline asm
	shf.r.wrap.b32 %r2775, %r2817, %r2817, %r5626;
	// end inline asm
	xor.b32  	%r6616, %r2775, %r2771;
	// begin inline asm
	shf.r.wrap.b32 %r2779, %r2817, %r2817, %r5630;
	// end inline asm
	xor.b32  	%r6617, %r6616, %r2779;
	add.s32 	%r6618, %r6617, %r2754;
	// begin inline asm
	lop3.b32 %r2783, %r2817, %r2818, %r2786, 0xCA;
	// end inline asm
	add.s32 	%r6619, %r6618, %r2783;
	ld.const.u32 	%r6620, [_ZN6tetsuo8variants1KE+248];
	add.s32 	%r6621, %r6619, %r6620;
	add.s32 	%r6622, %r6621, %r5996;
	// begin inline asm
	shf.r.wrap.b32 %r2787, %r2833, %r2833, %r5638;
	// end inline asm
	// begin inline asm
	shf.r.wrap.b32 %r2791, %r2833, %r2833, %r5642;
	// end inline asm
	xor.b32  	%r6623, %r2791, %r2787;
	// begin inline asm
	shf.r.wrap.b32 %r2795, %r2833, %r2833, %r5646;
	// end inline asm
	xor.b32  	%r6624, %r6623, %r2795;
	// begin inline asm
	lop3.b32 %r2799, %r2833, %r2834, %r2802, 0xE8;
	// end inline asm
	add.s32 	%r2816, %r6622, %r2770;
	add.s32 	%r6625, %r2799, %r6622;
	add.s32 	%r2832, %r6625, %r6624;
	// begin inline asm
	shf.r.wrap.b32 %r2803, %r2816, %r2816, %r5622;
	// end inline asm
	// begin inline asm
	shf.r.wrap.b32 %r2807, %r2816, %r2816, %r5626;
	// end inline asm
	xor.b32  	%r6626, %r2807, %r2803;
	// begin inline asm
	shf.r.wrap.b32 %r2811, %r2816, %r2816, %r5630;
	// end inline asm
	xor.b32  	%r6627, %r6626, %r2811;
	add.s32 	%r6628, %r6627, %r2786;
	// begin inline asm
	lop3.b32 %r2815, %r2816, %r2817, %r2818, 0xCA;
	// end inline asm
	add.s32 	%r6629, %r6628, %r2815;
	ld.const.u32 	%r6630, [_ZN6tetsuo8variants1KE+252];
	add.s32 	%r6631, %r6629, %r6630;
	add.s32 	%r6632, %r6631, %r6005;
	// begin inline asm
	shf.r.wrap.b32 %r2819, %r2832, %r2832, %r5638;
	// end inline asm
	// begin inline asm
	shf.r.wrap.b32 %r2823, %r2832, %r2832, %r5642;
	// end inline asm
	xor.b32  	%r6633, %r2823, %r2819;
	// begin inline asm
	shf.r.wrap.b32 %r2827, %r2832, %r2832, %r5646;
	// end inline asm
	xor.b32  	%r6634, %r6633, %r2827;
	// begin inline asm
	lop3.b32 %r2831, %r2832, %r2833, %r2834, 0xE8;
	// end inline asm
	add.s32 	%r6635, %r6632, %r2802;
	add.s32 	%r6636, %r2831, %r6632;
	add.s32 	%r6637, %r6636, %r6634;
	add.s32 	%r6638, %r6637, %r804;
	add.s32 	%r2849, %r2832, %r817;
	add.s32 	%r2865, %r2833, %r818;
	add.s32 	%r2881, %r2834, %r5655;
	add.s32 	%r2897, %r6635, %r788;
	add.s32 	%r2913, %r2816, %r801;
	add.s32 	%r2929, %r2817, %r802;
	add.s32 	%r2945, %r2818, %r5656;
	// begin inline asm
	shf.r.wrap.b32 %r2835, %r3057, %r3057, %r3590;
	// end inline asm
	// begin inline asm
	shf.r.wrap.b32 %r2839, %r3057, %r3057, %r3594;
	// end inline asm
	xor.b32  	%r6639, %r2835, %r2839;
	// begin inline asm
	shf.r.wrap.b32 %r2843, %r2849, %r2849, %r3598;
	// end inline asm
	// begin inline asm
	shf.r.wrap.b32 %r2847, %r2849, %r2849, %r3602;
	// end inline asm
	shr.u32 	%r6640, %r2849, 3;
	xor.b32  	%r6641, %r6640, %r2843;
	xor.b32  	%r6642, %r6641, %r2847;
	add.s32 	%r6643, %r6639, %r6638;
	add.s32 	%r3089, %r6643, %r6642;
	mov.b32 	%r3073, 256;
	// begin inline asm
	shf.r.wrap.b32 %r2851, %r3073, %r3073, %r3590;
	// end inline asm
	// begin inline asm
	shf.r.wrap.b32 %r2855, %r3073, %r3073, %r3594;
	// end inline asm
	xor.b32  	%r6644, %r2851, %r2855;
	// begin inline asm
	shf.r.wrap.b32 %r2859, %r2865, %r2865, %r3598;
	// end inline asm
	// begin inline asm
	shf.r.wrap.b32 %r2863, %r2865, %r2865, %r3602;
	// end inline asm
	shr.u32 	%r6645, %r2865, 3;
	xor.b32  	%r6646, %r6645, %r2859;
	xor.b32  	%r6647, %r6646, %r2863;
	add.s32 	%r6648, %r6644, %r2849;
	add.s32 	%r3105, %r6648, %r6647;
	// begin inline asm
	shf.r.wrap.b32 %r2867, %r3089, %r3089, %r3590;
	// end inline asm
	// begin inline asm
	shf.r.wrap.b32 %r2871, %r3089, %r3089, %r3594;
	// end inline asm
	shr.u32 	%r6649, %r3089, 10;
	xor.b32  	%r6650, %r6649, %r2867;
	xor.b32  	%r6651, %r6650, %r2871;
	// begin inline asm
	shf.r.wrap.b32 %r2875, %r2881, %r2881, %r3598;
	// end inline asm
	// begin inline asm
	shf.r.wrap.b32 %r2879, %r2881, %r2881, %r3602;
	// end inline asm
	shr.u32 	%r6652, %r2881, 3;
	xor.b32  	%r6653, %r6652, %r2875;
	xor.b32  	%r6654, %r6653, %r2879;
	add.s32 	%r6655, %r6651, %r2865;
	add.s32 	%r3121, %r6655, %r6654;
	// begin inline asm
	shf.r.wrap.b32 %r2883, %r3105, %r3105, %r3590;
	// end inline asm
	// begin inline asm
	shf.r.wrap.b32 %r2887, %r3105, %r3105, %r3594;
	// end inline asm
	shr.u32 	%r6656, %r3105, 10;
	xor.b32  	%r6657, %r6656, %r2883;
	xor.b32  	%r6658, %r6657, %r2887;
	// begin inline asm
	shf.r.wrap.b32 %r2891, %r2897, %r2897, %r3598;
	// end inline asm
	// begin inline asm
	shf.r.wrap.b32 %r2895, %r2897, %r2897, %r3602;
	// end inline asm
	shr.u32 	%r6659, %r2897, 3;
	xor.b32  	%r6660, %r6659, %r2891;
	xor.b32  	%r6661, %r6660, %r2895;
	add.s32 	%r6662, %r6658, %r2881;
	add.s32 	%r3137, %r6662, %r6661;
	// begin inline asm
	shf.r.wrap.b32 %r2899, %r3121, %r3121, %r3590;
	// end inline asm
	// begin inline asm
	shf.r.wrap.b32 %r2903, %r3121, %r3121, %r3594;
	// end inline asm
	shr.u32 	%r6663, %r3121, 10;
	xor.b32  	%r6664, %r6663, %r2899;
	xor.b32  	%r6665, %r6664, %r2903;
	// begin inline asm
	shf.r.wrap.b32 %r2907, %r2913, %r2913, %r3598;
	// end inline asm
	// begin inline asm
	shf.r.wrap.b32 %r2911, %r2913, %r2913, %r3602;
	// end inline asm
	shr.u32 	%r6666, %r2913, 3;
	xor.b32  	%r6667, %r6666, %r2907;
	xor.b32  	%r6668, %r6667, %r2911;
	add.s32 	%r6669, %r6665, %r2897;
	add.s32 	%r3153, %r6669, %r6668;
	// begin inline asm
	shf.r.wrap.b32 %r2915, %r3137, %r3137, %r3590;
	// end inline asm
	// begin inline asm
	shf.r.wrap.b32 %r2919, %r3137, %r3137, %r3594;
	// end inline asm
	shr.u32 	%r6670, %r3137, 10;
	xor.b32  	%r6671, %r6670, %r2915;
	xor.b32  	%r6672, %r6671, %r2919;
	// begin inline asm
	shf.r.wrap.b32 %r2923, %r2929, %r2929, %r3598;
	// end inline asm
	// begin inline asm
	shf.r.wrap.b32 %r2927, %r2929, %r2929, %r3602;
	// end inline asm
	shr.u32 	%r6673, %r2929, 3;
	xor.b32  	%r6674, %r6673, %r2923;
	xor.b32  	%r6675, %r6674, %r2927;
	add.s32 	%r6676, %r6672, %r2913;
	add.s32 	%r3169, %r6676, %r6675;
	// begin inline asm
	shf.r.wrap.b32 %r2931, %r3153, %r3153, %r3590;
	// end inline asm
	// begin inline asm
	shf.r.wrap.b32 %r2935, %r3153, %r3153, %r3594;
	// end inline asm
	shr.u32 	%r6677, %r3153, 10;
	xor.b32  	%r6678, %r6677, %r2931;
	xor.b32  	%r6679, %r6678, %r2935;
	add.s32 	%r6680, %r6679, %r2929;
	// begin inline asm
	shf.r.wrap.b32 %r2939, %r2945, %r2945, %r3598;
	// end inline asm
	// begin inline asm
	shf.r.wrap.b32 %r2943, %r2945, %r2945, %r3602;
	// end inline asm
	shr.u32 	%r6681, %r2945, 3;
	xor.b32  	%r6682, %r6681, %r2939;
	xor.b32  	%r6683, %r6682, %r2943;
	add.s32 	%r6684, %r6680, %r6683;
	add.s32 	%r2964, %r6684, 256;
	// begin inline asm
	shf.r.wrap.b32 %r2947, %r3169, %r3169, %r3590;
	// end inline asm
	// begin inline asm
	shf.r.wrap.b32 %r2951, %r3169, %r3169, %r3594;
	// end inline asm
	shr.u32 	%r6685, %r3169, 10;
	xor.b32  	%r6686, %r6685, %r2947;
	xor.b32  	%r6687, %r6686, %r2951;
	add.s32 	%r6688, %r6687, %r3089;
	// begin inline asm
	shf.r.wrap.b32 %r2955, %r2961, %r2961, %r3598;
	// end inline asm
	// begin inline asm
	shf.r.wrap.b32 %r2959, %r2961, %r2961, %r3602;
	// end inline asm
	xor.b32  	%r6689, %r2955, %r2959;
	xor.b32  	%r6690, %r6689, 268435456;
	add.s32 	%r6691, %r6688, %r2945;
	add.s32 	%r3201, %r6691, %r6690;
	// begin inline asm
	shf.r.wrap.b32 %r2963, %r2964, %r2964, %r3590;
	// end inline asm
	// begin inline asm
	shf.r.wrap.b32 %r2967, %r2964, %r2964, %r3594;
	// end inline asm
	shr.u32 	%r6692, %r2964, 10;
	xor.b32  	%r6693, %r6692, %r2963;
	xor.b32  	%r6694, %r6693, %r2967;
	add.s32 	%r6695, %r6694, %r3105;
	// begin inline asm
	shf.r.wrap.b32 %r2971, %r3057, %r3057, %r3598;
	// end inline asm
	// begin inline asm
	shf.r.wrap.b32 %r2975, %r3057, %r3057, %r3602;
	// end inline asm
	xor.b32  	%r6696, %r2971, %r2975;
	add.s32 	%r6697, %r6696, %r6695;
	add.s32 	%r2996, %r6697, -2147483648;
	// begin inline asm
	shf.r.wrap.b32 %r2979, %r3201, %r3201, %r3590;
	// end inline asm
	// begin inline asm
	shf.r.wrap.b32 %r2983, %r3201, %r3201, %r3594;
	// end inline asm
	shr.u32 	%r6698, %r3201, 10;
	xor.b32  	%r6699, %r6698, %r2979;
	xor.b32  	%r6700, %r6699, %r2983;
	add.s32 	%r6701, %r6700, %r3121;
	// begin inline asm
	shf.r.wrap.b32 %r2987, %r3057, %r3057, %r3598;
	// end inline asm
	// begin inline asm
	shf.r.wrap.b32 %r2991, %r3057, %r3057, %r3602;
	// end inline asm
	xor.b32  	%r6702, %r2987, %r2991;
	add.s32 	%r3233, %r6701, %r6702;
	// begin inline asm
	shf.r.wrap.b32 %r2995, %r2996, %r2996, %r3590;
	// end inline asm
	// begin inline asm
	shf.r.wrap.b32 %r2999, %r2996, %r2996, %r3594;
	// end inline asm
	shr.u32 	%r6703, %r2996, 10;
	xor.b32  	%r6704, %r6703, %r2995;
	xor.b32  	%r6705, %r6704, %r2999;
	add.s32 	%r6706, %r6705, %r3137;
	// begin inline asm
	shf.r.wrap.b32 %r3003, %r3057, %r3057, %r3598;
	// end inline asm
	// begin inline asm
	shf.r.wrap.b32 %r3007, %r3057, %r3057, %r3602;
	// end inline asm
	xor.b32  	%r6707, %r3003, %r3007;
	add.s32 	%r3249, %r6706, %r6707;
	// begin inline asm
	shf.r.wrap.b32 %r3011, %r3233, %r3233, %r3590;
	// end inline asm
	// begin inline asm
	shf.r.wrap.b32 %r3015, %r3233, %r3233, %r3594;
	// end inline asm
	shr.u32 	%r6708, %r3233, 10;
	xor.b32  	%r6709, %r6708, %r3011;
	xor.b32  	%r6710, %r6709, %r3015;
	add.s32 	%r6711, %r6710, %r3153;
	// begin inline asm
	shf.r.wrap.b32 %r3019, %r3057, %r3057, %r3598;
	// end inline asm
	// begin inline asm
	shf.r.wrap.b32 %r3023, %r3057, %r3057, %r3602;
	// end inline asm
	xor.b32  	%r6712, %r3019, %r3023;
	add.s32 	%r3265, %r6711, %r6712;
	// begin inline asm
	shf.r.wrap.b32 %r3027, %r3249, %r3249, %r3590;
	// end inline asm
	// begin inline asm
	shf.r.wrap.b32 %r3031, %r3249, %r3249, %r3594;
	// end inline asm
	shr.u32 	%r6713, %r3249, 10;
	xor.b32  	%r6714, %r6713, %r3027;
	xor.b32  	%r6715, %r6714, %r3031;
	add.s32 	%r6716, %r6715, %r3169;
	// begin inline asm
	shf.r.wrap.b32 %r3035, %r3057, %r3057, %r3598;
	// end inline asm
	// begin inline asm
	shf.r.wrap.b32 %r3039, %r3057, %r3057, %r3602;
	// end inline asm
	xor.b32  	%r6717, %r3035, %r3039;
	add.s32 	%r3281, %r6716, %r6717;
	// begin inline asm
	shf.r.wrap.b32 %r3043, %r3265, %r3265, %r3590;
	// end inline asm
	// begin inline asm
	shf.r.wrap.b32 %r3047, %r3265, %r3265, %r3594;
	// end inline asm
	shr.u32 	%r6718, %r3265, 10;
	xor.b32  	%r6719, %r6718, %r3043;
	xor.b32  	%r6720, %r6719, %r3047;
	add.s32 	%r6721, %r6720, %r2964;
	// begin inline asm
	shf.r.wrap.b32 %r3051, %r3057, %r3057, %r3598;
	// end inline asm
	// begin inline asm
	shf.r.wrap.b32 %r3055, %r3057, %r3057, %r3602;
	// end inline asm
	xor.b32  	%r6722, %r3051, %r3055;
	add.s32 	%r3297, %r6721, %r6722;
	// begin inline asm
	shf.r.wrap.b32 %r3059, %r3281, %r3281, %r3590;
	// end inline asm
	// begin inline asm
	shf.r.wrap.b32 %r3063, %r3281, %r3281, %r3594;
	// end inline asm
	shr.u32 	%r6723, %r3281, 10;
	xor.b32  	%r6724, %r6723, %r3059;
	xor.b32  	%r6725, %r6724, %r3063;
	add.s32 	%r6726, %r6725, %r3201;
	// begin inline asm
	shf.r.wrap.b32 %r3067, %r3073, %r3073, %r3598;
	// end inline asm
	// begin inline asm
	shf.r.wrap.b32 %r3071, %r3073, %r3073, %r3602;
	// end inline asm
	xor.b32  	%r6727, %r3067, %r3071;
	xor.b32  	%r6728, %r6727, 32;
	add.s32 	%r3313, %r6726, %r6728;
	// begin inline asm
	shf.r.wrap.b32 %r3075, %r3297, %r3297, %r3590;
	// end inline asm
	// begin inline asm
	shf.r.wrap.b32 %r3079, %r3297, %r3297, %r3594;
	// end inline asm
	shr.u32 	%r6729, %r3297, 10;
	xor.b32  	%r6730, %r6729, %r3075;
	xor.b32  	%r6731, %r6730, %r3079;
	add.s32 	%r6732, %r6731, %r2996;
	// begin inline asm
	shf.r.wrap.b32 %r3083, %r3089, %r3089, %r3598;
	// end inline asm
	// begin inline asm
	shf.r.wrap.b32 %r3087, %r3089, %r3089, %r3602;
	// end inline asm
	shr.u32 	%r6733, %r3089, 3;
	xor.b32  	%r6734, %r6733, %r3083;
	xor.b32  	%r6735, %r6734, %r3087;
	add.s32 	%r6736, %r6732, %r6735;
	add.s32 	%r3108, %r6736, 256;
	// begin inline asm
	shf.r.wrap.b32 %r3091, %r3313, %r3313, %r3590;
	// end inline asm
	// begin inline asm
	shf.r.wrap.b32 %r3095, %r3313, %r3313, %r3594;
	// end inline asm
	shr.u32 	%r6737, %r3313, 10;
	xor.b32  	%r6738, %r6737, %r3091;
	xor.b32  	%r6739, %r6738, %r3095;
	add.s32 	%r6740, %r6739, %r3233;
	// begin inline asm
	shf.r.wrap.b32 %r3099, %r3105, %r3105, %r3598;
	// end inline asm
	// begin inline asm
	shf.r.wrap.b32 %r3103, %r3105, %r3105, %r3602;
	// end inline asm
	shr.u32 	%r6741, %r3105, 3;
	xor.b32  	%r6742, %r6741, %r3099;
	xor.b32  	%r6743, %r6742, %r3103;
	add.s32 	%r6744, %r6740, %r3089;
	add.s32 	%r3345, %r6744, %r6743;
	// begin inline asm
	shf.r.wrap.b32 %r3107, %r3108, %r3108, %r3590;
	// end inline asm
	// begin inline asm
	shf.r.wrap.b32 %r3111, %r3108, %r3108, %r3594;
	// end inline asm
	shr.u32 	%r6745, %r3108, 10;
	xor.b32  	%r6746, %r6745, %r3107;
	xor.b32  	%r6747, %r6746, %r3111;
	add.s32 	%r6748, %r6747, %r3249;
	// begin inline asm
	shf.r.wrap.b32 %r3115, %r3121, %r3121, %r3598;
	// end inline asm
	// begin inline asm
	shf.r.wrap.b32 %r3119, %r3121, %r3121, %r3602;
	// end inline asm
	shr.u32 	%r6749, %r3121, 3;
	xor.b32  	%r6750, %r6749, %r3115;
	xor.b32  	%r6751, %r6750, %r3119;
	add.s32 	%r6752, %r6748, %r3105;
	add.s32 	%r3361, %r6752, %r6751;
	// begin inline asm
	shf.r.wrap.b32 %r3123, %r3345, %r3345, %r3590;
	// end inline asm
	// begin inline asm
	shf.r.wrap.b32 %r3127, %r3345, %r3345, %r3594;
	// end inline asm
	shr.u32 	%r6753, %r3345, 10;
	xor.b32  	%r6754, %r6753, %r3123;
	xor.b32  	%r6755, %r6754, %r3127;
	add.s32 	%r6756, %r6755, %r3265;
	// begin inline asm
	shf.r.wrap.b32 %r3131, %r3137, %r3137, %r3598;
	// end inline asm
	// begin inline asm
	shf.r.wrap.b32 %r3135, %r3137, %r3137, %r3602;
	// end inline asm
	shr.u32 	%r6757, %r3137, 3;
	xor.b32  	%r6758, %r6757, %r3131;
	xor.b32  	%r6759, %r6758, %r3135;
	add.s32 	%r6760, %r6756, %r3121;
	add.s32 	%r3377, %r6760, %r6759;
	// begin inline asm
	shf.r.wrap.b32 %r3139, %r3361, %r3361, %r3590;
	// end inline asm
	// begin inline asm
	shf.r.wrap.b32 %r3143, %r3361, %r3361, %r3594;
	// end inline asm
	shr.u32 	%r6761, %r3361, 10;
	xor.b32  	%r6762, %r6761, %r3139;
	xor.b32  	%r6763, %r6762, %r3143;
	add.s32 	%r6764, %r6763, %r3281;
	// begin inline asm
	shf.r.wrap.b32 %r3147, %r3153, %r3153, %r3598;
	// end inline asm
	// begin inline asm
	shf.r.wrap.b32 %r3151, %r3153, %r3153, %r3602;
	// end inline asm
	shr.u32 	%r6765, %r3153, 3;
	xor.b32  	%r6766, %r6765, %r3147;
	xor.b32  	%r6767, %r6766, %r3151;
	add.s32 	%r6768, %r6764, %r3137;
	add.s32 	%r3393, %r6768, %r6767;
	// begin inline asm
	shf.r.wrap.b32 %r3155, %r3377, %r3377, %r3590;
	// end inline asm
	// begin inline asm
	shf.r.wrap.b32 %r3159, %r3377, %r3377, %r3594;
	// end inline asm
	shr.u32 	%r6769, %r3377, 10;
	xor.b32  	%r6770, %r6769, %r3155;
	xor.b32  	%r6771, %r6770, %r3159;
	add.s32 	%r6772, %r6771, %r3297;
	// begin inline asm
	shf.r.wrap.b32 %r3163, %r3169, %r3169, %r3598;
	// end inline asm
	// begin inline asm
	shf.r.wrap.b32 %r3167, %r3169, %r3169, %r3602;
	// end inline asm
	shr.u32 	%r6773, %r3169, 3;
	xor.b32  	%r6774, %r6773, %r3163;
	xor.b32  	%r6775, %r6774, %r3167;
	add.s32 	%r6776, %r6772, %r3153;
	add.s32 	%r3409, %r6776, %r6775;
	// begin inline asm
	shf.r.wrap.b32 %r3171, %r3393, %r3393, %r3590;
	// end inline asm
	// begin inline asm
	shf.r.wrap.b32 %r3175, %r3393, %r3393, %r3594;
	// end inline asm
	shr.u32 	%r6777, %r3393, 10;
	xor.b32  	%r6778, %r6777, %r3171;
	xor.b32  	%r6779, %r6778, %r3175;
	add.s32 	%r6780, %r6779, %r3313;
	// begin inline asm
	shf.r.wrap.b32 %r3179, %r2964, %r2964, %r3598;
	// end inline asm
	// begin inline asm
	shf.r.wrap.b32 %r3183, %r2964, %r2964, %r3602;
	// end inline asm
	shr.u32 	%r6781, %r2964, 3;
	xor.b32  	%r6782, %r6781, %r3179;
	xor.b32  	%r6783, %r6782, %r3183;
	add.s32 	%r6784, %r6780, %r3169;
	add.s32 	%r3425, %r6784, %r6783;
	// begin inline asm
	shf.r.wrap.b32 %r3187, %r3409, %r3409, %r3590;
	// end inline asm
	// begin inline asm
	shf.r.wrap.b32 %r3191, %r3409, %r3409, %r3594;
	// end inline asm
	shr.u32 	%r6785, %r3409, 10;
	xor.b32  	%r6786, %r6785, %r3187;
	xor.b32  	%r6787, %r6786, %r3191;
	add.s32 	%r6788, %r6787, %r3108;
	// begin inline asm
	shf.r.wrap.b32 %r3195, %r3201, %r3201, %r3598;
	// end inline asm
	// begin inline asm
	shf.r.wrap.b32 %r3199, %r3201, %r3201, %r3602;
	// end inline asm
	shr.u32 	%r6789, %r3201, 3;
	xor.b32  	%r6790, %r6789, %r3195;
	xor.b32  	%r6791, %r6790, %r3199;
	add.s32 	%r6792, %r6788, %r2964;
	add.s32 	%r3441, %r6792, %r6791;
	// begin inline asm
	shf.r.wrap.b32 %r3203, %r3425, %r3425, %r3590;
	// end inline asm
	// begin inline asm
	shf.r.wrap.b32 %r3207, %r3425, %r3425, %r3594;
	// end inline asm
	shr.u32 	%r6793, %r3425, 10;
	xor.b32  	%r6794, %r6793, %r3203;
	xor.b32  	%r6795, %r6794, %r3207;
	add.s32 	%r6796, %r6795, %r3345;
	// begin inline asm
	shf.r.wrap.b32 %r3211, %r2996, %r2996, %r3598;
	// end inline asm
	// begin inline asm
	shf.r.wrap.b32 %r3215, %r2996, %r2996, %r3602;
	// end inline asm
	shr.u32 	%r6797, %r2996, 3;
	xor.b32  	%r6798, %r6797, %r3211;
	xor.b32  	%r6799, %r6798, %r3215;
	add.s32 	%r6800, %r6796, %r3201;
	add.s32 	%r3457, %r6800, %r6799;
	// begin inline asm
	shf.r.wrap.b32 %r3219, %r3441, %r3441, %r3590;
	// end inline asm
	// begin inline asm
	shf.r.wrap.b32 %r3223, %r3441, %r3441, %r3594;
	// end inline asm
	shr.u32 	%r6801, %r3441, 10;
	xor.b32  	%r6802, %r6801, %r3219;
	xor.b32  	%r6803, %r6802, %r3223;
	add.s32 	%r6804, %r6803, %r3361;
	// begin inline asm
	shf.r.wrap.b32 %r3227, %r3233, %r3233, %r3598;
	// end inline asm
	// begin inline asm
	shf.r.wrap.b32 %r3231, %r3233, %r3233, %r3602;
	// end inline asm
	shr.u32 	%r6805, %r3233, 3;
	xor.b32  	%r6806, %r6805, %r3227;
	xor.b32  	%r6807, %r6806, %r3231;
	add.s32 	%r6808, %r6804, %r2996;
	add.s32 	%r3473, %r6808, %r6807;
	// begin inline asm
	shf.r.wrap.b32 %r3235, %r3457, %r3457, %r3590;
	// end inline asm
	// begin inline asm
	shf.r.wrap.b32 %r3239, %r3457, %r3457, %r3594;
	// end inline asm
	shr.u32 	%r6809, %r3457, 10;
	xor.b32  	%r6810, %r6809, %r3235;
	xor.b32  	%r6811, %r6810, %r3239;
	add.s32 	%r6812, %r6811, %r3377;
	// begin inline asm
	shf.r.wrap.b32 %r3243, %r3249, %r3249, %r3598;
	// end inline asm
	// begin inline asm
	shf.r.wrap.b32 %r3247, %r3249, %r3249, %r3602;
	// end inline asm
	shr.u32 	%r6813, %r3249, 3;
	xor.b32  	%r6814, %r6813, %r3243;
	xor.b32  	%r6815, %r6814, %r3247;
	add.s32 	%r6816, %r6812, %r3233;
	add.s32 	%r3489, %r6816, %r6815;
	// begin inline asm
	shf.r.wrap.b32 %r3251, %r3473, %r3473, %r3590;
	// end inline asm
	// begin inline asm
	shf.r.wrap.b32 %r3255, %r3473, %r3473, %r3594;
	// end inline asm
	shr.u32 	%r6817, %r3473, 10;
	xor.b32  	%r6818, %r6817, %r3251;
	xor.b32  	%r6819, %r6818, %r3255;
	add.s32 	%r6820, %r6819, %r3393;
	// begin inline asm
	shf.r.wrap.b32 %r3259, %r3265, %r3265, %r3598;
	// end inline asm
	// begin inline asm
	shf.r.wrap.b32 %r3263, %r3265, %r3265, %r3602;
	// end inline asm
	shr.u32 	%r6821, %r3265, 3;
	xor.b32  	%r6822, %r6821, %r3259;
	xor.b32  	%r6823, %r6822, %r3263;
	add.s32 	%r6824, %r6820, %r3249;
	add.s32 	%r3505, %r6824, %r6823;
	// begin inline asm
	shf.r.wrap.b32 %r3267, %r3489, %r3489, %r3590;
	// end inline asm
	// begin inline asm
	shf.r.wrap.b32 %r3271, %r3489, %r3489, %r3594;
	// end inline asm
	shr.u32 	%r6825, %r3489, 10;
	xor.b32  	%r6826, %r6825, %r3267;
	xor.b32  	%r6827, %r6826, %r3271;
	add.s32 	%r6828, %r6827, %r3409;
	// begin inline asm
	shf.r.wrap.b32 %r3275, %r3281, %r3281, %r3598;
	// end inline asm
	// begin inline asm
	shf.r.wrap.b32 %r3279, %r3281, %r3281, %r3602;
	// end inline asm
	shr.u32 	%r6829, %r3281, 3;
	xor.b32  	%r6830, %r6829, %r3275;
	xor.b32  	%r6831, %r6830, %r3279;
	add.s32 	%r6832, %r6828, %r3265;
	add.s32 	%r3521, %r6832, %r6831;
	// begin inline asm
	shf.r.wrap.b32 %r3283, %r3505, %r3505, %r3590;
	// end inline asm
	// begin inline asm
	shf.r.wrap.b32 %r3287, %r3505, %r3505, %r3594;
	// end inline asm
	shr.u32 	%r6833, %r3505, 10;
	xor.b32  	%r6834, %r6833, %r3283;
	xor.b32  	%r6835, %r6834, %r3287;
	add.s32 	%r6836, %r6835, %r3425;
	// begin inline asm
	shf.r.wrap.b32 %r3291, %r3297, %r3297, %r3598;
	// end inline asm
	// begin inline asm
	shf.r.wrap.b32 %r3295, %r3297, %r3297, %r3602;
	// end inline asm
	shr.u32 	%r6837, %r3297, 3;
	xor.b32  	%r6838, %r6837, %r3291;
	xor.b32  	%r6839, %r6838, %r3295;
	add.s32 	%r6840, %r6836, %r3281;
	add.s32 	%r3537, %r6840, %r6839;
	// begin inline asm
	shf.r.wrap.b32 %r3299, %r3521, %r3521, %r3590;
	// end inline asm
	// begin inline asm
	shf.r.wrap.b32 %r3303, %r3521, %r3521, %r3594;
	// end inline asm
	shr.u32 	%r6841, %r3521, 10;
	xor.b32  	%r6842, %r6841, %r3299;
	xor.b32  	%r6843, %r6842, %r3303;
	add.s32 	%r6844, %r6843, %r3441;
	// begin inline asm
	shf.r.wrap.b32 %r3307, %r3313, %r3313, %r3598;
	// end inline asm
	// begin inline asm
	shf.r.wrap.b32 %r3311, %r3313, %r3313, %r3602;
	// end inline asm
	shr.u32 	%r6845, %r3313, 3;
	xor.b32  	%r6846, %r6845, %r3307;
	xor.b32  	%r6847, %r6846, %r3311;
	add.s32 	%r6848, %r6844, %r3297;
	add.s32 	%r3553, %r6848, %r6847;
	// begin inline asm
	shf.r.wrap.b32 %r3315, %r3537, %r3537, %r3590;
	// end inline asm
	// begin inline asm
	shf.r.wrap.b32 %r3319, %r3537, %r3537, %r3594;
	// end inline asm
	shr.u32 	%r6849, %r3537, 10;
	xor.b32  	%r6850, %r6849, %r3315;
	xor.b32  	%r6851, %r6850, %r3319;
	add.s32 	%r6852, %r6851, %r3457;
	// begin inline asm
	shf.r.wrap.b32 %r3323, %r3108, %r3108, %r3598;
	// end inline asm
	// begin inline asm
	shf.r.wrap.b32 %r3327, %r3108, %r3108, %r3602;
	// end inline asm
	shr.u32 	%r6853, %r3108, 3;
	xor.b32  	%r6854, %r6853, %r3323;
	xor.b32  	%r6855, %r6854, %r3327;
	add.s32 	%r6856, %r6852, %r3313;
	add.s32 	%r3569, %r6856, %r6855;
	// begin inline asm
	shf.r.wrap.b32 %r3331, %r3553, %r3553, %r3590;
	// end inline asm
	// begin inline asm
	shf.r.wrap.b32 %r3335, %r3553, %r3553, %r3594;
	// end inline asm
	shr.u32 	%r6857, %r3553, 10;
	xor.b32  	%r6858, %r6857, %r3331;
	xor.b32  	%r6859, %r6858, %r3335;
	add.s32 	%r6860, %r6859, %r3473;
	// begin inline asm
	shf.r.wrap.b32 %r3339, %r3345, %r3345, %r3598;
	// end inline asm
	// begin inline asm
	shf.r.wrap.b32 %r3343, %r3345, %r3345, %r3602;
	// end inline asm
	shr.u32 	%r6861, %r3345, 3;
	xor.b32  	%r6862, %r6861, %r3339;
	xor.b32  	%r6863, %r6862, %r3343;
	add.s32 	%r6864, %r6860, %r3108;
	add.s32 	%r3585, %r6864, %r6863;
	// begin inline asm
	shf.r.wrap.b32 %r3347, %r3569, %r3569, %r3590;
	// end inline asm
	// begin inline asm
	shf.r.wrap.b32 %r3351, %r3569, %r3569, %r3594;
	// end inline asm
	shr.u32 	%r6865, %r3569, 10;
	xor.b32  	%r6866, %r6865, %r3347;
	xor.b32  	%r6867, %r6866, %r3351;
	add.s32 	%r6868, %r6867, %r3489;
	// begin inline asm
	shf.r.wrap.b32 %r3355, %r3361, %r3361, %r3598;
	// end inline asm
	// begin inline asm
	shf.r.wrap.b32 %r3359, %r3361, %r3361, %r3602;
	// end inline asm
	shr.u32 	%r6869, %r3361, 3;
	xor.b32  	%r6870, %r6869, %r3355;
	xor.b32  	%r6871, %r6870, %r3359;
	add.s32 	%r6872, %r6868, %r3345;
	add.s32 	%r3601, %r6872, %r6871;
	// begin inline asm
	shf.r.wrap.b32 %r3363, %r3585, %r3585, %r3590;
	// end inline asm
	// begin inline asm
	shf.r.wrap.b32 %r3367, %r3585, %r3585, %r3594;
	// end inline asm
	shr.u32 	%r6873, %r3585, 10;
	xor.b32  	%r6874, %r6873, %r3363;
	xor.b32  	%r6875, %r6874, %r3367;
	add.s32 	%r6876, %r6875, %r3505;
	// begin inline asm
	shf.r.wrap.b32 %r3371, %r3377, %r3377, %r3598;
	// end inline asm
	// begin inline asm
	shf.r.wrap.b32 %r3375, %r3377, %r3377, %r3602;
	// end inline asm
	shr.u32 	%r6877, %r3377, 3;
	xor.b32  	%r6878, %r6877, %r3371;
	xor.b32  	%r6879, %r6878, %r3375;
	add.s32 	%r6880, %r6876, %r3361;
	add.s32 	%r3401, %r6880, %r6879;
	// begin inline asm
	shf.r.wrap.b32 %r3379, %r3601, %r3601, %r3590;
	// end inline asm
	// begin inline asm
	shf.r.wrap.b32 %r3383, %r3601, %r3601, %r3594;
	// end inline asm
	shr.u32 	%r6881, %r3601, 10;
	xor.b32  	%r6882, %r6881, %r3379;
	xor.b32  	%r6883, %r6882, %r3383;
	add.s32 	%r6884, %r6883, %r3521;
	// begin inline asm
	shf.r.wrap.b32 %r3387, %r3393, %r3393, %r3598;
	// end inline asm
	// begin inline asm
	shf.r.wrap.b32 %r3391, %r3393, %r3393, %r3602;
	// end inline asm
	shr.u32 	%r6885, %r3393, 3;
	xor.b32  	%r6886, %r6885, %r3387;
	xor.b32  	%r6887, %r6886, %r3391;
	add.s32 	%r6888, %r6884, %r3377;
	add.s32 	%r3417, %r6888, %r6887;
	// begin inline asm
	shf.r.wrap.b32 %r3395, %r3401, %r3401, %r3590;
	// end inline asm
	// begin inline asm
	shf.r.wrap.b32 %r3399, %r3401, %r3401, %r3594;
	// end inline asm
	shr.u32 	%r6889, %r3401, 10;
	xor.b32  	%r6890, %r6889, %r3395;
	xor.b32  	%r6891, %r6890, %r3399;
	add.s32 	%r6892, %r6891, %r3537;
	// begin inline asm
	shf.r.wrap.b32 %r3403, %r3409, %r3409, %r3598;
	// end inline asm
	// begin inline asm
	shf.r.wrap.b32 %r3407, %r3409, %r3409, %r3602;
	// end inline asm
	shr.u32 	%r6893, %r3409, 3;
	xor.b32  	%r6894, %r6893, %r3403;
	xor.b32  	%r6895, %r6894, %r3407;
	add.s32 	%r6896, %r6892, %r3393;
	add.s32 	%r3433, %r6896, %r6895;
	// begin inline asm
	shf.r.wrap.b32 %r3411, %r3417, %r3417, %r3590;
	// end inline asm
	// begin inline asm
	shf.r.wrap.b32 %r3415, %r3417, %r3417, %r3594;
	// end inline asm
	shr.u32 	%r6897, %r3417, 10;
	xor.b32  	%r6898, %r6897, %r3411;
	xor.b32  	%r6899, %r6898, %r3415;
	add.s32 	%r6900, %r6899, %r3553;
	// begin inline asm
	shf.r.wrap.b32 %r3419, %r3425, %r3425, %r3598;
	// end inline asm
	// begin inline asm
	shf.r.wrap.b32 %r3423, %r3425, %r3425, %r3602;
	// end inline asm
	shr.u32 	%r6901, %r3425, 3;
	xor.b32  	%r6902, %r6901, %r3419;
	xor.b32  	%r6903, %r6902, %r3423;
	add.s32 	%r6904, %r6900, %r3409;
	add.s32 	%r3449, %r6904, %r6903;
	// begin inline asm
	shf.r.wrap.b32 %r3427, %r3433, %r3433, %r3590;
	// end inline asm
	// begin inline asm
	shf.r.wrap.b32 %r3431, %r3433, %r3433, %r3594;
	// end inline asm
	shr.u32 	%r6905, %r3433, 10;
	xor.b32  	%r6906, %r6905, %r3427;
	xor.b32  	%r6907, %r6906, %r3431;
	add.s32 	%r6908, %r6907, %r3569;
	// begin inline asm
	shf.r.wrap.b32 %r3435, %r3441, %r3441, %r3598;
	// end inline asm
	// begin inline asm
	shf.r.wrap.b32 %r3439, %r3441, %r3441, %r3602;
	// end inline asm
	shr.u32 	%r6909, %r3441, 3;
	xor.b32  	%r6910, %r6909, %r3435;
	xor.b32  	%r6911, %r6910, %r3439;
	add.s32 	%r6912, %r6908, %r3425;
	add.s32 	%r3465, %r6912, %r6911;
	// begin inline asm
	shf.r.wrap.b32 %r3443, %r3449, %r3449, %r3590;
	// end inline asm
	// begin inline asm
	shf.r.wrap.b32 %r3447, %r3449, %r3449, %r3594;
	// end inline asm
	shr.u32 	%r6913, %r3449, 10;
	xor.b32  	%r6914, %r6913, %r3443;
	xor.b32  	%r6915, %r6914, %r3447;
	add.s32 	%r6916, %r6915, %r3585;
	// begin inline asm
	shf.r.wrap.b32 %r3451, %r3457, %r3457, %r3598;
	// end inline asm
	// begin inline asm
	shf.r.wrap.b32 %r3455, %r3457, %r3457, %r3602;
	// end inline asm
	shr.u32 	%r6917, %r3457, 3;
	xor.b32  	%r6918, %r6917, %r3451;
	xor.b32  	%r6919, %r6918, %r3455;
	add.s32 	%r6920, %r6916, %r3441;
	add.s32 	%r3481, %r6920, %r6919;
	// begin inline asm
	shf.r.wrap.b32 %r3459, %r3465, %r3465, %r3590;
	// end inline asm
	// begin inline asm
	shf.r.wrap.b32 %r3463, %r3465, %r3465, %r3594;
	// end inline asm
	shr.u32 	%r6921, %r3465, 10;
	xor.b32  	%r6922, %r6921, %r3459;
	xor.b32  	%r6923, %r6922, %r3463;
	add.s32 	%r6924, %r6923, %r3601;
	// begin inline asm
	shf.r.wrap.b32 %r3467, %r3473, %r3473, %r3598;
	// end inline asm
	// begin inline asm
	shf.r.wrap.b32 %r3471, %r3473, %r3473, %r3602;
	// end inline asm
	shr.u32 	%r6925, %r3473, 3;
	xor.b32  	%r6926, %r6925, %r3467;
	xor.b32  	%r6927, %r6926, %r3471;
	add.s32 	%r6928, %r6924, %r3457;
	add.s32 	%r3497, %r6928, %r6927;
	// begin inline asm
	shf.r.wrap.b32 %r3475, %r3481, %r3481, %r3590;
	// end inline asm
	// begin inline asm
	shf.r.wrap.b32 %r3479, %r3481, %r3481, %r3594;
	// end inline asm
	shr.u32 	%r6929, %r3481, 10;
	xor.b32  	%r6930, %r6929, %r3475;
	xor.b32  	%r6931, %r6930, %r3479;
	add.s32 	%r6932, %r6931, %r3401;
	// begin inline asm
	shf.r.wrap.b32 %r3483, %r3489, %r3489, %r3598;
	// end inline asm
	// begin inline asm
	shf.r.wrap.b32 %r3487, %r3489, %r3489, %r3602;
	// end inline asm
	shr.u32 	%r6933, %r3489, 3;
	xor.b32  	%r6934, %r6933, %r3483;
	xor.b32  	%r6935, %r6934, %r3487;
	add.s32 	%r6936, %r6932, %r3473;
	add.s32 	%r3513, %r6936, %r6935;
	// begin inline asm
	shf.r.wrap.b32 %r3491, %r3497, %r3497, %r3590;
	// end inline asm
	// begin inline asm
	shf.r.wrap.b32 %r3495, %r3497, %r3497, %r3594;
	// end inline asm
	shr.u32 	%r6937, %r3497, 10;
	xor.b32  	%r6938, %r6937, %r3491;
	xor.b32  	%r6939, %r6938, %r3495;
	add.s32 	%r6940, %r6939, %r3417;
	// begin inline asm
	shf.r.wrap.b32 %r3499, %r3505, %r3505, %r3598;
	// end inline asm
	// begin inline asm
	shf.r.wrap.b32 %r3503, %r3505, %r3505, %r3602;
	// end inline asm
	shr.u32 	%r6941, %r3505, 3;
	xor.b32  	%r6942, %r6941, %r3499;
	xor.b32  	%r6943, %r6942, %r3503;
	add.s32 	%r6944, %r6940, %r3489;
	add.s32 	%r3529, %r6944, %r6943;
	// begin inline asm
	shf.r.wrap.b32 %r3507, %r3513, %r3513, %r3590;
	// end inline asm
	// begin inline asm
	shf.r.wrap.b32 %r3511, %r3513, %r3513, %r3594;
	// end inline asm
	shr.u32 	%r6945, %r3513, 10;
	xor.b32  	%r6946, %r6945, %r3507;
	xor.b32  	%r6947, %r6946, %r3511;
	add.s32 	%r6948, %r6947, %r3433;
	// begin inline asm
	shf.r.wrap.b32 %r3515, %r3521, %r3521, %r3598;
	// end inline asm
	// begin inline asm
	shf.r.wrap.b32 %r3519, %r3521, %r3521, %r3602;
	// end inline asm
	shr.u32 	%r6949, %r3521, 3;
	xor.b32  	%r6950, %r6949, %r3515;
	xor.b32  	%r6951, %r6950, %r3519;
	add.s32 	%r6952, %r6948, %r3505;
	add.s32 	%r3545, %r6952, %r6951;
	// begin inline asm
	shf.r.wrap.b32 %r3523, %r3529, %r3529, %r3590;
	// end inline asm
	// begin inline asm
	shf.r.wrap.b32 %r3527, %r3529, %r3529, %r3594;
	// end inline asm
	shr.u32 	%r6953, %r3529, 10;
	xor.b32  	%r6954, %r6953, %r3523;
	xor.b32  	%r6955, %r6954, %r3527;
	add.s32 	%r6956, %r6955, %r3449;
	// begin inline asm
	shf.r.wrap.b32 %r3531, %r3537, %r3537, %r3598;
	// end inline asm
	// begin inline asm
	shf.r.wrap.b32 %r3535, %r3537, %r3537, %r3602;
	// end inline asm
	shr.u32 	%r6957, %r3537, 3;
	xor.b32  	%r6958, %r6957, %r3531;
	xor.b32  	%r6959, %r6958, %r3535;
	add.s32 	%r6960, %r6956, %r3521;
	add.s32 	%r3561, %r6960, %r6959;
	// begin inline asm
	shf.r.wrap.b32 %r3539, %r3545, %r3545, %r3590;
	// end inline asm
	// begin inline asm
	shf.r.wrap.b32 %r3543, %r3545, %r3545, %r3594;
	// end inline asm
	shr.u32 	%r6961, %r3545, 10;
	xor.b32  	%r6962, %r6961, %r3539;
	xor.b32  	%r6963, %r6962, %r3543;
	add.s32 	%r6964, %r6963, %r3465;
	// begin inline asm
	shf.r.wrap.b32 %r3547, %r3553, %r3553, %r3598;
	// end inline asm
	// begin inline asm
	shf.r.wrap.b32 %r3551, %r3553, %r3553, %r3602;
	// end inline asm
	shr.u32 	%r6965, %r3553, 3;
	xor.b32  	%r6966, %r6965, %r3547;
	xor.b32  	%r6967, %r6966, %r3551;
	add.s32 	%r6968, %r6964, %r3537;
	add.s32 	%r3577, %r6968, %r6967;
	// begin inline asm
	shf.r.wrap.b32 %r3555, %r3561, %r3561, %r3590;
	// end inline asm
	// begin inline asm
	shf.r.wrap.b32 %r3559, %r3561, %r3561, %r3594;
	// end inline asm
	shr.u32 	%r6969, %r3561, 10;
	xor.b32  	%r6970, %r6969, %r3555;
	xor.b32  	%r6971, %r6970, %r3559;
	add.s32 	%r6972, %r6971, %r3481;
	// begin inline asm
	shf.r.wrap.b32 %r3563, %r3569, %r3569, %r3598;
	// end inline asm
	// begin inline asm
	shf.r.wrap.b32 %r3567, %r3569, %r3569, %r3602;
	// end inline asm
	shr.u32 	%r6973, %r3569, 3;
	xor.b32  	%r6974, %r6973, %r3563;
	xor.b32  	%r6975, %r6974, %r3567;
	add.s32 	%r6976, %r6972, %r3553;
	add.s32 	%r3593, %r6976, %r6975;
	// begin inline asm
	shf.r.wrap.b32 %r3571, %r3577, %r3577, %r3590;
	// end inline asm
	// begin inline asm
	shf.r.wrap.b32 %r3575, %r3577, %r3577, %r3594;
	// end inline asm
	shr.u32 	%r6977, %r3577, 10;
	xor.b32  	%r6978, %r6977, %r3571;
	xor.b32  	%r6979, %r6978, %r3575;
	add.s32 	%r6980, %r6979, %r3497;
	// begin inline asm
	shf.r.wrap.b32 %r3579, %r3585, %r3585, %r3598;
	// end inline asm
	// begin inline asm
	shf.r.wrap.b32 %r3583, %r3585, %r3585, %r3602;
	// end inline asm
	shr.u32 	%r6981, %r3585, 3;
	xor.b32  	%r6982, %r6981, %r3579;
	xor.b32  	%r6983, %r6982, %r3583;
	add.s32 	%r6984, %r6980, %r3569;
	add.s32 	%r6985, %r6984, %r6983;
	// begin inline asm
	shf.r.wrap.b32 %r3587, %r3593, %r3593, %r3590;
	// end inline asm
	// begin inline asm
	shf.r.wrap.b32 %r3591, %r3593, %r3593, %r3594;
	// end inline asm
	shr.u32 	%r6986, %r3593, 10;
	xor.b32  	%r6987, %r6986, %r3587;
	xor.b32  	%r6988, %r6987, %r3591;
	add.s32 	%r6989, %r6988, %r3513;
	// begin inline asm
	shf.r.wrap.b32 %r3595, %r3601, %r3601, %r3598;
	// end inline asm
	// begin inline asm
	shf.r.wrap.b32 %r3599, %r3601, %r3601, %r3602;
	// end inline asm
	shr.u32 	%r6990, %r3601, 3;
	xor.b32  	%r6991, %r6990, %r3595;
	xor.b32  	%r6992, %r6991, %r3599;
	add.s32 	%r6993, %r6989, %r3585;
	add.s32 	%r6994, %r6993, %r6992;
	mov.b32 	%r3682, 1359893119;
	// begin inline asm
	shf.r.wrap.b32 %r3603, %r3682, %r3682, %r5622;
	// end inline asm
	// begin inline asm
	shf.r.wrap.b32 %r3607, %r3682, %r3682, %r5626;
	// end inline asm
	xor.b32  	%r6995, %r3607, %r3603;
	// begin inline asm
	shf.r.wrap.b32 %r3611, %r3682, %r3682, %r5630;
	// end inline asm
	xor.b32  	%r6996, %r6995, %r3611;
	mov.b32 	%r3650, -1694144372;
	mov.b32 	%r3618, 528734635;
	// begin inline asm
	lop3.b32 %r3615, %r3682, %r3650, %r3618, 0xCA;
	// end inline asm
	add.s32 	%r6997, %r6996, %r3615;
	add.s32 	%r6998, %r6997, %r6010;
	add.s32 	%r6999, %r6998, %r6638;
	mov.b32 	%r3698, 1779033703;
	// begin inline asm
	shf.r.wrap.b32 %r3619, %r3698, %r3698, %r5638;
	// end inline asm
	// begin inline asm
	shf.r.wrap.b32 %r3623, %r3698, %r3698, %r5642;
	// end inline asm
	// begin inline asm
	shf.r.wrap.b32 %r3627, %r3698, %r3698, %r5646;
	// end inline asm
	mov.b32 	%r3666, -1150833019;
	mov.b32 	%r3634, 1013904242;
	// begin inline asm
	lop3.b32 %r3631, %r3698, %r3666, %r3634, 0xE8;
	// end inline asm
	add.s32 	%r7000, %r6999, %r3631;
	xor.b32  	%r7001, %r3623, %r3619;
	xor.b32  	%r7002, %r7001, %r3627;
	add.s32 	%r3636, %r6999, 19972691;
	add.s32 	%r7003, %r7000, %r7002;
	add.s32 	%r3652, %r7003, 1541459225;
	// begin inline asm
	shf.r.wrap.b32 %r3635, %r3636, %r3636, %r5622;
	// end inline asm
	// begin inline asm
	shf.r.wrap.b32 %r3639, %r3636, %r3636, %r5626;
	// end inline asm
	xor.b32  	%r7004, %r3639, %r3635;
	// begin inline asm
	shf.r.wrap.b32 %r3643, %r3636, %r3636, %r5630;
	// end inline asm
	xor.b32  	%r7005, %r7004, %r3643;
	// begin inline asm
	lop3.b32 %r3647, %r3636, %r3682, %r3650, 0xCA;
	// end inline asm
	add.s32 	%r7006, %r7005, %r3647;
	add.s32 	%r7007, %r7006, %r6020;
	add.s32 	%r7008, %r7007, %r2849;
	// begin inline asm
	shf.r.wrap.b32 %r3651, %r3652, %r3652, %r5638;
	// end inline asm
	// begin inline asm
	shf.r.wrap.b32 %r3655, %r3652, %r3652, %r5642;
	// end inline asm
	// begin inline asm
	shf.r.wrap.b32 %r3659, %r3652, %r3652, %r5646;
	// end inline asm
	// begin inline asm
	lop3.b32 %r3663, %r3652, %r3698, %r3666, 0xE8;
	// end inline asm
	add.s32 	%r7009, %r7008, %r3663;
	xor.b32  	%r7010, %r3655, %r3651;
	xor.b32  	%r7011, %r7010, %r3659;
	add.s32 	%r3668, %r7008, 1542638877;
	add.s32 	%r7012, %r7009, %r7011;
	add.s32 	%r3684, %r7012, 528734635;
	// begin inline asm
	shf.r.wrap.b32 %r3667, %r3668, %r3668, %r5622;
	// end inline asm
	// begin inline asm
	shf.r.wrap.b32 %r3671, %r3668, %r3668, %r5626;
	// end inline asm
	xor.b32  	%r7013, %r3671, %r3667;
	// begin inline asm
	shf.r.wrap.b32 %r3675, %r3668, %r3668, %r5630;
	// end inline asm
	xor.b32  	%r7014, %r7013, %r3675;
	// begin inline asm
	lop3.b32 %r3679, %r3668, %r3636, %r3682, 0xCA;
	// end inline asm
	add.s32 	%r7015, %r7014, %r3679;
	add.s32 	%r7016, %r7015, %r6030;
	add.s32 	%r7017, %r7016, %r2865;
	// begin inline asm
	shf.r.wrap.b32 %r3683, %r3684, %r3684, %r5638;
	// end inline asm
	// begin inline asm
	shf.r.wrap.b32 %r3687, %r3684, %r3684, %r5642;
	// end inline asm
	// begin inline asm
	shf.r.wrap.b32 %r3691, %r3684, %r3684, %r5646;
	// end inline asm
	// begin inline asm
	lop3.b32 %r3695, %r3684, %r3652, %r3698, 0xE8;
	// end inline asm
	add.s32 	%r7018, %r7017, %r3695;
	xor.b32  	%r7019, %r3687, %r3683;
	xor.b32  	%r7020, %r7019, %r3691;
	add.s32 	%r3700, %r7017, 1449989905;
	add.s32 	%r7021, %r7018, %r7020;
	add.s32 	%r3716, %r7021, -1694144372;
	// begin inline asm
	shf.r.wrap.b32 %r3699, %r3700, %r3700, %r5622;
	// end inline asm
	// begin inline asm
	shf.r.wrap.b32 %r3703, %r3700, %r3700, %r5626;
	// end inline asm
	xor.b32  	%r7022, %r3703, %r3699;
	// begin inline asm
	shf.r.wrap.b32 %r3707, %r3700, %r3700, %r5630;
	// end inline asm
	xor.b32  	%r7023, %r7022, %r3707;
	// begin inline asm
	lop3.b32 %r3711, %r3700, %r3668, %r3636, 0xCA;
	// end inline asm
	add.s32 	%r7024, %r7023, %r3711;
	add.s32 	%r7025, %r7024, %r6040;
	add.s32 	%r7026, %r7025, %r2881;
	// begin inline asm
	shf.r.wrap.b32 %r3715, %r3716, %r3716, %r5638;
	// end inline asm
	// begin inline asm
	shf.r.wrap.b32 %r3719, %r3716, %r3716, %r5642;
	// end inline asm
	// begin inline asm
	shf.r.wrap.b32 %r3723, %r3716, %r3716, %r5646;
	// end inline asm
	// begin inline asm
	lop3.b32 %r3727, %r3716, %r3684, %r3652, 0xE8;
	// end inline asm
	add.s32 	%r7027, %r7026, %r3727;
	xor.b32  	%r7028, %r3719, %r3715;
	xor.b32  	%r7029, %r7028, %r3723;
	add.s32 	%r3732, %r7026, -1156040474;
	add.s32 	%r7030, %r7027, %r7029;
	add.s32 	%r3748, %r7030, 1359893119;
	// begin inline asm
	shf.r.wrap.b32 %r3731, %r3732, %r3732, %r5622;
	// end inline asm
	// begin inline asm
	shf.r.wrap.b32 %r3735, %r3732, %r3732, %r5626;
	// end inline asm
	xor.b32  	%r7031, %r3735, %r3731;
	// begin inline asm
	shf.r.wrap.b32 %r3739, %r3732, %r3732, %r5630;
	// end inline asm
	xor.b32  	%r7032, %r7031, %r3739;
	add.s32 	%r7033, %r7032, %r3636;
	// begin inline asm
	lop3.b32 %r3743, %r3732, %r3700, %r3668, 0xCA;
	// end inline asm
	add.s32 	%r7034, %r7033, %r3743;
	add.s32 	%r7035, %r7034, %r6050;
	add.s32 	%r7036, %r7035, %r2897;
	// begin inline asm
	shf.r.wrap.b32 %r3747, %r3748, %r3748, %r5638;
	// end inline asm
	// begin inline asm
	shf.r.wrap.b32 %r3751, %r3748, %r3748, %r5642;
	// end inline asm
	xor.b32  	%r7037, %r3751, %r3747;
	// begin inline asm
	shf.r.wrap.b32 %r3755, %r3748, %r3748, %r5646;
	// end inline asm
	xor.b32  	%r7038, %r7037, %r3755;
	// begin inline asm
	lop3.b32 %r3759, %r3748, %r3716, %r3684, 0xE8;
	// end inline asm
	add.s32 	%r3842, %r7036, %r3652;
	add.s32 	%r7039, %r3759, %r7036;
	add.s32 	%r3858, %r7039, %r7038;
	// begin inline asm
	shf.r.wrap.b32 %r3763, %r3842, %r3842, %r5622;
	// end inline asm
	// begin inline asm
	shf.r.wrap.b32 %r3767, %r3842, %r3842, %r5626;
	// end inline asm
	xor.b32  	%r7040, %r3767, %r3763;
	// begin inline asm
	shf.r.wrap.b32 %r3771, %r3842, %r3842, %r5630;
	// end inline asm
	xor.b32  	%r7041, %r7040, %r3771;
	add.s32 	%r7042, %r7041, %r3668;
	// begin inline asm
	lop3.b32 %r3775, %r3842, %r3732, %r3700, 0xCA;
	// end inline asm
	add.s32 	%r7043, %r7042, %r3775;
	add.s32 	%r7044, %r7043, %r6060;
	add.s32 	%r7045, %r7044, %r2913;
	// begin inline asm
	shf.r.wrap.b32 %r3779, %r3858, %r3858, %r5638;
	// end inline asm
	// begin inline asm
	shf.r.wrap.b32 %r3783, %r3858, %r3858, %r5642;
	// end inline asm
	xor.b32  	%r7046, %r3783, %r3779;
	// begin inline asm
	shf.r.wrap.b32 %r3787, %r3858, %r3858, %r5646;
	// end inline asm
	xor.b32  	%r7047, %r7046, %r3787;
	// begin inline asm
	lop3.b32 %r3791, %r3858, %r3748, %r3716, 0xE8;
	// end inline asm
	add.s32 	%r3874, %r7045, %r3684;
	add.s32 	%r7048, %r3791, %r7045;
	add.s32 	%r3890, %r7048, %r7047;
	// begin inline asm
	shf.r.wrap.b32 %r3795, %r3874, %r3874, %r5622;
	// end inline asm
	// begin inline asm
	shf.r.wrap.b32 %r3799, %r3874, %r3874, %r5626;
	// end inline asm
	xor.b32  	%r7049, %r3799, %r3795;
	// begin inline asm
	shf.r.wrap.b32 %r3803, %r3874, %r3874, %r5630;
	// end inline asm
	xor.b32  	%r7050, %r7049, %r3803;
	add.s32 	%r7051, %r7050, %r3700;
	// begin inline asm
	lop3.b32 %r3807, %r3874, %r3842, %r3732, 0xCA;
	// end inline asm
	add.s32 	%r7052, %r7051, %r3807;
	add.s32 	%r7053, %r7052, %r6069;
	add.s32 	%r7054, %r7053, %r2929;
	// begin inline asm
	shf.r.wrap.b32 %r3811, %r3890, %r3890, %r5638;
	// end inline asm
	// begin inline asm
	shf.r.wrap.b32 %r3815, %r3890, %r3890, %r5642;
	// end inline asm
	xor.b32  	%r7055, %r3815, %r3811;
	// begin inline asm
	shf.r.wrap.b32 %r3819, %r3890, %r3890, %r5646;
	// end inline asm
	xor.b32  	%r7056, %r7055, %r3819;
	// begin inline asm
	lop3.b32 %r3823, %r3890, %r3858, %r3748, 0xE8;
	// end inline asm
	add.s32 	%r3906, %r7054, %r3716;
	add.s32 	%r7057, %r3823, %r7054;
	add.s32 	%r3922, %r7057, %r7056;
	// begin inline asm
	shf.r.wrap.b32 %r3827, %r3906, %r3906, %r5622;
	// end inline asm
	// begin inline asm
	shf.r.wrap.b32 %r3831, %r3906, %r3906, %r5626;
	// end inline asm
	xor.b32  	%r7058, %r3831, %r3827;
	// begin inline asm
	shf.r.wrap.b32 %r3835, %r3906, %r3906, %r5630;
	// end inline asm
	xor.b32  	%r7059, %r7058, %r3835;
	add.s32 	%r7060, %r7059, %r3732;
	// begin inline asm
	lop3.b32 %r3839, %r3906, %r3874, %r3842, 0xCA;
	// end inline asm
	add.s32 	%r7061, %r7060, %r3839;
	add.s32 	%r7062, %r7061, %r6078;
	add.s32 	%r7063, %r7062, %r2945;
	// begin inline asm
	shf.r.wrap.b32 %r3843, %r3922, %r3922, %r5638;
	// end inline asm
	// begin inline asm
	shf.r.wrap.b32 %r3847, %r3922, %r3922, %r5642;
	// end inline asm
	xor.b32  	%r7064, %r3847, %r3843;
	// begin inline asm
	shf.r.wrap.b32 %r3851, %r3922, %r3922, %r5646;
	// end inline asm
	xor.b32  	%r7065, %r7064, %r3851;
	// begin inline asm
	lop3.b32 %r3855, %r3922, %r3890, %r3858, 0xE8;
	// end inline asm
	add.s32 	%r3938, %r7063, %r3748;
	add.s32 	%r7066, %r3855, %r7063;
	add.s32 	%r3954, %r7066, %r7065;
	// begin inline asm
	shf.r.wrap.b32 %r3859, %r3938, %r3938, %r5622;
	// end inline asm
	// begin inline asm
	shf.r.wrap.b32 %r3863, %r3938, %r3938, %r5626;
	// end inline asm
	xor.b32  	%r7067, %r3863, %r3859;
	// begin inline asm
	shf.r.wrap.b32 %r3867, %r3938, %r3938, %r5630;
	// end inline asm
	xor.b32  	%r7068, %r7067, %r3867;
	add.s32 	%r7069, %r7068, %r3842;
	// begin inline asm
	lop3.b32 %r3871, %r3938, %r3906, %r3874, 0xCA;
	// end inline asm
	add.s32 	%r7070, %r7069, %r3871;
	add.s32 	%r7071, %r7070, %r6087;
	xor.b32  	%r7072, %r7071, -2147483648;
	// begin inline asm
	shf.r.wrap.b32 %r3875, %r3954, %r3954, %r5638;
	// end inline asm
	// begin inline asm
	shf.r.wrap.b32 %r3879, %r3954, %r3954, %r5642;
	// end inline asm
	xor.b32  	%r7073, %r3879, %r3875;
	// begin inline asm
	shf.r.wrap.b32 %r3883, %r3954, %r3954, %r5646;
	// end inline asm
	xor.b32  	%r7074, %r7073, %r3883;
	// begin inline asm
	lop3.b32 %r3887, %r3954, %r3922, %r3890, 0xE8;
	// end inline asm
	add.s32 	%r3970, %r7072, %r3858;
	add.s32 	%r7075, %r3887, %r7072;
	add.s32 	%r3986, %r7075, %r7074;
	// begin inline asm
	shf.r.wrap.b32 %r3891, %r3970, %r3970, %r5622;
	// end inline asm
	// begin inline asm
	shf.r.wrap.b32 %r3895, %r3970, %r3970, %r5626;
	// end inline asm
	xor.b32  	%r7076, %r3895, %r3891;
	// begin inline asm
	shf.r.wrap.b32 %r3899, %r3970, %r3970, %r5630;
	// end inline asm
	xor.b32  	%r7077, %r7076, %r3899;
	add.s32 	%r7078, %r7077, %r3874;
	// begin inline asm
	lop3.b32 %r3903, %r3970, %r3938, %r3906, 0xCA;
	// end inline asm
	add.s32 	%r7079, %r7078, %r3903;
	add.s32 	%r7080, %r7079, %r6096;
	// begin inline asm
	shf.r.wrap.b32 %r3907, %r3986, %r3986, %r5638;
	// end inline asm
	// begin inline asm
	shf.r.wrap.b32 %r3911, %r3986, %r3986, %r5642;
	// end inline asm
	xor.b32  	%r7081, %r3911, %r3907;
	// begin inline asm
	shf.r.wrap.b32 %r3915, %r3986, %r3986, %r5646;
	// end inline asm
	xor.b32  	%r7082, %r7081, %r3915;
	// begin inline asm
	lop3.b32 %r3919, %r3986, %r3954, %r3922, 0xE8;
	// end inline asm
	add.s32 	%r4002, %r7080, %r3890;
	add.s32 	%r7083, %r3919, %r7080;
	add.s32 	%r4018, %r7083, %r7082;
	// begin inline asm
	shf.r.wrap.b32 %r3923, %r4002, %r4002, %r5622;
	// end inline asm
	// begin inline asm
	shf.r.wrap.b32 %r3927, %r4002, %r4002, %r5626;
	// end inline asm
	xor.b32  	%r7084, %r3927, %r3923;
	// begin inline asm
	shf.r.wrap.b32 %r3931, %r4002, %r4002, %r5630;
	// end inline asm
	xor.b32  	%r7085, %r7084, %r3931;
	add.s32 	%r7086, %r7085, %r3906;
	// begin inline asm
	lop3.b32 %r3935, %r4002, %r3970, %r3938, 0xCA;
	// end inline asm
	add.s32 	%r7087, %r7086, %r3935;
	add.s32 	%r7088, %r7087, %r6105;
	// begin inline asm
	shf.r.wrap.b32 %r3939, %r4018, %r4018, %r5638;
	// end inline asm
	// begin inline asm
	shf.r.wrap.b32 %r3943, %r4018, %r4018, %r5642;
	// end inline asm
	xor.b32  	%r7089, %r3943, %r3939;
	// begin inline asm
	shf.r.wrap.b32 %r3947, %r4018, %r4018, %r5646;
	// end inline asm
	xor.b32  	%r7090, %r7089, %r3947;
	// begin inline asm
	lop3.b32 %r3951, %r4018, %r3986, %r3954, 0xE8;
	// end inline asm
	add.s32 	%r4034, %r7088, %r3922;
	add.s32 	%r7091, %r3951, %r7088;
	add.s32 	%r4050, %r7091, %r7090;
	// begin inline asm
	shf.r.wrap.b32 %r3955, %r4034, %r4034, %r5622;
	// end inline asm
	// begin inline asm
	shf.r.wrap.b32 %r3959, %r4034, %r4034, %r5626;
	// end inline asm
	xor.b32  	%r7092, %r3959, %r3955;
	// begin inline asm
	shf.r.wrap.b32 %r3963, %r4034, %r4034, %r5630;
	// end inline asm
	xor.b32  	%r7093, %r7092, %r3963;
	add.s32 	%r7094, %r7093, %r3938;
	// begin inline asm
	lop3.b32 %r3967, %r4034, %r4002, %r3970, 0xCA;
	// end inline asm
	add.s32 	%r7095, %r7094, %r3967;
	add.s32 	%r7096, %r7095, %r6114;
	// begin inline asm
	shf.r.wrap.b32 %r3971, %r4050, %r4050, %r5638;
	// end inline asm
	// begin inline asm
	shf.r.wrap.b32 %r3975, %r4050, %r4050, %r5642;
	// end inline asm
	xor.b32  	%r7097, %r3975, %r3971;
	// begin inline asm
	shf.r.wrap.b32 %r3979, %r4050, %r4050, %r5646;
	// end inline asm
	xor.b32  	%r7098, %r7097, %r3979;
	// begin inline asm
	lop3.b32 %r3983, %r4050, %r4018, %r3986, 0xE8;
	// end inline asm
	add.s32 	%r4066, %r7096, %r3954;
	add.s32 	%r7099, %r3983, %r7096;
	add.s32 	%r4082, %r7099, %r7098;
	// begin inline asm
	shf.r.wrap.b32 %r3987, %r4066, %r4066, %r5622;
	// end inline asm
	// begin inline asm
	shf.r.wrap.b32 %r3991, %r4066, %r4066, %r5626;
	// end inline asm
	xor.b32  	%r7100, %r3991, %r3987;
	// begin inline asm
	shf.r.wrap.b32 %r3995, %r4066, %r4066, %r5630;
	// end inline asm
	xor.b32  	%r7101, %r7100, %r3995;
	add.s32 	%r7102, %r7101, %r3970;
	// begin inline asm
	lop3.b32 %r3999, %r4066, %r4034, %r4002, 0xCA;
	// end inline asm
	add.s32 	%r7103, %r7102, %r3999;
	add.s32 	%r7104, %r7103, %r6123;
	// begin inline asm
	shf.r.wrap.b32 %r4003, %r4082, %r4082, %r5638;
	// end inline asm
	// begin inline asm
	shf.r.wrap.b32 %r4007, %r4082, %r4082, %r5642;
	// end inline asm
	xor.b32  	%r7105, %r4007, %r4003;
	// begin inline asm
	shf.r.wrap.b32 %r4011, %r4082, %r4082, %r5646;
	// end inline asm
	xor.b32  	%r7106, %r7105, %r4011;
	// begin inline asm
	lop3.b32 %r4015, %r4082, %r4050, %r4018, 0xE8;
	// end inline asm
	add.s32 	%r4098, %r7104, %r3986;
	add.s32 	%r7107, %r4015, %r7104;
	add.s32 	%r4114, %r7107, %r7106;
	// begin inline asm
	shf.r.wrap.b32 %r4019, %r4098, %r4098, %r5622;
	// end inline asm
	// begin inline asm
	shf.r.wrap.b32 %r4023, %r4098, %r4098, %r5626;
	// end inline asm
	xor.b32  	%r7108, %r4023, %r4019;
	// begin inline asm
	shf.r.wrap.b32 %r4027, %r4098, %r4098, %r5630;
	// end inline asm
	xor.b32  	%r7109, %r7108, %r4027;
	add.s32 	%r7110, %r7109, %r4002;
	// begin inline asm
	lop3.b32 %r4031, %r4098, %r4066, %r4034, 0xCA;
	// end inline asm
	add.s32 	%r7111, %r7110, %r4031;
	add.s32 	%r7112, %r7111, %r6132;
	// begin inline asm
	shf.r.wrap.b32 %r4035, %r4114, %r4114, %r5638;
	// end inline asm
	// begin inline asm
	shf.r.wrap.b32 %r4039, %r4114, %r4114, %r5642;
	// end inline asm
	xor.b32  	%r7113, %r4039, %r4035;
	// begin inline asm
	shf.r.wrap.b32 %r4043, %r4114, %r4114, %r5646;
	// end inline asm
	xor.b32  	%r7114, %r7113, %r4043;
	// begin inline asm
	lop3.b32 %r4047, %r4114, %r4082, %r4050, 0xE8;
	// end inline asm
	add.s32 	%r4130, %r7112, %r4018;
	add.s32 	%r7115, %r4047, %r7112;
	add.s32 	%r4146, %r7115, %r7114;
	// begin inline asm
	shf.r.wrap.b32 %r4051, %r4130, %r4130, %r5622;
	// end inline asm
	// begin inline asm
	shf.r.wrap.b32 %r4055, %r4130, %r4130, %r5626;
	// end inline asm
	xor.b32  	%r7116, %r4055, %r4051;
	// begin inline asm
	shf.r.wrap.b32 %r4059, %r4130, %r4130, %r5630;
	// end inline asm
	xor.b32  	%r7117, %r7116, %r4059;
	add.s32 	%r7118, %r7117, %r4034;
	// begin inline asm
	lop3.b32 %r4063, %r4130, %r4098, %r4066, 0xCA;
	// end inline asm
	add.s32 	%r7119, %r7118, %r4063;
	add.s32 	%r7120, %r7119, %r6141;
	// begin inline asm
	shf.r.wrap.b32 %r4067, %r4146, %r4146, %r5638;
	// end inline asm
	// begin inline asm
	shf.r.wrap.b32 %r4071, %r4146, %r4146, %r5642;
	// end inline asm
	xor.b32  	%r7121, %r4071, %r4067;
	// begin inline asm
	shf.r.wrap.b32 %r4075, %r4146, %r4146, %r5646;
	// end inline asm
	xor.b32  	%r7122, %r7121, %r4075;
	// begin inline asm
	lop3.b32 %r4079, %r4146, %r4114, %r4082, 0xE8;
	// end inline asm
	add.s32 	%r4162, %r7120, %r4050;
	add.s32 	%r7123, %r4079, %r7120;
	add.s32 	%r4178, %r7123, %r7122;
	// begin inline asm
	shf.r.wrap.b32 %r4083, %r4162, %r4162, %r5622;
	// end inline asm
	// begin inline asm
	shf.r.wrap.b32 %r4087, %r4162, %r4162, %r5626;
	// end inline asm
	xor.b32  	%r7124, %r4087, %r4083;
	// begin inline asm
	shf.r.wrap.b32 %r4091, %r4162, %r4162, %r5630;
	// end inline asm
	xor.b32  	%r7125, %r7124, %r4091;
	add.s32 	%r7126, %r7125, %r4066;
	// begin inline asm
	lop3.b32 %r4095, %r4162, %r4130, %r4098, 0xCA;
	// end inline asm
	add.s32 	%r7127, %r7126, %r4095;
	add.s32 	%r7128, %r7127, %r6150;
	add.s32 	%r7129, %r7128, 256;
	// begin inline asm
	shf.r.wrap.b32 %r4099, %r4178, %r4178, %r5638;
	// end inline asm
	// begin inline asm
	shf.r.wrap.b32 %r4103, %r4178, %r4178, %r5642;
	// end inline asm
	xor.b32  	%r7130, %r4103, %r4099;
	// begin inline asm
	shf.r.wrap.b32 %r4107, %r4178, %r4178, %r5646;
	// end inline asm
	xor.b32  	%r7131, %r7130, %r4107;
	// begin inline asm
	lop3.b32 %r4111, %r4178, %r4146, %r4114, 0xE8;
	// end inline asm
	add.s32 	%r4194, %r7129, %r4082;
	add.s32 	%r7132, %r4111, %r7129;
	add.s32 	%r4210, %r7132, %r7131;
	// begin inline asm
	shf.r.wrap.b32 %r4115, %r4194, %r4194, %r5622;
	// end inline asm
	// begin inline asm
	shf.r.wrap.b32 %r4119, %r4194, %r4194, %r5626;
	// end inline asm
	xor.b32  	%r7133, %r4119, %r4115;
	// begin inline asm
	shf.r.wrap.b32 %r4123, %r4194, %r4194, %r5630;
	// end inline asm
	xor.b32  	%r7134, %r7133, %r4123;
	add.s32 	%r7135, %r7134, %r4098;
	// begin inline asm
	lop3.b32 %r4127, %r4194, %r4162, %r4130, 0xCA;
	// end inline asm
	add.s32 	%r7136, %r7135, %r4127;
	add.s32 	%r7137, %r7136, %r6160;
	add.s32 	%r7138, %r7137, %r3089;
	// begin inline asm
	shf.r.wrap.b32 %r4131, %r4210, %r4210, %r5638;
	// end inline asm
	// begin inline asm
	shf.r.wrap.b32 %r4135, %r4210, %r4210, %r5642;
	// end inline asm
	xor.b32  	%r7139, %r4135, %r4131;
	// begin inline asm
	shf.r.wrap.b32 %r4139, %r4210, %r4210, %r5646;
	// end inline asm
	xor.b32  	%r7140, %r7139, %r4139;
	// begin inline asm
	lop3.b32 %r4143, %r4210, %r4178, %r4146, 0xE8;
	// end inline asm
	add.s32 	%r4226, %r7138, %r4114;
	add.s32 	%r7141, %r4143, %r7138;
	add.s32 	%r4242, %r7141, %r7140;
	// begin inline asm
	shf.r.wrap.b32 %r4147, %r4226, %r4226, %r5622;
	// end inline asm
	// begin inline asm
	shf.r.wrap.b32 %r4151, %r4226, %r4226, %r5626;
	// end inline asm
	xor.b32  	%r7142, %r4151, %r4147;
	// begin inline asm
	shf.r.wrap.b32 %r4155, %r4226, %r4226, %r5630;
	// end inline asm
	xor.b32  	%r7143, %r7142, %r4155;
	add.s32 	%r7144, %r7143, %r4130;
	// begin inline asm
	lop3.b32 %r4159, %r4226, %r4194, %r4162, 0xCA;
	// end inline asm
	add.s32 	%r7145, %r7144, %r4159;
	add.s32 	%r7146, %r7145, %r6170;
	add.s32 	%r7147, %r7146, %r3105;
	// begin inline asm
	shf.r.wrap.b32 %r4163, %r4242, %r4242, %r5638;
	// end inline asm
	// begin inline asm
	shf.r.wrap.b32 %r4167, %r4242, %r4242, %r5642;
	// end inline asm
	xor.b32  	%r7148, %r4167, %r4163;
	// begin inline asm
	shf.r.wrap.b32 %r4171, %r4242, %r4242, %r5646;
	// end inline asm
	xor.b32  	%r7149, %r7148, %r4171;
	// begin inline asm
	lop3.b32 %r4175, %r4242, %r4210, %r4178, 0xE8;
	// end inline asm
	add.s32 	%r4258, %r7147, %r4146;
	add.s32 	%r7150, %r4175, %r7147;
	add.s32 	%r4274, %r7150, %r7149;
	// begin inline asm
	shf.r.wrap.b32 %r4179, %r4258, %r4258, %r5622;
	// end inline asm
	// begin inline asm
	shf.r.wrap.b32 %r4183, %r4258, %r4258, %r5626;
	// end inline asm
	xor.b32  	%r7151, %r4183, %r4179;
	// begin inline asm
	shf.r.wrap.b32 %r4187, %r4258, %r4258, %r5630;
	// end inline asm
	xor.b32  	%r7152, %r7151, %r4187;
	add.s32 	%r7153, %r7152, %r4162;
	// begin inline asm
	lop3.b32 %r4191, %r4258, %r4226, %r4194, 0xCA;
	// end inline asm
	add.s32 	%r7154, %r7153, %r4191;
	add.s32 	%r7155, %r7154, %r6180;
	add.s32 	%r7156, %r7155, %r3121;
	// begin inline asm
	shf.r.wrap.b32 %r4195, %r4274, %r4274, %r5638;
	// end inline asm
	// begin inline asm
	shf.r.wrap.b32 %r4199, %r4274, %r4274, %r5642;
	// end inline asm
	xor.b32  	%r7157, %r4199, %r4195;
	// begin inline asm
	shf.r.wrap.b32 %r4203, %r4274, %r4274, %r5646;
	// end inline asm
	xor.b32  	%r7158, %r7157, %r4203;
	// begin inline asm
	lop3.b32 %r4207, %r4274, %r4242, %r4210, 0xE8;
	// end inline asm
	add.s32 	%r4290, %r7156, %r4178;
	add.s32 	%r7159, %r4207, %r7156;
	add.s32 	%r4306, %r7159, %r7158;
	// begin inline asm
	shf.r.wrap.b32 %r4211, %r4290, %r4290, %r5622;
	// end inline asm
	// begin inline asm
	shf.r.wrap.b32 %r4215, %r4290, %r4290, %r5626;
	// end inline asm
	xor.b32  	%r7160, %r4215, %r4211;
	// begin inline asm
	shf.r.wrap.b32 %r4219, %r4290, %r4290, %r5630;
	// end inline asm
	xor.b32  	%r7161, %r7160, %r4219;
	add.s32 	%r7162, %r7161, %r4194;
	// begin inline asm
	lop3.b32 %r4223, %r4290, %r4258, %r4226, 0xCA;
	// end inline asm
	add.s32 	%r7163, %r7162, %r4223;
	add.s32 	%r7164, %r7163, %r6190;
	add.s32 	%r7165, %r7164, %r3137;
	// begin inline asm
	shf.r.wrap.b32 %r4227, %r4306, %r4306, %r5638;
	// end inline asm
	// begin inline asm
	shf.r.wrap.b32 %r4231, %r4306, %r4306, %r5642;
	// end inline asm
	xor.b32  	%r7166, %r4231, %r4227;
	// begin inline asm
	shf.r.wrap.b32 %r4235, %r4306, %r4306, %r5646;
	// end inline asm
	xor.b32  	%r7167, %r7166, %r4235;
	// begin inline asm
	lop3.b32 %r4239, %r4306, %r4274, %r4242, 0xE8;
	// end inline asm
	add.s32 	%r4322, %r7165, %r4210;
	add.s32 	%r7168, %r4239, %r7165;
	add.s32 	%r4338, %r7168, %r7167;
	// begin inline asm
	shf.r.wrap.b32 %r4243, %r4322, %r4322, %r5622;
	// end inline asm
	// begin inline asm
	shf.r.wrap.b32 %r4247, %r4322, %r4322, %r5626;
	// end inline asm
	xor.b32  	%r7169, %r4247, %r4243;
	// begin inline asm
	shf.r.wrap.b32 %r4251, %r4322, %r4322, %r5630;
	// end inline asm
	xor.b32  	%r7170, %r7169, %r4251;
	add.s32 	%r7171, %r7170, %r4226;
	// begin inline asm
	lop3.b32 %r4255, %r4322, %r4290, %r4258, 0xCA;
	// end inline asm
	add.s32 	%r7172, %r7171, %r4255;
	add.s32 	%r7173, %r7172, %r6200;
	add.s32 	%r7174, %r7173, %r3153;
	// begin inline asm
	shf.r.wrap.b32 %r4259, %r4338, %r4338, %r5638;
	// end inline asm
	// begin inline asm
	shf.r.wrap.b32 %r4263, %r4338, %r4338, %r5642;
	// end inline asm
	xor.b32  	%r7175, %r4263, %r4259;
	// begin inline asm
	shf.r.wrap.b32 %r4267, %r4338, %r4338, %r5646;
	// end inline asm
	xor.b32  	%r7176, %r7175, %r4267;
	// begin inline asm
	lop3.b32 %r4271, %r4338, %r4306, %r4274, 0xE8;
	// end inline asm
	add.s32 	%r4354, %r7174, %r4242;
	add.s32 	%r7177, %r4271, %r7174;
	add.s32 	%r4370, %r7177, %r7176;
	// begin inline asm
	shf.r.wrap.b32 %r4275, %r4354, %r4354, %r5622;
	// end inline asm
	// begin inline asm
	shf.r.wrap.b32 %r4279, %r4354, %r4354, %r5626;
	// end inline asm
	xor.b32  	%r7178, %r4279, %r4275;
	// begin inline asm
	shf.r.wrap.b32 %r4283, %r4354, %r4354, %r5630;
	// end inline asm
	xor.b32  	%r7179, %r7178, %r4283;
	add.s32 	%r7180, %r7179, %r4258;
	// begin inline asm
	lop3.b32 %r4287, %r4354, %r4322, %r4290, 0xCA;
	// end inline asm
	add.s32 	%r7181, %r7180, %r4287;
	add.s32 	%r7182, %r7181, %r6210;
	add.s32 	%r7183, %r7182, %r3169;
	// begin inline asm
	shf.r.wrap.b32 %r4291, %r4370, %r4370, %r5638;
	// end inline asm
	// begin inline asm
	shf.r.wrap.b32 %r4295, %r4370, %r4370, %r5642;
	// end inline asm
	xor.b32  	%r7184, %r4295, %r4291;
	// begin inline asm
	shf.r.wrap.b32 %r4299, %r4370, %r4370, %r5646;
	// end inline asm
	xor.b32  	%r7185, %r7184, %r4299;
	// begin inline asm
	lop3.b32 %r4303, %r4370, %r4338, %r4306, 0xE8;
	// end inline asm
	add.s32 	%r4386, %r7183, %r4274;
	add.s32 	%r7186, %r4303, %r7183;
	add.s32 	%r4402, %r7186, %r7185;
	// begin inline asm
	shf.r.wrap.b32 %r4307, %r4386, %r4386, %r5622;
	// end inline asm
	// begin inline asm
	shf.r.wrap.b32 %r4311, %r4386, %r4386, %r5626;
	// end inline asm
	xor.b32  	%r7187, %r4311, %r4307;
	// begin inline asm
	shf.r.wrap.b32 %r4315, %r4386, %r4386, %r5630;
	// end inline asm
	xor.b32  	%r7188, %r7187, %r4315;
	add.s32 	%r7189, %r7188, %r4290;
	// begin inline asm
	lop3.b32 %r4319, %r4386, %r4354, %r4322, 0xCA;
	// end inline asm
	add.s32 	%r7190, %r7189, %r4319;
	add.s32 	%r7191, %r7190, %r6220;
	add.s32 	%r7192, %r7191, %r2964;
	// begin inline asm
	shf.r.wrap.b32 %r4323, %r4402, %r4402, %r5638;
	// end inline asm
	// begin inline asm
	shf.r.wrap.b32 %r4327, %r4402, %r4402, %r5642;
	// end inline asm
	xor.b32  	%r7193, %r4327, %r4323;
	// begin inline asm
	shf.r.wrap.b32 %r4331, %r4402, %r4402, %r5646;
	// end inline asm
	xor.b32  	%r7194, %r7193, %r4331;
	// begin inline asm
	lop3.b32 %r4335, %r4402, %r4370, %r4338, 0xE8;
	// end inline asm
	add.s32 	%r4418, %r7192, %r4306;
	add.s32 	%r7195, %r4335, %r7192;
	add.s32 	%r4434, %r7195, %r7194;
	// begin inline asm
	shf.r.wrap.b32 %r4339, %r4418, %r4418, %r5622;
	// end inline asm
	// begin inline asm
	shf.r.wrap.b32 %r4343, %r4418, %r4418, %r5626;
	// end inline asm
	xor.b32  	%r7196, %r4343, %r4339;
	// begin inline asm
	shf.r.wrap.b32 %r4347, %r4418, %r4418, %r5630;
	// end inline asm
	xor.b32  	%r7197, %r7196, %r4347;
	add.s32 	%r7198, %r7197, %r4322;
	// begin inline asm
	lop3.b32 %r4351, %r4418, %r4386, %r4354, 0xCA;
	// end inline asm
	add.s32 	%r7199, %r7198, %r4351;
	add.s32 	%r7200, %r7199, %r6230;
	add.s32 	%r7201, %r7200, %r3201;
	// begin inline asm
	shf.r.wrap.b32 %r4355, %r4434, %r4434, %r5638;
	// end inline asm
	// begin inline asm
	shf.r.wrap.b32 %r4359, %r4434, %r4434, %r5642;
	// end inline asm
	xor.b32  	%r7202, %r4359, %r4355;
	// begin inline asm
	shf.r.wrap.b32 %r4363, %r4434, %r4434, %r5646;
	// end inline asm
	xor.b32  	%r7203, %r7202, %r4363;
	// begin inline asm
	lop3.b32 %r4367, %r4434, %r4402, %r4370, 0xE8;
	// end inline asm
	add.s32 	%r4450, %r7201, %r4338;
	add.s32 	%r7204, %r4367, %r7201;
	add.s32 	%r4466, %r7204, %r7203;
	// begin inline asm
	shf.r.wrap.b32 %r4371, %r4450, %r4450, %r5622;
	// end inline asm
	// begin inline asm
	shf.r.wrap.b32 %r4375, %r4450, %r4450, %r5626;
	// end inline asm
	xor.b32  	%r7205, %r4375, %r4371;
	// begin inline asm
	shf.r.wrap.b32 %r4379, %r4450, %r4450, %r5630;
	// end inline asm
	xor.b32  	%r7206, %r7205, %r4379;
	add.s32 	%r7207, %r7206, %r4354;
	// begin inline asm
	lop3.b32 %r4383, %r4450, %r4418, %r4386, 0xCA;
	// end inline asm
	add.s32 	%r7208, %r7207, %r4383;
	add.s32 	%r7209, %r7208, %r6240;
	add.s32 	%r7210, %r7209, %r2996;
	// begin inline asm
	shf.r.wrap.b32 %r4387, %r4466, %r4466, %r5638;
	// end inline asm
	// begin inline asm
	shf.r.wrap.b32 %r4391, %r4466, %r4466, %r5642;
	// end inline asm
	xor.b32  	%r7211, %r4391, %r4387;
	// begin inline asm
	shf.r.wrap.b32 %r4395, %r4466, %r4466, %r5646;
	// end inline asm
	xor.b32  	%r7212, %r7211, %r4395;
	// begin inline asm
	lop3.b32 %r4399, %r4466, %r4434, %r4402, 0xE8;
	// end inline asm
	add.s32 	%r4482, %r7210, %r4370;
	add.s32 	%r7213, %r4399, %r7210;
	add.s32 	%r4498, %r7213, %r7212;
	// begin inline asm
	shf.r.wrap.b32 %r4403, %r4482, %r4482, %r5622;
	// end inline asm
	// begin inline asm
	shf.r.wrap.b32 %r4407, %r4482, %r4482, %r5626;
	// end inline asm
	xor.b32  	%r7214, %r4407, %r4403;
	// begin inline asm
	shf.r.wrap.b32 %r4411, %r4482, %r4482, %r5630;
	// end inline asm
	xor.b32  	%r7215, %r7214, %r4411;
	add.s32 	%r7216, %r7215, %r4386;
	// begin inline asm
	lop3.b32 %r4415, %r4482, %r4450, %r4418, 0xCA;
	// end inline asm
	add.s32 	%r7217, %r7216, %r4415;
	add.s32 	%r7218, %r7217, %r6250;
	add.s32 	%r7219, %r7218, %r3233;
	// begin inline asm
	shf.r.wrap.b32 %r4419, %r4498, %r4498, %r5638;
	// end inline asm
	// begin inline asm
	shf.r.wrap.b32 %r4423, %r4498, %r4498, %r5642;
	// end inline asm
	xor.b32  	%r7220, %r4423, %r4419;
	// begin inline asm
	shf.r.wrap.b32 %r4427, %r4498, %r4498, %r5646;
	// end inline asm
	xor.b32  	%r7221, %r7220, %r4427;
	// begin inline asm
	lop3.b32 %r4431, %r4498, %r4466, %r4434, 0xE8;
	// end inline asm
	add.s32 	%r4514, %r7219, %r4402;
	add.s32 	%r7222, %r4431, %r7219;
	add.s32 	%r4530, %r7222, %r7221;
	// begin inline asm
	shf.r.wrap.b32 %r4435, %r4514, %r4514, %r5622;
	// end inline asm
	// begin inline asm
	shf.r.wrap.b32 %r4439, %r4514, %r4514, %r5626;
	// end inline asm
	xor.b32  	%r7223, %r4439, %r4435;
	// begin inline asm
	shf.r.wrap.b32 %r4443, %r4514, %r4514, %r5630;
	// end inline asm
	xor.b32  	%r7224, %r7223, %r4443;
	add.s32 	%r7225, %r7224, %r4418;
	// begin inline asm
	lop3.b32 %r4447, %r4514, %r4482, %r4450, 0xCA;
	// end inline asm
	add.s32 	%r7226, %r7225, %r4447;
	add.s32 	%r7227, %r7226, %r6260;
	add.s32 	%r7228, %r7227, %r3249;
	// begin inline asm
	shf.r.wrap.b32 %r4451, %r4530, %r4530, %r5638;
	// end inline asm
	// begin inline asm
	shf.r.wrap.b32 %r4455, %r4530, %r4530, %r5642;
	// end inline asm
	xor.b32  	%r7229, %r4455, %r4451;
	// begin inline asm
	shf.r.wrap.b32 %r4459, %r4530, %r4530, %r5646;
	// end inline asm
	xor.b32  	%r7230, %r7229, %r4459;
	// begin inline asm
	lop3.b32 %r4463, %r4530, %r4498, %r4466, 0xE8;
	// end inline asm
	add.s32 	%r4546, %r7228, %r4434;
	add.s32 	%r7231, %r4463, %r7228;
	add.s32 	%r4562, %r7231, %r7230;
	// begin inline asm
	shf.r.wrap.b32 %r4467, %r4546, %r4546, %r5622;
	// end inline asm
	// begin inline asm
	shf.r.wrap.b32 %r4471, %r4546, %r4546, %r5626;
	// end inline asm
	xor.b32  	%r7232, %r4471, %r4467;
	// begin inline asm
	shf.r.wrap.b32 %r4475, %r4546, %r4546, %r5630;
	// end inline asm
	xor.b32  	%r7233, %r7232, %r4475;
	add.s32 	%r7234, %r7233, %r4450;
	// begin inline asm
	lop3.b32 %r4479, %r4546, %r4514, %r4482, 0xCA;
	// end inline asm
	add.s32 	%r7235, %r7234, %r4479;
	add.s32 	%r7236, %r7235, %r6270;
	add.s32 	%r7237, %r7236, %r3265;
	// begin inline asm
	shf.r.wrap.b32 %r4483, %r4562, %r4562, %r5638;
	// end inline asm
	// begin inline asm
	shf.r.wrap.b32 %r4487, %r4562, %r4562, %r5642;
	// end inline asm
	xor.b32  	%r7238, %r4487, %r4483;
	// begin inline asm
	shf.r.wrap.b32 %r4491, %r4562, %r4562, %r5646;
	// end inline asm
	xor.b32  	%r7239, %r7238, %r4491;
	// begin inline asm
	lop3.b32 %r4495, %r4562, %r4530, %r4498, 0xE8;
	// end inline asm
	add.s32 	%r4578, %r7237, %r4466;
	add.s32 	%r7240, %r4495, %r7237;
	add.s32 	%r4594, %r7240, %r7239;
	// begin inline asm
	shf.r.wrap.b32 %r4499, %r4578, %r4578, %r5622;
	// end inline asm
	// begin inline asm
	shf.r.wrap.b32 %r4503, %r4578, %r4578, %r5626;
	// end inline asm
	xor.b32  	%r7241, %r4503, %r4499;
	// begin inline asm
	shf.r.wrap.b32 %r4507, %r4578, %r4578, %r5630;
	// end inline asm
	xor.b32  	%r7242, %r7241, %r4507;
	add.s32 	%r7243, %r7242, %r4482;
	// begin inline asm
	lop3.b32 %r4511, %r4578, %r4546, %r4514, 0xCA;
	// end inline asm
	add.s32 	%r7244, %r7243, %r4511;
	add.s32 	%r7245, %r7244, %r6280;
	add.s32 	%r7246, %r7245, %r3281;
	// begin inline asm
	shf.r.wrap.b32 %r4515, %r4594, %r4594, %r5638;
	// end inline asm
	// begin inline asm
	shf.r.wrap.b32 %r4519, %r4594, %r4594, %r5642;
	// end inline asm
	xor.b32  	%r7247, %r4519, %r4515;
	// begin inline asm
	shf.r.wrap.b32 %r4523, %r4594, %r4594, %r5646;
	// end inline asm
	xor.b32  	%r7248, %r7247, %r4523;
	// begin inline asm
	lop3.b32 %r4527, %r4594, %r4562, %r4530, 0xE8;
	// end inline asm
	add.s32 	%r4610, %r7246, %r4498;
	add.s32 	%r7249, %r4527, %r7246;
	add.s32 	%r4626, %r7249, %r7248;
	// begin inline asm
	shf.r.wrap.b32 %r4531, %r4610, %r4610, %r5622;
	// end inline asm
	// begin inline asm
	shf.r.wrap.b32 %r4535, %r4610, %r4610, %r5626;
	// end inline asm
	xor.b32  	%r7250, %r4535, %r4531;
	// begin inline asm
	shf.r.wrap.b32 %r4539, %r4610, %r4610, %r5630;
	// end inline asm
	xor.b32  	%r7251, %r7250, %r4539;
	add.s32 	%r7252, %r7251, %r4514;
	// begin inline asm
	lop3.b32 %r4543, %r4610, %r4578, %r4546, 0xCA;
	// end inline asm
	add.s32 	%r7253, %r7252, %r4543;
	add.s32 	%r7254, %r7253, %r6290;
	add.s32 	%r7255, %r7254, %r3297;
	// begin inline asm
	shf.r.wrap.b32 %r4547, %r4626, %r4626, %r5638;
	// end inline asm
	// begin inline asm
	shf.r.wrap.b32 %r4551, %r4626, %r4626, %r5642;
	// end inline asm
	xor.b32  	%r7256, %r4551, %r4547;
	// begin inline asm
	shf.r.wrap.b32 %r4555, %r4626, %r4626, %r5646;
	// end inline asm
	xor.b32  	%r7257, %r7256, %r4555;
	// begin inline asm
	lop3.b32 %r4559, %r4626, %r4594, %r4562, 0xE8;
	// end inline asm
	add.s32 	%r4642, %r7255, %r4530;
	add.s32 	%r7258, %r4559, %r7255;
	add.s32 	%r4658, %r7258, %r7257;
	// begin inline asm
	shf.r.wrap.b32 %r4563, %r4642, %r4642, %r5622;
	// end inline asm
	// begin inline asm
	shf.r.wrap.b32 %r4567, %r4642, %r4642, %r5626;
	// end inline asm
	xor.b32  	%r7259, %r4567, %r4563;
	// begin inline asm
	shf.r.wrap.b32 %r4571, %r4642, %r4642, %r5630;
	// end inline asm
	xor.b32  	%r7260, %r7259, %r4571;
	add.s32 	%r7261, %r7260, %r4546;
	// begin inline asm
	lop3.b32 %r4575, %r4642, %r4610, %r4578, 0xCA;
	// end inline asm
	add.s32 	%r7262, %r7261, %r4575;
	add.s32 	%r7263, %r7262, %r6300;
	add.s32 	%r7264, %r7263, %r3313;
	// begin inline asm
	shf.r.wrap.b32 %r4579, %r4658, %r4658, %r5638;
	// end inline asm
	// begin inline asm
	shf.r.wrap.b32 %r4583, %r4658, %r4658, %r5642;
	// end inline asm
	xor.b32  	%r7265, %r4583, %r4579;
	// begin inline asm
	shf.r.wrap.b32 %r4587, %r4658, %r4658, %r5646;
	// end inline asm
	xor.b32  	%r7266, %r7265, %r4587;
	// begin inline asm
	lop3.b32 %r4591, %r4658, %r4626, %r4594, 0xE8;
	// end inline asm
	add.s32 	%r4674, %r7264, %r4562;
	add.s32 	%r7267, %r4591, %r7264;
	add.s32 	%r4690, %r7267, %r7266;
	// begin inline asm
	shf.r.wrap.b32 %r4595, %r4674, %r4674, %r5622;
	// end inline asm
	// begin inline asm
	shf.r.wrap.b32 %r4599, %r4674, %r4674, %r5626;
	// end inline asm
	xor.b32  	%r7268, %r4599, %r4595;
	// begin inline asm
	shf.r.wrap.b32 %r4603, %r4674, %r4674, %r5630;
	// end inline asm
	xor.b32  	%r7269, %r7268, %r4603;
	add.s32 	%r7270, %r7269, %r4578;
	// begin inline asm
	lop3.b32 %r4607, %r4674, %r4642, %r4610, 0xCA;
	// end inline asm
	add.s32 	%r7271, %r7270, %r4607;
	add.s32 	%r7272, %r7271, %r6310;
	add.s32 	%r7273, %r7272, %r3108;
	// begin inline asm
	shf.r.wrap.b32 %r4611, %r4690, %r4690, %r5638;
	// end inline asm
	// begin inline asm
	shf.r.wrap.b32 %r4615, %r4690, %r4690, %r5642;
	// end inline asm
	xor.b32  	%r7274, %r4615, %r4611;
	// begin inline asm
	shf.r.wrap.b32 %r4619, %r4690, %r4690, %r5646;
	// end inline asm
	xor.b32  	%r7275, %r7274, %r4619;
	// begin inline asm
	lop3.b32 %r4623, %r4690, %r4658, %r4626, 0xE8;
	// end inline asm
	add.s32 	%r4706, %r7273, %r4594;
	add.s32 	%r7276, %r4623, %r7273;
	add.s32 	%r4722, %r7276, %r7275;
	// begin inline asm
	shf.r.wrap.b32 %r4627, %r4706, %r4706, %r5622;
	// end inline asm
	// begin inline asm
	shf.r.wrap.b32 %r4631, %r4706, %r4706, %r5626;
	// end inline asm
	xor.b32  	%r7277, %r4631, %r4627;
	// begin inline asm
	shf.r.wrap.b32 %r4635, %r4706, %r4706, %r5630;
	// end inline asm
	xor.b32  	%r7278, %r7277, %r4635;
	add.s32 	%r7279, %r7278, %r4610;
	// begin inline asm
	lop3.b32 %r4639, %r4706, %r4674, %r4642, 0xCA;
	// end inline asm
	add.s32 	%r7280, %r7279, %r4639;
	add.s32 	%r7281, %r7280, %r6320;
	add.s32 	%r7282, %r7281, %r3345;
	// begin inline asm
	shf.r.wrap.b32 %r4643, %r4722, %r4722, %r5638;
	// end inline asm
	// begin inline asm
	shf.r.wrap.b32 %r4647, %r4722, %r4722, %r5642;
	// end inline asm
	xor.b32  	%r7283, %r4647, %r4643;
	// begin inline asm
	shf.r.wrap.b32 %r4651, %r4722, %r4722, %r5646;
	// end inline asm
	xor.b32  	%r7284, %r7283, %r4651;
	// begin inline asm
	lop3.b32 %r4655, %r4722, %r4690, %r4658, 0xE8;
	// end inline asm
	add.s32 	%r4738, %r7282, %r4626;
	add.s32 	%r7285, %r4655, %r7282;
	add.s32 	%r4754, %r7285, %r7284;
	// begin inline asm
	shf.r.wrap.b32 %r4659, %r4738, %r4738, %r5622;
	// end inline asm
	// begin inline asm
	shf.r.wrap.b32 %r4663, %r4738, %r4738, %r5626;
	// end inline asm
	xor.b32  	%r7286, %r4663, %r4659;
	// begin inline asm
	shf.r.wrap.b32 %r4667, %r4738, %r4738, %r5630;
	// end inline asm
	xor.b32  	%r7287, %r7286, %r4667;
	add.s32 	%r7288, %r7287, %r4642;
	// begin inline asm
	lop3.b32 %r4671, %r4738, %r4706, %r4674, 0xCA;
	// end inline asm
	add.s32 	%r7289, %r7288, %r4671;
	add.s32 	%r7290, %r7289, %r6330;
	add.s32 	%r7291, %r7290, %r3361;
	// begin inline asm
	shf.r.wrap.b32 %r4675, %r4754, %r4754, %r5638;
	// end inline asm
	// begin inline asm
	shf.r.wrap.b32 %r4679, %r4754, %r4754, %r5642;
	// end inline asm
	xor.b32  	%r7292, %r4679, %r4675;
	// begin inline asm
	shf.r.wrap.b32 %r4683, %r4754, %r4754, %r5646;
	// end inline asm
	xor.b32  	%r7293, %r7292, %r4683;
	// begin inline asm
	lop3.b32 %r4687, %r4754, %r4722, %r4690, 0xE8;
	// end inline asm
	add.s32 	%r4770, %r7291, %r4658;
	add.s32 	%r7294, %r4687, %r7291;
	add.s32 	%r4786, %r7294, %r7293;
	// begin inline asm
	shf.r.wrap.b32 %r4691, %r4770, %r4770, %r5622;
	// end inline asm
	// begin inline asm
	shf.r.wrap.b32 %r4695, %r4770, %r4770, %r5626;
	// end inline asm
	xor.b32  	%r7295, %r4695, %r4691;
	// begin inline asm
	shf.r.wrap.b32 %r4699, %r4770, %r4770, %r5630;
	// end inline asm
	xor.b32  	%r7296, %r7295, %r4699;
	add.s32 	%r7297, %r7296, %r4674;
	// begin inline asm
	lop3.b32 %r4703, %r4770, %r4738, %r4706, 0xCA;
	// end inline asm
	add.s32 	%r7298, %r7297, %r4703;
	add.s32 	%r7299, %r7298, %r6340;
	add.s32 	%r7300, %r7299, %r3377;
	// begin inline asm
	shf.r.wrap.b32 %r4707, %r4786, %r4786, %r5638;
	// end inline asm
	// begin inline asm
	shf.r.wrap.b32 %r4711, %r4786, %r4786, %r5642;
	// end inline asm
	xor.b32  	%r7301, %r4711, %r4707;
	// begin inline asm
	shf.r.wrap.b32 %r4715, %r4786, %r4786, %r5646;
	// end inline asm
	xor.b32  	%r7302, %r7301, %r4715;
	// begin inline asm
	lop3.b32 %r4719, %r4786, %r4754, %r4722, 0xE8;
	// end inline asm
	add.s32 	%r4802, %r7300, %r4690;
	add.s32 	%r7303, %r4719, %r7300;
	add.s32 	%r4818, %r7303, %r7302;
	// begin inline asm
	shf.r.wrap.b32 %r4723, %r4802, %r4802, %r5622;
	// end inline asm
	// begin inline asm
	shf.r.wrap.b32 %r4727, %r4802, %r4802, %r5626;
	// end inline asm
	xor.b32  	%r7304, %r4727, %r4723;
	// begin inline asm
	shf.r.wrap.b32 %r4731, %r4802, %r4802, %r5630;
	// end inline asm
	xor.b32  	%r7305, %r7304, %r4731;
	add.s32 	%r7306, %r7305, %r4706;
	// begin inline asm
	lop3.b32 %r4735, %r4802, %r4770, %r4738, 0xCA;
	// end inline asm
	add.s32 	%r7307, %r7306, %r4735;
	add.s32 	%r7308, %r7307, %r6350;
	add.s32 	%r7309, %r7308, %r3393;
	// begin inline asm
	shf.r.wrap.b32 %r4739, %r4818, %r4818, %r5638;
	// end inline asm
	// begin inline asm
	shf.r.wrap.b32 %r4743, %r4818, %r4818, %r5642;
	// end inline asm
	xor.b32  	%r7310, %r4743, %r4739;
	// begin inline asm
	shf.r.wrap.b32 %r4747, %r4818, %r4818, %r5646;
	// end inline asm
	xor.b32  	%r7311, %r7310, %r4747;
	// begin inline asm
	lop3.b32 %r4751, %r4818, %r4786, %r4754, 0xE8;
	// end inline asm
	add.s32 	%r4834, %r7309, %r4722;
	add.s32 	%r7312, %r4751, %r7309;
	add.s32 	%r4850, %r7312, %r7311;
	// begin inline asm
	shf.r.wrap.b32 %r4755, %r4834, %r4834, %r5622;
	// end inline asm
	// begin inline asm
	shf.r.wrap.b32 %r4759, %r4834, %r4834, %r5626;
	// end inline asm
	xor.b32  	%r7313, %r4759, %r4755;
	// begin inline asm
	shf.r.wrap.b32 %r4763, %r4834, %r4834, %r5630;
	// end inline asm
	xor.b32  	%r7314, %r7313, %r4763;
	add.s32 	%r7315, %r7314, %r4738;
	// begin inline asm
	lop3.b32 %r4767, %r4834, %r4802, %r4770, 0xCA;
	// end inline asm
	add.s32 	%r7316, %r7315, %r4767;
	add.s32 	%r7317, %r7316, %r6360;
	add.s32 	%r7318, %r7317, %r3409;
	// begin inline asm
	shf.r.wrap.b32 %r4771, %r4850, %r4850, %r5638;
	// end inline asm
	// begin inline asm
	shf.r.wrap.b32 %r4775, %r4850, %r4850, %r5642;
	// end inline asm
	xor.b32  	%r7319, %r4775, %r4771;
	// begin inline asm
	shf.r.wrap.b32 %r4779, %r4850, %r4850, %r5646;
	// end inline asm
	xor.b32  	%r7320, %r7319, %r4779;
	// begin inline asm
	lop3.b32 %r4783, %r4850, %r4818, %r4786, 0xE8;
	// end inline asm
	add.s32 	%r4866, %r7318, %r4754;
	add.s32 	%r7321, %r4783, %r7318;
	add.s32 	%r4882, %r7321, %r7320;
	// begin inline asm
	shf.r.wrap.b32 %r4787, %r4866, %r4866, %r5622;
	// end inline asm
	// begin inline asm
	shf.r.wrap.b32 %r4791, %r4866, %r4866, %r5626;
	// end inline asm
	xor.b32  	%r7322, %r4791, %r4787;
	// begin inline asm
	shf.r.wrap.b32 %r4795, %r4866, %r4866, %r5630;
	// end inline asm
	xor.b32  	%r7323, %r7322, %r4795;
	add.s32 	%r7324, %r7323, %r4770;
	// begin inline asm
	lop3.b32 %r4799, %r4866, %r4834, %r4802, 0xCA;
	// end inline asm
	add.s32 	%r7325, %r7324, %r4799;
	add.s32 	%r7326, %r7325, %r6370;
	add.s32 	%r7327, %r7326, %r3425;
	// begin inline asm
	shf.r.wrap.b32 %r4803, %r4882, %r4882, %r5638;
	// end inline asm
	// begin inline asm
	shf.r.wrap.b32 %r4807, %r4882, %r4882, %r5642;
	// end inline asm
	xor.b32  	%r7328, %r4807, %r4803;
	// begin inline asm
	shf.r.wrap.b32 %r4811, %r4882, %r4882, %r5646;
	// end inline asm
	xor.b32  	%r7329, %r7328, %r4811;
	// begin inline asm
	lop3.b32 %r4815, %r4882, %r4850, %r4818, 0xE8;
	// end inline asm
	add.s32 	%r4898, %r7327, %r4786;
	add.s32 	%r7330, %r4815, %r7327;
	add.s32 	%r4914, %r7330, %r7329;
	// begin inline asm
	shf.r.wrap.b32 %r4819, %r4898, %r4898, %r5622;
	// end inline asm
	// begin inline asm
	shf.r.wrap.b32 %r4823, %r4898, %r4898, %r5626;
	// end inline asm
	xor.b32  	%r7331, %r4823, %r4819;
	// begin inline asm
	shf.r.wrap.b32 %r4827, %r4898, %r4898, %r5630;
	// end inline asm
	xor.b32  	%r7332, %r7331, %r4827;
	add.s32 	%r7333, %r7332, %r4802;
	// begin inline asm
	lop3.b32 %r4831, %r4898, %r4866, %r4834, 0xCA;
	// end inline asm
	add.s32 	%r7334, %r7333, %r4831;
	add.s32 	%r7335, %r7334, %r6380;
	add.s32 	%r7336, %r7335, %r3441;
	// begin inline asm
	shf.r.wrap.b32 %r4835, %r4914, %r4914, %r5638;
	// end inline asm
	// begin inline asm
	shf.r.wrap.b32 %r4839, %r4914, %r4914, %r5642;
	// end inline asm
	xor.b32  	%r7337, %r4839, %r4835;
	// begin inline asm
	shf.r.wrap.b32 %r4843, %r4914, %r4914, %r5646;
	// end inline asm
	xor.b32  	%r7338, %r7337, %r4843;
	// begin inline asm
	lop3.b32 %r4847, %r4914, %r4882, %r4850, 0xE8;
	// end inline asm
	add.s32 	%r4930, %r7336, %r4818;
	add.s32 	%r7339, %r4847, %r7336;
	add.s32 	%r4946, %r7339, %r7338;
	// begin inline asm
	shf.r.wrap.b32 %r4851, %r4930, %r4930, %r5622;
	// end inline asm
	// begin inline asm
	shf.r.wrap.b32 %r4855, %r4930, %r4930, %r5626;
	// end inline asm
	xor.b32  	%r7340, %r4855, %r4851;
	// begin inline asm
	shf.r.wrap.b32 %r4859, %r4930, %r4930, %r5630;
	// end inline asm
	xor.b32  	%r7341, %r7340, %r4859;
	add.s32 	%r7342, %r7341, %r4834;
	// begin inline asm
	lop3.b32 %r4863, %r4930, %r4898, %r4866, 0xCA;
	// end inline asm
	add.s32 	%r7343, %r7342, %r4863;
	add.s32 	%r7344, %r7343, %r6390;
	add.s32 	%r7345, %r7344, %r3457;
	// begin inline asm
	shf.r.wrap.b32 %r4867, %r4946, %r4946, %r5638;
	// end inline asm
	// begin inline asm
	shf.r.wrap.b32 %r4871, %r4946, %r4946, %r5642;
	// end inline asm
	xor.b32  	%r7346, %r4871, %r4867;
	// begin inline asm
	shf.r.wrap.b32 %r4875, %r4946, %r4946, %r5646;
	// end inline asm
	xor.b32  	%r7347, %r7346, %r4875;
	// begin inline asm
	lop3.b32 %r4879, %r4946, %r4914, %r4882, 0xE8;
	// end inline asm
	add.s32 	%r4962, %r7345, %r4850;
	add.s32 	%r7348, %r4879, %r7345;
	add.s32 	%r4978, %r7348, %r7347;
	// begin inline asm
	shf.r.wrap.b32 %r4883, %r4962, %r4962, %r5622;
	// end inline asm
	// begin inline asm
	shf.r.wrap.b32 %r4887, %r4962, %r4962, %r5626;
	// end inline asm
	xor.b32  	%r7349, %r4887, %r4883;
	// begin inline asm
	shf.r.wrap.b32 %r4891, %r4962, %r4962, %r5630;
	// end inline asm
	xor.b32  	%r7350, %r7349, %r4891;
	add.s32 	%r7351, %r7350, %r4866;
	// begin inline asm
	lop3.b32 %r4895, %r4962, %r4930, %r4898, 0xCA;
	// end inline asm
	add.s32 	%r7352, %r7351, %r4895;
	add.s32 	%r7353, %r7352, %r6400;
	add.s32 	%r7354, %r7353, %r3473;
	// begin inline asm
	shf.r.wrap.b32 %r4899, %r4978, %r4978, %r5638;
	// end inline asm
	// begin inline asm
	shf.r.wrap.b32 %r4903, %r4978, %r4978, %r5642;
	// end inline asm
	xor.b32  	%r7355, %r4903, %r4899;
	// begin inline asm
	shf.r.wrap.b32 %r4907, %r4978, %r4978, %r5646;
	// end inline asm
	xor.b32  	%r7356, %r7355, %r4907;
	// begin inline asm
	lop3.b32 %r4911, %r4978, %r4946, %r4914, 0xE8;
	// end inline asm
	add.s32 	%r4994, %r7354, %r4882;
	add.s32 	%r7357, %r4911, %r7354;
	add.s32 	%r5010, %r7357, %r7356;
	// begin inline asm
	shf.r.wrap.b32 %r4915, %r4994, %r4994, %r5622;
	// end inline asm
	// begin inline asm
	shf.r.wrap.b32 %r4919, %r4994, %r4994, %r5626;
	// end inline asm
	xor.b32  	%r7358, %r4919, %r4915;
	// begin inline asm
	shf.r.wrap.b32 %r4923, %r4994, %r4994, %r5630;
	// end inline asm
	xor.b32  	%r7359, %r7358, %r4923;
	add.s32 	%r7360, %r7359, %r4898;
	// begin inline asm
	lop3.b32 %r4927, %r4994, %r4962, %r4930, 0xCA;
	// end inline asm
	add.s32 	%r7361, %r7360, %r4927;
	add.s32 	%r7362, %r7361, %r6410;
	add.s32 	%r7363, %r7362, %r3489;
	// begin inline asm
	shf.r.wrap.b32 %r4931, %r5010, %r5010, %r5638;
	// end inline asm
	// begin inline asm
	shf.r.wrap.b32 %r4935, %r5010, %r5010, %r5642;
	// end inline asm
	xor.b32  	%r7364, %r4935, %r4931;
	// begin inline asm
	shf.r.wrap.b32 %r4939, %r5010, %r5010, %r5646;
	// end inline asm
	xor.b32  	%r7365, %r7364, %r4939;
	// begin inline asm
	lop3.b32 %r4943, %r5010, %r4978, %r4946, 0xE8;
	// end inline asm
	add.s32 	%r5026, %r7363, %r4914;
	add.s32 	%r7366, %r4943, %r7363;
	add.s32 	%r5042, %r7366, %r7365;
	// begin inline asm
	shf.r.wrap.b32 %r4947, %r5026, %r5026, %r5622;
	// end inline asm
	// begin inline asm
	shf.r.wrap.b32 %r4951, %r5026, %r5026, %r5626;
	// end inline asm
	xor.b32  	%r7367, %r4951, %r4947;
	// begin inline asm
	shf.r.wrap.b32 %r4955, %r5026, %r5026, %r5630;
	// end inline asm
	xor.b32  	%r7368, %r7367, %r4955;
	add.s32 	%r7369, %r7368, %r4930;
	// begin inline asm
	lop3.b32 %r4959, %r5026, %r4994, %r4962, 0xCA;
	// end inline asm
	add.s32 	%r7370, %r7369, %r4959;
	add.s32 	%r7371, %r7370, %r6420;
	add.s32 	%r7372, %r7371, %r3505;
	// begin inline asm
	shf.r.wrap.b32 %r4963, %r5042, %r5042, %r5638;
	// end inline asm
	// begin inline asm
	shf.r.wrap.b32 %r4967, %r5042, %r5042, %r5642;
	// end inline asm
	xor.b32  	%r7373, %r4967, %r4963;
	// begin inline asm
	shf.r.wrap.b32 %r4971, %r5042, %r5042, %r5646;
	// end inline asm
	xor.b32  	%r7374, %r7373, %r4971;
	// begin inline asm
	lop3.b32 %r4975, %r5042, %r5010, %r4978, 0xE8;
	// end inline asm
	add.s32 	%r5058, %r7372, %r4946;
	add.s32 	%r7375, %r4975, %r7372;
	add.s32 	%r5074, %r7375, %r7374;
	// begin inline asm
	shf.r.wrap.b32 %r4979, %r5058, %r5058, %r5622;
	// end inline asm
	// begin inline asm
	shf.r.wrap.b32 %r4983, %r5058, %r5058, %r5626;
	// end inline asm
	xor.b32  	%r7376, %r4983, %r4979;
	// begin inline asm
	shf.r.wrap.b32 %r4987, %r5058, %r5058, %r5630;
	// end inline asm
	xor.b32  	%r7377, %r7376, %r4987;
	add.s32 	%r7378, %r7377, %r4962;
	// begin inline asm
	lop3.b32 %r4991, %r5058, %r5026, %r4994, 0xCA;
	// end inline asm
	add.s32 	%r7379, %r7378, %r4991;
	add.s32 	%r7380, %r7379, %r6430;
	add.s32 	%r7381, %r7380, %r3521;
	// begin inline asm
	shf.r.wrap.b32 %r4995, %r5074, %r5074, %r5638;
	// end inline asm
	// begin inline asm
	shf.r.wrap.b32 %r4999, %r5074, %r5074, %r5642;
	// end inline asm
	xor.b32  	%r7382, %r4999, %r4995;
	// begin inline asm
	shf.r.wrap.b32 %r5003, %r5074, %r5074, %r5646;
	// end inline asm
	xor.b32  	%r7383, %r7382, %r5003;
	// begin inline asm
	lop3.b32 %r5007, %r5074, %r5042, %r5010, 0xE8;
	// end inline asm
	add.s32 	%r5090, %r7381, %r4978;
	add.s32 	%r7384, %r5007, %r7381;
	add.s32 	%r5106, %r7384, %r7383;
	// begin inline asm
	shf.r.wrap.b32 %r5011, %r5090, %r5090, %r5622;
	// end inline asm
	// begin inline asm
	shf.r.wrap.b32 %r5015, %r5090, %r5090, %r5626;
	// end inline asm
	xor.b32  	%r7385, %r5015, %r5011;
	// begin inline asm
	shf.r.wrap.b32 %r5019, %r5090, %r5090, %r5630;
	// end inline asm
	xor.b32  	%r7386, %r7385, %r5019;
	add.s32 	%r7387, %r7386, %r4994;
	// begin inline asm
	lop3.b32 %r5023, %r5090, %r5058, %r5026, 0xCA;
	// end inline asm
	add.s32 	%r7388, %r7387, %r5023;
	add.s32 	%r7389, %r7388, %r6440;
	add.s32 	%r7390, %r7389, %r3537;
	// begin inline asm
	shf.r.wrap.b32 %r5027, %r5106, %r5106, %r5638;
	// end inline asm
	// begin inline asm
	shf.r.wrap.b32 %r5031, %r5106, %r5106, %r5642;
	// end inline asm
	xor.b32  	%r7391, %r5031, %r5027;
	// begin inline asm
	shf.r.wrap.b32 %r5035, %r5106, %r5106, %r5646;
	// end inline asm
	xor.b32  	%r7392, %r7391, %r5035;
	// begin inline asm
	lop3.b32 %r5039, %r5106, %r5074, %r5042, 0xE8;
	// end inline asm
	add.s32 	%r5122, %r7390, %r5010;
	add.s32 	%r7393, %r5039, %r7390;
	add.s32 	%r5138, %r7393, %r7392;
	// begin inline asm
	shf.r.wrap.b32 %r5043, %r5122, %r5122, %r5622;
	// end inline asm
	// begin inline asm
	shf.r.wrap.b32 %r5047, %r5122, %r5122, %r5626;
	// end inline asm
	xor.b32  	%r7394, %r5047, %r5043;
	// begin inline asm
	shf.r.wrap.b32 %r5051, %r5122, %r5122, %r5630;
	// end inline asm
	xor.b32  	%r7395, %r7394, %r5051;
	add.s32 	%r7396, %r7395, %r5026;
	// begin inline asm
	lop3.b32 %r5055, %r5122, %r5090, %r5058, 0xCA;
	// end inline asm
	add.s32 	%r7397, %r7396, %r5055;
	add.s32 	%r7398, %r7397, %r6450;
	add.s32 	%r7399, %r7398, %r3553;
	// begin inline asm
	shf.r.wrap.b32 %r5059, %r5138, %r5138, %r5638;
	// end inline asm
	// begin inline asm
	shf.r.wrap.b32 %r5063, %r5138, %r5138, %r5642;
	// end inline asm
	xor.b32  	%r7400, %r5063, %r5059;
	// begin inline asm
	shf.r.wrap.b32 %r5067, %r5138, %r5138, %r5646;
	// end inline asm
	xor.b32  	%r7401, %r7400, %r5067;
	// begin inline asm
	lop3.b32 %r5071, %r5138, %r5106, %r5074, 0xE8;
	// end inline asm
	add.s32 	%r5154, %r7399, %r5042;
	add.s32 	%r7402, %r5071, %r7399;
	add.s32 	%r5170, %r7402, %r7401;
	// begin inline asm
	shf.r.wrap.b32 %r5075, %r5154, %r5154, %r5622;
	// end inline asm
	// begin inline asm
	shf.r.wrap.b32 %r5079, %r5154, %r5154, %r5626;
	// end inline asm
	xor.b32  	%r7403, %r5079, %r5075;
	// begin inline asm
	shf.r.wrap.b32 %r5083, %r5154, %r5154, %r5630;
	// end inline asm
	xor.b32  	%r7404, %r7403, %r5083;
	add.s32 	%r7405, %r7404, %r5058;
	// begin inline asm
	lop3.b32 %r5087, %r5154, %r5122, %r5090, 0xCA;
	// end inline asm
	add.s32 	%r7406, %r7405, %r5087;
	add.s32 	%r7407, %r7406, %r6460;
	add.s32 	%r7408, %r7407, %r3569;
	// begin inline asm
	shf.r.wrap.b32 %r5091, %r5170, %r5170, %r5638;
	// end inline asm
	// begin inline asm
	shf.r.wrap.b32 %r5095, %r5170, %r5170, %r5642;
	// end inline asm
	xor.b32  	%r7409, %r5095, %r5091;
	// begin inline asm
	shf.r.wrap.b32 %r5099, %r5170, %r5170, %r5646;
	// end inline asm
	xor.b32  	%r7410, %r7409, %r5099;
	// begin inline asm
	lop3.b32 %r5103, %r5170, %r5138, %r5106, 0xE8;
	// end inline asm
	add.s32 	%r5186, %r7408, %r5074;
	add.s32 	%r7411, %r5103, %r7408;
	add.s32 	%r5202, %r7411, %r7410;
	// begin inline asm
	shf.r.wrap.b32 %r5107, %r5186, %r5186, %r5622;
	// end inline asm
	// begin inline asm
	shf.r.wrap.b32 %r5111, %r5186, %r5186, %r5626;
	// end inline asm
	xor.b32  	%r7412, %r5111, %r5107;
	// begin inline asm
	shf.r.wrap.b32 %r5115, %r5186, %r5186, %r5630;
	// end inline asm
	xor.b32  	%r7413, %r7412, %r5115;
	add.s32 	%r7414, %r7413, %r5090;
	// begin inline asm
	lop3.b32 %r5119, %r5186, %r5154, %r5122, 0xCA;
	// end inline asm
	add.s32 	%r7415, %r7414, %r5119;
	add.s32 	%r7416, %r7415, %r6470;
	add.s32 	%r7417, %r7416, %r3585;
	// begin inline asm
	shf.r.wrap.b32 %r5123, %r5202, %r5202, %r5638;
	// end inline asm
	// begin inline asm
	shf.r.wrap.b32 %r5127, %r5202, %r5202, %r5642;
	// end inline asm
	xor.b32  	%r7418, %r5127, %r5123;
	// begin inline asm
	shf.r.wrap.b32 %r5131, %r5202, %r5202, %r5646;
	// end inline asm
	xor.b32  	%r7419, %r7418, %r5131;
	// begin inline asm
	lop3.b32 %r5135, %r5202, %r5170, %r5138, 0xE8;
	// end inline asm
	add.s32 	%r5218, %r7417, %r5106;
	add.s32 	%r7420, %r5135, %r7417;
	add.s32 	%r5234, %r7420, %r7419;
	// begin inline asm
	shf.r.wrap.b32 %r5139, %r5218, %r5218, %r5622;
	// end inline asm
	// begin inline asm
	shf.r.wrap.b32 %r5143, %r5218, %r5218, %r5626;
	// end inline asm
	xor.b32  	%r7421, %r5143, %r5139;
	// begin inline asm
	shf.r.wrap.b32 %r5147, %r5218, %r5218, %r5630;
	// end inline asm
	xor.b32  	%r7422, %r7421, %r5147;
	add.s32 	%r7423, %r7422, %r5122;
	// begin inline asm
	lop3.b32 %r5151, %r5218, %r5186, %r5154, 0xCA;
	// end inline asm
	add.s32 	%r7424, %r7423, %r5151;
	add.s32 	%r7425, %r7424, %r6480;
	add.s32 	%r7426, %r7425, %r3601;
	// begin inline asm
	shf.r.wrap.b32 %r5155, %r5234, %r5234, %r5638;
	// end inline asm
	// begin inline asm
	shf.r.wrap.b32 %r5159, %r5234, %r5234, %r5642;
	// end inline asm
	xor.b32  	%r7427, %r5159, %r5155;
	// begin inline asm
	shf.r.wrap.b32 %r5163, %r5234, %r5234, %r5646;
	// end inline asm
	xor.b32  	%r7428, %r7427, %r5163;
	// begin inline asm
	lop3.b32 %r5167, %r5234, %r5202, %r5170, 0xE8;
	// end inline asm
	add.s32 	%r5250, %r7426, %r5138;
	add.s32 	%r7429, %r5167, %r7426;
	add.s32 	%r5266, %r7429, %r7428;
	// begin inline asm
	shf.r.wrap.b32 %r5171, %r5250, %r5250, %r5622;
	// end inline asm
	// begin inline asm
	shf.r.wrap.b32 %r5175, %r5250, %r5250, %r5626;
	// end inline asm
	xor.b32  	%r7430, %r5175, %r5171;
	// begin inline asm
	shf.r.wrap.b32 %r5179, %r5250, %r5250, %r5630;
	// end inline asm
	xor.b32  	%r7431, %r7430, %r5179;
	add.s32 	%r7432, %r7431, %r5154;
	// begin inline asm
	lop3.b32 %r5183, %r5250, %r5218, %r5186, 0xCA;
	// end inline asm
	add.s32 	%r7433, %r7432, %r5183;
	add.s32 	%r7434, %r7433, %r6490;
	add.s32 	%r7435, %r7434, %r3401;
	// begin inline asm
	shf.r.wrap.b32 %r5187, %r5266, %r5266, %r5638;
	// end inline asm
	// begin inline asm
	shf.r.wrap.b32 %r5191, %r5266, %r5266, %r5642;
	// end inline asm
	xor.b32  	%r7436, %r5191, %r5187;
	// begin inline asm
	shf.r.wrap.b32 %r5195, %r5266, %r5266, %r5646;
	// end inline asm
	xor.b32  	%r7437, %r7436, %r5195;
	// begin inline asm
	lop3.b32 %r5199, %r5266, %r5234, %r5202, 0xE8;
	// end inline asm
	add.s32 	%r5282, %r7435, %r5170;
	add.s32 	%r7438, %r5199, %r7435;
	add.s32 	%r5298, %r7438, %r7437;
	// begin inline asm
	shf.r.wrap.b32 %r5203, %r5282, %r5282, %r5622;
	// end inline asm
	// begin inline asm
	shf.r.wrap.b32 %r5207, %r5282, %r5282, %r5626;
	// end inline asm
	xor.b32  	%r7439, %r5207, %r5203;
	// begin inline asm
	shf.r.wrap.b32 %r5211, %r5282, %r5282, %r5630;
	// end inline asm
	xor.b32  	%r7440, %r7439, %r5211;
	add.s32 	%r7441, %r7440, %r5186;
	// begin inline asm
	lop3.b32 %r5215, %r5282, %r5250, %r5218, 0xCA;
	// end inline asm
	add.s32 	%r7442, %r7441, %r5215;
	add.s32 	%r7443, %r7442, %r6500;
	add.s32 	%r7444, %r7443, %r3417;
	// begin inline asm
	shf.r.wrap.b32 %r5219, %r5298, %r5298, %r5638;
	// end inline asm
	// begin inline asm
	shf.r.wrap.b32 %r5223, %r5298, %r5298, %r5642;
	// end inline asm
	xor.b32  	%r7445, %r5223, %r5219;
	// begin inline asm
	shf.r.wrap.b32 %r5227, %r5298, %r5298, %r5646;
	// end inline asm
	xor.b32  	%r7446, %r7445, %r5227;
	// begin inline asm
	lop3.b32 %r5231, %r5298, %r5266, %r5234, 0xE8;
	// end inline asm
	add.s32 	%r5314, %r7444, %r5202;
	add.s32 	%r7447, %r5231, %r7444;
	add.s32 	%r5330, %r7447, %r7446;
	// begin inline asm
	shf.r.wrap.b32 %r5235, %r5314, %r5314, %r5622;
	// end inline asm
	// begin inline asm
	shf.r.wrap.b32 %r5239, %r5314, %r5314, %r5626;
	// end inline asm
	xor.b32  	%r7448, %r5239, %r5235;
	// begin inline asm
	shf.r.wrap.b32 %r5243, %r5314, %r5314, %r5630;
	// end inline asm
	xor.b32  	%r7449, %r7448, %r5243;
	add.s32 	%r7450, %r7449, %r5218;
	// begin inline asm
	lop3.b32 %r5247, %r5314, %r5282, %r5250, 0xCA;
	// end inline asm
	add.s32 	%r7451, %r7450, %r5247;
	add.s32 	%r7452, %r7451, %r6510;
	add.s32 	%r7453, %r7452, %r3433;
	// begin inline asm
	shf.r.wrap.b32 %r5251, %r5330, %r5330, %r5638;
	// end inline asm
	// begin inline asm
	shf.r.wrap.b32 %r5255, %r5330, %r5330, %r5642;
	// end inline asm
	xor.b32  	%r7454, %r5255, %r5251;
	// begin inline asm
	shf.r.wrap.b32 %r5259, %r5330, %r5330, %r5646;
	// end inline asm
	xor.b32  	%r7455, %r7454, %r5259;
	// begin inline asm
	lop3.b32 %r5263, %r5330, %r5298, %r5266, 0xE8;
	// end inline asm
	add.s32 	%r5346, %r7453, %r5234;
	add.s32 	%r7456, %r5263, %r7453;
	add.s32 	%r5362, %r7456, %r7455;
	// begin inline asm
	shf.r.wrap.b32 %r5267, %r5346, %r5346, %r5622;
	// end inline asm
	// begin inline asm
	shf.r.wrap.b32 %r5271, %r5346, %r5346, %r5626;
	// end inline asm
	xor.b32  	%r7457, %r5271, %r5267;
	// begin inline asm
	shf.r.wrap.b32 %r5275, %r5346, %r5346, %r5630;
	// end inline asm
	xor.b32  	%r7458, %r7457, %r5275;
	add.s32 	%r7459, %r7458, %r5250;
	// begin inline asm
	lop3.b32 %r5279, %r5346, %r5314, %r5282, 0xCA;
	// end inline asm
	add.s32 	%r7460, %r7459, %r5279;
	add.s32 	%r7461, %r7460, %r6520;
	add.s32 	%r7462, %r7461, %r3449;
	// begin inline asm
	shf.r.wrap.b32 %r5283, %r5362, %r5362, %r5638;
	// end inline asm
	// begin inline asm
	shf.r.wrap.b32 %r5287, %r5362, %r5362, %r5642;
	// end inline asm
	xor.b32  	%r7463, %r5287, %r5283;
	// begin inline asm
	shf.r.wrap.b32 %r5291, %r5362, %r5362, %r5646;
	// end inline asm
	xor.b32  	%r7464, %r7463, %r5291;
	// begin inline asm
	lop3.b32 %r5295, %r5362, %r5330, %r5298, 0xE8;
	// end inline asm
	add.s32 	%r5378, %r7462, %r5266;
	add.s32 	%r7465, %r5295, %r7462;
	add.s32 	%r5394, %r7465, %r7464;
	// begin inline asm
	shf.r.wrap.b32 %r5299, %r5378, %r5378, %r5622;
	// end inline asm
	// begin inline asm
	shf.r.wrap.b32 %r5303, %r5378, %r5378, %r5626;
	// end inline asm
	xor.b32  	%r7466, %r5303, %r5299;
	// begin inline asm
	shf.r.wrap.b32 %r5307, %r5378, %r5378, %r5630;
	// end inline asm
	xor.b32  	%r7467, %r7466, %r5307;
	add.s32 	%r7468, %r7467, %r5282;
	// begin inline asm
	lop3.b32 %r5311, %r5378, %r5346, %r5314, 0xCA;
	// end inline asm
	add.s32 	%r7469, %r7468, %r5311;
	add.s32 	%r7470, %r7469, %r6530;
	add.s32 	%r7471, %r7470, %r3465;
	// begin inline asm
	shf.r.wrap.b32 %r5315, %r5394, %r5394, %r5638;
	// end inline asm
	// begin inline asm
	shf.r.wrap.b32 %r5319, %r5394, %r5394, %r5642;
	// end inline asm
	xor.b32  	%r7472, %r5319, %r5315;
	// begin inline asm
	shf.r.wrap.b32 %r5323, %r5394, %r5394, %r5646;
	// end inline asm
	xor.b32  	%r7473, %r7472, %r5323;
	// begin inline asm
	lop3.b32 %r5327, %r5394, %r5362, %r5330, 0xE8;
	// end inline asm
	add.s32 	%r5410, %r7471, %r5298;
	add.s32 	%r7474, %r5327, %r7471;
	add.s32 	%r5426, %r7474, %r7473;
	// begin inline asm
	shf.r.wrap.b32 %r5331, %r5410, %r5410, %r5622;
	// end inline asm
	// begin inline asm
	shf.r.wrap.b32 %r5335, %r5410, %r5410, %r5626;
	// end inline asm
	xor.b32  	%r7475, %r5335, %r5331;
	// begin inline asm
	shf.r.wrap.b32 %r5339, %r5410, %r5410, %r5630;
	// end inline asm
	xor.b32  	%r7476, %r7475, %r5339;
	add.s32 	%r7477, %r7476, %r5314;
	// begin inline asm
	lop3.b32 %r5343, %r5410, %r5378, %r5346, 0xCA;
	// end inline asm
	add.s32 	%r7478, %r7477, %r5343;
	add.s32 	%r7479, %r7478, %r6540;
	add.s32 	%r7480, %r7479, %r3481;
	// begin inline asm
	shf.r.wrap.b32 %r5347, %r5426, %r5426, %r5638;
	// end inline asm
	// begin inline asm
	shf.r.wrap.b32 %r5351, %r5426, %r5426, %r5642;
	// end inline asm
	xor.b32  	%r7481, %r5351, %r5347;
	// begin inline asm
	shf.r.wrap.b32 %r5355, %r5426, %r5426, %r5646;
	// end inline asm
	xor.b32  	%r7482, %r7481, %r5355;
	// begin inline asm
	lop3.b32 %r5359, %r5426, %r5394, %r5362, 0xE8;
	// end inline asm
	add.s32 	%r5442, %r7480, %r5330;
	add.s32 	%r7483, %r5359, %r7480;
	add.s32 	%r5458, %r7483, %r7482;
	// begin inline asm
	shf.r.wrap.b32 %r5363, %r5442, %r5442, %r5622;
	// end inline asm
	// begin inline asm
	shf.r.wrap.b32 %r5367, %r5442, %r5442, %r5626;
	// end inline asm
	xor.b32  	%r7484, %r5367, %r5363;
	// begin inline asm
	shf.r.wrap.b32 %r5371, %r5442, %r5442, %r5630;
	// end inline asm
	xor.b32  	%r7485, %r7484, %r5371;
	add.s32 	%r7486, %r7485, %r5346;
	// begin inline asm
	lop3.b32 %r5375, %r5442, %r5410, %r5378, 0xCA;
	// end inline asm
	add.s32 	%r7487, %r7486, %r5375;
	add.s32 	%r7488, %r7487, %r6550;
	add.s32 	%r7489, %r7488, %r3497;
	// begin inline asm
	shf.r.wrap.b32 %r5379, %r5458, %r5458, %r5638;
	// end inline asm
	// begin inline asm
	shf.r.wrap.b32 %r5383, %r5458, %r5458, %r5642;
	// end inline asm
	xor.b32  	%r7490, %r5383, %r5379;
	// begin inline asm
	shf.r.wrap.b32 %r5387, %r5458, %r5458, %r5646;
	// end inline asm
	xor.b32  	%r7491, %r7490, %r5387;
	// begin inline asm
	lop3.b32 %r5391, %r5458, %r5426, %r5394, 0xE8;
	// end inline asm
	add.s32 	%r5474, %r7489, %r5362;
	add.s32 	%r7492, %r5391, %r7489;
	add.s32 	%r5490, %r7492, %r7491;
	// begin inline asm
	shf.r.wrap.b32 %r5395, %r5474, %r5474, %r5622;
	// end inline asm
	// begin inline asm
	shf.r.wrap.b32 %r5399, %r5474, %r5474, %r5626;
	// end inline asm
	xor.b32  	%r7493, %r5399, %r5395;
	// begin inline asm
	shf.r.wrap.b32 %r5403, %r5474, %r5474, %r5630;
	// end inline asm
	xor.b32  	%r7494, %r7493, %r5403;
	add.s32 	%r7495, %r7494, %r5378;
	// begin inline asm
	lop3.b32 %r5407, %r5474, %r5442, %r5410, 0xCA;
	// end inline asm
	add.s32 	%r7496, %r7495, %r5407;
	add.s32 	%r7497, %r7496, %r6560;
	add.s32 	%r7498, %r7497, %r3513;
	// begin inline asm
	shf.r.wrap.b32 %r5411, %r5490, %r5490, %r5638;
	// end inline asm
	// begin inline asm
	shf.r.wrap.b32 %r5415, %r5490, %r5490, %r5642;
	// end inline asm
	xor.b32  	%r7499, %r5415, %r5411;
	// begin inline asm
	shf.r.wrap.b32 %r5419, %r5490, %r5490, %r5646;
	// end inline asm
	xor.b32  	%r7500, %r7499, %r5419;
	// begin inline asm
	lop3.b32 %r5423, %r5490, %r5458, %r5426, 0xE8;
	// end inline asm
	add.s32 	%r5506, %r7498, %r5394;
	add.s32 	%r7501, %r5423, %r7498;
	add.s32 	%r5522, %r7501, %r7500;
	// begin inline asm
	shf.r.wrap.b32 %r5427, %r5506, %r5506, %r5622;
	// end inline asm
	// begin inline asm
	shf.r.wrap.b32 %r5431, %r5506, %r5506, %r5626;
	// end inline asm
	xor.b32  	%r7502, %r5431, %r5427;
	// begin inline asm
	shf.r.wrap.b32 %r5435, %r5506, %r5506, %r5630;
	// end inline asm
	xor.b32  	%r7503, %r7502, %r5435;
	add.s32 	%r7504, %r7503, %r5410;
	// begin inline asm
	lop3.b32 %r5439, %r5506, %r5474, %r5442, 0xCA;
	// end inline asm
	add.s32 	%r7505, %r7504, %r5439;
	add.s32 	%r7506, %r7505, %r6570;
	add.s32 	%r7507, %r7506, %r3529;
	// begin inline asm
	shf.r.wrap.b32 %r5443, %r5522, %r5522, %r5638;
	// end inline asm
	// begin inline asm
	shf.r.wrap.b32 %r5447, %r5522, %r5522, %r5642;
	// end inline asm
	xor.b32  	%r7508, %r5447, %r5443;
	// begin inline asm
	shf.r.wrap.b32 %r5451, %r5522, %r5522, %r5646;
	// end inline asm
	xor.b32  	%r7509, %r7508, %r5451;
	// begin inline asm
	lop3.b32 %r5455, %r5522, %r5490, %r5458, 0xE8;
	// end inline asm
	add.s32 	%r5538, %r7507, %r5426;
	add.s32 	%r7510, %r5455, %r7507;
	add.s32 	%r5554, %r7510, %r7509;
	// begin inline asm
	shf.r.wrap.b32 %r5459, %r5538, %r5538, %r5622;
	// end inline asm
	// begin inline asm
	shf.r.wrap.b32 %r5463, %r5538, %r5538, %r5626;
	// end inline asm
	xor.b32  	%r7511, %r5463, %r5459;
	// begin inline asm
	shf.r.wrap.b32 %r5467, %r5538, %r5538, %r5630;
	// end inline asm
	xor.b32  	%r7512, %r7511, %r5467;
	add.s32 	%r7513, %r7512, %r5442;
	// begin inline asm
	lop3.b32 %r5471, %r5538, %r5506, %r5474, 0xCA;
	// end inline asm
	add.s32 	%r7514, %r7513, %r5471;
	add.s32 	%r7515, %r7514, %r6580;
	add.s32 	%r7516, %r7515, %r3545;
	// begin inline asm
	shf.r.wrap.b32 %r5475, %r5554, %r5554, %r5638;
	// end inline asm
	// begin inline asm
	shf.r.wrap.b32 %r5479, %r5554, %r5554, %r5642;
	// end inline asm
	xor.b32  	%r7517, %r5479, %r5475;
	// begin inline asm
	shf.r.wrap.b32 %r5483, %r5554, %r5554, %r5646;
	// end inline asm
	xor.b32  	%r7518, %r7517, %r5483;
	// begin inline asm
	lop3.b32 %r5487, %r5554, %r5522, %r5490, 0xE8;
	// end inline asm
	add.s32 	%r5570, %r7516, %r5458;
	add.s32 	%r7519, %r5487, %r7516;
	add.s32 	%r5586, %r7519, %r7518;
	// begin inline asm
	shf.r.wrap.b32 %r5491, %r5570, %r5570, %r5622;
	// end inline asm
	// begin inline asm
	shf.r.wrap.b32 %r5495, %r5570, %r5570, %r5626;
	// end inline asm
	xor.b32  	%r7520, %r5495, %r5491;
	// begin inline asm
	shf.r.wrap.b32 %r5499, %r5570, %r5570, %r5630;
	// end inline asm
	xor.b32  	%r7521, %r7520, %r5499;
	add.s32 	%r7522, %r7521, %r5474;
	// begin inline asm
	lop3.b32 %r5503, %r5570, %r5538, %r5506, 0xCA;
	// end inline asm
	add.s32 	%r7523, %r7522, %r5503;
	add.s32 	%r7524, %r7523, %r6590;
	add.s32 	%r7525, %r7524, %r3561;
	// begin inline asm
	shf.r.wrap.b32 %r5507, %r5586, %r5586, %r5638;
	// end inline asm
	// begin inline asm
	shf.r.wrap.b32 %r5511, %r5586, %r5586, %r5642;
	// end inline asm
	xor.b32  	%r7526, %r5511, %r5507;
	// begin inline asm
	shf.r.wrap.b32 %r5515, %r5586, %r5586, %r5646;
	// end inline asm
	xor.b32  	%r7527, %r7526, %r5515;
	// begin inline asm
	lop3.b32 %r5519, %r5586, %r5554, %r5522, 0xE8;
	// end inline asm
	add.s32 	%r5602, %r7525, %r5490;
	add.s32 	%r7528, %r5519, %r7525;
	add.s32 	%r5618, %r7528, %r7527;
	// begin inline asm
	shf.r.wrap.b32 %r5523, %r5602, %r5602, %r5622;
	// end inline asm
	// begin inline asm
	shf.r.wrap.b32 %r5527, %r5602, %r5602, %r5626;
	// end inline asm
	xor.b32  	%r7529, %r5527, %r5523;
	// begin inline asm
	shf.r.wrap.b32 %r5531, %r5602, %r5602, %r5630;
	// end inline asm
	xor.b32  	%r7530, %r7529, %r5531;
	add.s32 	%r7531, %r7530, %r5506;
	// begin inline asm
	lop3.b32 %r5535, %r5602, %r5570, %r5538, 0xCA;
	// end inline asm
	add.s32 	%r7532, %r7531, %r5535;
	add.s32 	%r7533, %r7532, %r6600;
	add.s32 	%r7534, %r7533, %r3577;
	// begin inline asm
	shf.r.wrap.b32 %r5539, %r5618, %r5618, %r5638;
	// end inline asm
	// begin inline asm
	shf.r.wrap.b32 %r5543, %r5618, %r5618, %r5642;
	// end inline asm
	xor.b32  	%r7535, %r5543, %r5539;
	// begin inline asm
	shf.r.wrap.b32 %r5547, %r5618, %r5618, %r5646;
	// end inline asm
	xor.b32  	%r7536, %r7535, %r5547;
	// begin inline asm
	lop3.b32 %r5551, %r5618, %r5586, %r5554, 0xE8;
	// end inline asm
	add.s32 	%r5634, %r7534, %r5522;
	add.s32 	%r7537, %r5551, %r7534;
	add.s32 	%r5650, %r7537, %r7536;
	// begin inline asm
	shf.r.wrap.b32 %r5555, %r5634, %r5634, %r5622;
	// end inline asm
	// begin inline asm
	shf.r.wrap.b32 %r5559, %r5634, %r5634, %r5626;
	// end inline asm
	xor.b32  	%r7538, %r5559, %r5555;
	// begin inline asm
	shf.r.wrap.b32 %r5563, %r5634, %r5634, %r5630;
	// end inline asm
	xor.b32  	%r7539, %r7538, %r5563;
	add.s32 	%r7540, %r7539, %r5538;
	// begin inline asm
	lop3.b32 %r5567, %r5634, %r5602, %r5570, 0xCA;
	// end inline asm
	add.s32 	%r7541, %r7540, %r5567;
	add.s32 	%r7542, %r7541, %r6610;
	add.s32 	%r7543, %r7542, %r3593;
	// begin inline asm
	shf.r.wrap.b32 %r5571, %r5650, %r5650, %r5638;
	// end inline asm
	// begin inline asm
	shf.r.wrap.b32 %r5575, %r5650, %r5650, %r5642;
	// end inline asm
	xor.b32  	%r7544, %r5575, %r5571;
	// begin inline asm
	shf.r.wrap.b32 %r5579, %r5650, %r5650, %r5646;
	// end inline asm
	xor.b32  	%r7545, %r7544, %r5579;
	// begin inline asm
	lop3.b32 %r5583, %r5650, %r5618, %r5586, 0xE8;
	// end inline asm
	add.s32 	%r5633, %r7543, %r5554;
	add.s32 	%r7546, %r5583, %r7543;
	add.s32 	%r5649, %r7546, %r7545;
	// begin inline asm
	shf.r.wrap.b32 %r5587, %r5633, %r5633, %r5622;
	// end inline asm
	// begin inline asm
	shf.r.wrap.b32 %r5591, %r5633, %r5633, %r5626;
	// end inline asm
	xor.b32  	%r7547, %r5591, %r5587;
	// begin inline asm
	shf.r.wrap.b32 %r5595, %r5633, %r5633, %r5630;
	// end inline asm
	xor.b32  	%r7548, %r7547, %r5595;
	add.s32 	%r7549, %r7548, %r5570;
	// begin inline asm
	lop3.b32 %r5599, %r5633, %r5634, %r5602, 0xCA;
	// end inline asm
	add.s32 	%r7550, %r7549, %r5599;
	add.s32 	%r7551, %r7550, %r6620;
	add.s32 	%r7552, %r7551, %r6985;
	// begin inline asm
	shf.r.wrap.b32 %r5603, %r5649, %r5649, %r5638;
	// end inline asm
	// begin inline asm
	shf.r.wrap.b32 %r5607, %r5649, %r5649, %r5642;
	// end inline asm
	xor.b32  	%r7553, %r5607, %r5603;
	// begin inline asm
	shf.r.wrap.b32 %r5611, %r5649, %r5649, %r5646;
	// end inline asm
	xor.b32  	%r7554, %r7553, %r5611;
	// begin inline asm
	lop3.b32 %r5615, %r5649, %r5650, %r5618, 0xE8;
	// end inline asm
	add.s32 	%r5632, %r7552, %r5586;
	add.s32 	%r7555, %r5615, %r7552;
	add.s32 	%r5648, %r7555, %r7554;
	// begin inline asm
	shf.r.wrap.b32 %r5619, %r5632, %r5632, %r5622;
	// end inline asm
	// begin inline asm
	shf.r.wrap.b32 %r5623, %r5632, %r5632, %r5626;
	// end inline asm
	xor.b32  	%r7556, %r5623, %r5619;
	// begin inline asm
	shf.r.wrap.b32 %r5627, %r5632, %r5632, %r5630;
	// end inline asm
	xor.b32  	%r7557, %r7556, %r5627;
	add.s32 	%r7558, %r7557, %r5602;
	// begin inline asm
	lop3.b32 %r5631, %r5632, %r5633, %r5634, 0xCA;
	// end inline asm
	add.s32 	%r7559, %r7558, %r5631;
	add.s32 	%r7560, %r7559, %r6630;
	add.s32 	%r7561, %r7560, %r6994;
	// begin inline asm
	shf.r.wrap.b32 %r5635, %r5648, %r5648, %r5638;
	// end inline asm
	// begin inline asm
	shf.r.wrap.b32 %r5639, %r5648, %r5648, %r5642;
	// end inline asm
	xor.b32  	%r7562, %r5639, %r5635;
	// begin inline asm
	shf.r.wrap.b32 %r5643, %r5648, %r5648, %r5646;
	// end inline asm
	xor.b32  	%r7563, %r7562, %r5643;
	// begin inline asm
	lop3.b32 %r5647, %r5648, %r5649, %r5650, 0xE8;
	// end inline asm
	add.s32 	%r7564, %r7561, %r5618;
	add.s32 	%r7565, %r5647, %r7561;
	add.s32 	%r7566, %r7565, %r7563;
	add.s32 	%r2, %r7566, 1779033703;
	add.s32 	%r7567, %r5648, -1150833019;
	prmt.b32 	%r3, %r7567, %r3057, %r5658;
	add.s32 	%r7568, %r5649, 1013904242;
	prmt.b32 	%r4, %r7568, %r3057, %r5658;
	add.s32 	%r7569, %r5650, -1521486534;
	prmt.b32 	%r5, %r7569, %r3057, %r5658;
	add.s32 	%r7570, %r7564, 1359893119;
	prmt.b32 	%r6, %r7570, %r3057, %r5658;
	add.s32 	%r7571, %r5632, -1694144372;
	prmt.b32 	%r7, %r7571, %r3057, %r5658;
	add.s32 	%r7572, %r5633, 528734635;
	prmt.b32 	%r8, %r7572, %r3057, %r5658;
	add.s32 	%r7573, %r5634, 1541459225;
	prmt.b32 	%r9, %r7573, %r3057, %r5658;
	ld.global.nc.u32 	%r10, [%rd1+28];
	setp.gt.u32 	%p2, %r9, %r10;
	@%p2 bra 	$L__BB0_18;
	setp.lt.u32 	%p3, %r9, %r10;
	@%p3 bra 	$L__BB0_16;
	ld.global.nc.u32 	%r11, [%rd1+24];
	setp.gt.u32 	%p4, %r8, %r11;
	@%p4 bra 	$L__BB0_18;
	setp.lt.u32 	%p5, %r8, %r11;
	@%p5 bra 	$L__BB0_16;
	ld.global.nc.u32 	%r12, [%rd1+20];
	setp.gt.u32 	%p6, %r7, %r12;
	@%p6 bra 	$L__BB0_18;
	setp.lt.u32 	%p7, %r7, %r12;
	@%p7 bra 	$L__BB0_16;
	ld.global.nc.u32 	%r13, [%rd1+16];
	setp.gt.u32 	%p8, %r6, %r13;
	@%p8 bra 	$L__BB0_18;
	setp.lt.u32 	%p9, %r6, %r13;
	@%p9 bra 	$L__BB0_16;
	ld.global.nc.u32 	%r14, [%rd1+12];
	setp.gt.u32 	%p10, %r5, %r14;
	@%p10 bra 	$L__BB0_18;
	setp.lt.u32 	%p11, %r5, %r14;
	@%p11 bra 	$L__BB0_16;
	ld.global.nc.u32 	%r15, [%rd1+8];
	setp.gt.u32 	%p12, %r4, %r15;
	@%p12 bra 	$L__BB0_18;
	setp.lt.u32 	%p13, %r4, %r15;
	@%p13 bra 	$L__BB0_16;
	ld.global.nc.u32 	%r16, [%rd1+4];
	setp.gt.u32 	%p14, %r3, %r16;
	@%p14 bra 	$L__BB0_18;
	setp.lt.u32 	%p15, %r3, %r16;
	@%p15 bra 	$L__BB0_16;
	ld.global.nc.u32 	%r7574, [%rd1];
	mov.b32 	%r7575, 291;
	mov.b32 	%r7576, 0;
	prmt.b32 	%r7577, %r2, %r7576, %r7575;
	setp.gt.u32 	%p16, %r7577, %r7574;
	@%p16 bra 	$L__BB0_18;
$L__BB0_16:
	ld.param.u64 	%rd15, [_ZN6tetsuo8variants9mine_lop3EPKjS2_S2_jPjS3__param_5];
	cvta.to.global.u64 	%rd10, %rd15;
	atom.relaxed.global.cas.b32 	%r7578, [%rd10], 0, 1;
	setp.ne.s32 	%p17, %r7578, 0;
	@%p17 bra 	$L__BB0_18;
	ld.param.u64 	%rd14, [_ZN6tetsuo8variants9mine_lop3EPKjS2_S2_jPjS3__param_4];
	cvta.to.global.u64 	%rd11, %rd14;
	st.global.u32 	[%rd11], %r1;
$L__BB0_18:
	ret;

}
	// .globl	_ZN6tetsuo8variants15mine_early_exitEPKjS2_S2_jPjS3_
.visible .entry _ZN6tetsuo8variants15mine_early_exitEPKjS2_S2_jPjS3_(
	.param .u64 .ptr .align 1 _ZN6tetsuo8variants15mine_early_exitEPKjS2_S2_jPjS3__param_0,
	.param .u64 .ptr .align 1 _ZN6tetsuo8variants15mine_early_exitEPKjS2_S2_jPjS3__param_1,
	.param .u64 .ptr .align 1 _ZN6tetsuo8variants15mine_early_exitEPKjS2_S2_jPjS3__param_2,
	.param .u32 _ZN6tetsuo8variants15mine_early_exitEPKjS2_S2_jPjS3__param_3,
	.param .u64 .ptr .align 1 _ZN6tetsuo8variants15mine_early_exitEPKjS2_S2_jPjS3__param_4,
	.param .u64 .ptr .align 1 _ZN6tetsuo8variants15mine_early_exitEPKjS2_S2_jPjS3__param_5
)
{
	.reg .pred 	%p<20>;
	.reg .b32 	%r<7581>;
	.reg .b64 	%rd<16>;

	ld.param.u64 	%rd6, [_ZN6tetsuo8variants15mine_early_exitEPKjS2_S2_jPjS3__param_2];
	ld.param.u64 	%rd5, [_ZN6tetsuo8variants15mine_early_exitEPKjS2_S2_jPjS3__param_5];
	cvta.to.global.u64 	%rd1, %rd6;
	cvta.to.global.u64 	%rd7, %rd5;
	ld.global.u32 	%r25, [%rd7];
	setp.ne.s32 	%p1, %r25, 0;
	@%p1 bra 	$L__BB1_20;
	ld.param.u32 	%r7580, [_ZN6tetsuo8variants15mine_early_exitEPKjS2_S2_jPjS3__param_3];
	ld.param.u64 	%rd13, [_ZN6tetsuo8variants15mine_early_exitEPKjS2_S2_jPjS3__param_1];
	ld.param.u64 	%rd12, [_ZN6tetsuo8variants15mine_early_exitEPKjS2_S2_jPjS3__param_0];
	cvta.to.global.u64 	%rd8, %rd12;
	cvta.to.global.u64 	%rd9, %rd13;
	mov.u32 	%r4634, %ctaid.x;
	mov.u32 	%r4635, %ntid.x;
	mov.u32 	%r4636, %tid.x;
	mad.lo.s32 	%r4637, %r4634, %r4635, %r4636;
	add.s32 	%r1, %r4637, %r7580;
	ld.global.nc.u32 	%r807, [%rd8];
	ld.global.nc.u32 	%r4638, [%rd8+4];
	ld.global.nc.u32 	%r4639, [%rd8+8];
	ld.global.nc.u32 	%r4640, [%rd8+12];
	ld.global.nc.u32 	%r795, [%rd8+16];
	ld.global.nc.u32 	%r4641, [%rd8+20];
	ld.global.nc.u32 	%r4642, [%rd8+24];
	ld.global.nc.u32 	%r4643, [%rd8+28];
	ld.global.nc.u32 	%r4644, [%rd9];
	mov.b32 	%r4645, 291;
	mov.b32 	%r2552, 0;
	prmt.b32 	%r4646, %r4644, %r2552, %r4645;
	ld.global.nc.u32 	%r4647, [%rd9+4];
	prmt.b32 	%r40, %r4647, %r2552, %r4645;
	ld.global.nc.u32 	%r4648, [%rd9+8];
	prmt.b32 	%r56, %r4648, %r2552, %r4645;
	prmt.b32 	%r72, %r1, %r2552, %r4645;
	mov.b32 	%r3085, 17;
	// begin inline asm
	shf.r.wrap.b32 %r26, %r2552, %r2552, %r3085;
	// end inline asm
	mov.b32 	%r3089, 19;
	// begin inline asm
	shf.r.wrap.b32 %r30, %r2552, %r2552, %r3089;
	// end inline asm
	xor.b32  	%r4649, %r26, %r30;
	mov.b32 	%r3093, 7;
	// begin inline asm
	shf.r.wrap.b32 %r34, %r40, %r40, %r3093;
	// end inline asm
	mov.b32 	%r3097, 18;
	// begin inline asm
	shf.r.wrap.b32 %r38, %r40, %r40, %r3097;
	// end inline asm
	shr.u32 	%r4650, %r40, 3;
	xor.b32  	%r4651, %r4650, %r34;
	xor.b32  	%r4652, %r4651, %r38;
	add.s32 	%r4653, %r4649, %r4646;
	add.s32 	%r280, %r4653, %r4652;
	mov.b32 	%r264, 640;
	// begin inline asm
	shf.r.wrap.b32 %r42, %r264, %r264, %r3085;
	// end inline asm
	// begin inline asm
	shf.r.wrap.b32 %r46, %r264, %r264, %r3089;
	// end inline asm
	xor.b32  	%r4654, %r42, %r46;
	// begin inline asm
	shf.r.wrap.b32 %r50, %r56, %r56, %r3093;
	// end inline asm
	// begin inline asm
	shf.r.wrap.b32 %r54, %r56, %r56, %r3097;
	// end inline asm
	shr.u32 	%r4655, %r56, 3;
	xor.b32  	%r4656, %r4655, %r50;
	xor.b32  	%r4657, %r4656, %r54;
	add.s32 	%r4658, %r4654, %r40;
	add.s32 	%r296, %r4658, %r4657;
	// begin inline asm
	shf.r.wrap.b32 %r58, %r280, %r280, %r3085;
	// end inline asm
	// begin inline asm
	shf.r.wrap.b32 %r62, %r280, %r280, %r3089;
	// end inline asm
	shr.u32 	%r4659, %r280, 10;
	xor.b32  	%r4660, %r4659, %r58;
	xor.b32  	%r4661, %r4660, %r62;
	// begin inline asm
	shf.r.wrap.b32 %r66, %r72, %r72, %r3093;
	// end inline asm
	// begin inline asm
	shf.r.wrap.b32 %r70, %r72, %r72, %r3097;
	// end inline asm
	shr.u32 	%r4662, %r72, 3;
	xor.b32  	%r4663, %r4662, %r66;
	xor.b32  	%r4664, %r4663, %r70;
	add.s32 	%r4665, %r4661, %r56;
	add.s32 	%r312, %r4665, %r4664;
	// begin inline asm
	shf.r.wrap.b32 %r74, %r296, %r296, %r3085;
	// end inline asm
	// begin inline asm
	shf.r.wrap.b32 %r78, %r296, %r296, %r3089;
	// end inline asm
	shr.u32 	%r4666, %r296, 10;
	xor.b32  	%r4667, %r4666, %r74;
	xor.b32  	%r4668, %r4667, %r78;
	mov.b32 	%r2456, -2147483648;
	// begin inline asm
	shf.r.wrap.b32 %r82, %r2456, %r2456, %r3093;
	// end inline asm
	// begin inline asm
	shf.r.wrap.b32 %r86, %r2456, %r2456, %r3097;
	// end inline asm
	xor.b32  	%r4669, %r82, %r86;
	xor.b32  	%r4670, %r4669, 268435456;
	add.s32 	%r4671, %r4668, %r72;
	add.s32 	%r328, %r4671, %r4670;
	// begin inline asm
	shf.r.wrap.b32 %r90, %r312, %r312, %r3085;
	// end inline asm
	// begin inline asm
	shf.r.wrap.b32 %r94, %r312, %r312, %r3089;
	// end inline asm
	shr.u32 	%r4672, %r312, 10;
	xor.b32  	%r4673, %r4672, %r90;
	xor.b32  	%r4674, %r4673, %r94;
	// begin inline asm
	shf.r.wrap.b32 %r98, %r2552, %r2552, %r3093;
	// end inline asm
	// begin inline asm
	shf.r.wrap.b32 %r102, %r2552, %r2552, %r3097;
	// end inline asm
	xor.b32  	%r4675, %r98, %r102;
	add.s32 	%r4676, %r4675, %r4674;
	add.s32 	%r123, %r4676, -2147483648;
	// begin inline asm
	shf.r.wrap.b32 %r106, %r328, %r328, %r3085;
	// end inline asm
	// begin inline asm
	shf.r.wrap.b32 %r110, %r328, %r328, %r3089;
	// end inline asm
	shr.u32 	%r4677, %r328, 10;
	xor.b32  	%r4678, %r4677, %r106;
	xor.b32  	%r4679, %r4678, %r110;
	// begin inline asm
	shf.r.wrap.b32 %r114, %r2552, %r2552, %r3093;
	// end inline asm
	// begin inline asm
	shf.r.wrap.b32 %r118, %r2552, %r2552, %r3097;
	// end inline asm
	xor.b32  	%r4680, %r114, %r118;
	add.s32 	%r360, %r4679, %r4680;
	// begin inline asm
	shf.r.wrap.b32 %r122, %r123, %r123, %r3085;
	// end inline asm
	// begin inline asm
	shf.r.wrap.b32 %r126, %r123, %r123, %r3089;
	// end inline asm
	shr.u32 	%r4681, %r123, 10;
	xor.b32  	%r4682, %r4681, %r122;
	xor.b32  	%r4683, %r4682, %r126;
	// begin inline asm
	shf.r.wrap.b32 %r130, %r2552, %r2552, %r3093;
	// end inline asm
	// begin inline asm
	shf.r.wrap.b32 %r134, %r2552, %r2552, %r3097;
	// end inline asm
	xor.b32  	%r4684, %r130, %r134;
	add.s32 	%r4685, %r4683, %r4684;
	add.s32 	%r155, %r4685, 640;
	// begin inline asm
	shf.r.wrap.b32 %r138, %r360, %r360, %r3085;
	// end inline asm
	// begin inline asm
	shf.r.wrap.b32 %r142, %r360, %r360, %r3089;
	// end inline asm
	shr.u32 	%r4686, %r360, 10;
	xor.b32  	%r4687, %r4686, %r138;
	xor.b32  	%r4688, %r4687, %r142;
	add.s32 	%r4689, %r4688, %r280;
	// begin inline asm
	shf.r.wrap.b32 %r146, %r2552, %r2552, %r3093;
	// end inline asm
	// begin inline asm
	shf.r.wrap.b32 %r150, %r2552, %r2552, %r3097;
	// end inline asm
	xor.b32  	%r4690, %r146, %r150;
	add.s32 	%r392, %r4689, %r4690;
	// begin inline asm
	shf.r.wrap.b32 %r154, %r155, %r155, %r3085;
	// end inline asm
	// begin inline asm
	shf.r.wrap.b32 %r158, %r155, %r155, %r3089;
	// end inline asm
	shr.u32 	%r4691, %r155, 10;
	xor.b32  	%r4692, %r4691, %r154;
	xor.b32  	%r4693, %r4692, %r158;
	add.s32 	%r4694, %r4693, %r296;
	// begin inline asm
	shf.r.wrap.b32 %r162, %r2552, %r2552, %r3093;
	// end inline asm
	// begin inline asm
	shf.r.wrap.b32 %r166, %r2552, %r2552, %r3097;
	// end inline asm
	xor.b32  	%r4695, %r162, %r166;
	add.s32 	%r408, %r4694, %r4695;
	// begin inline asm
	shf.r.wrap.b32 %r170, %r392, %r392, %r3085;
	// end inline asm
	// begin inline asm
	shf.r.wrap.b32 %r174, %r392, %r392, %r3089;
	// end inline asm
	shr.u32 	%r4696, %r392, 10;
	xor.b32  	%r4697, %r4696, %r170;
	xor.b32  	%r4698, %r4697, %r174;
	add.s32 	%r4699, %r4698, %r312;
	// begin inline asm
	shf.r.wrap.b32 %r178, %r2552, %r2552, %r3093;
	// end inline asm
	// begin inline asm
	shf.r.wrap.b32 %r182, %r2552, %r2552, %r3097;
	// end inline asm
	xor.b32  	%r4700, %r178, %r182;
	add.s32 	%r424, %r4699, %r4700;
	// begin inline asm
	shf.r.wrap.b32 %r186, %r408, %r408, %r3085;
	// end inline asm
	// begin inline asm
	shf.r.wrap.b32 %r190, %r408, %r408, %r3089;
	// end inline asm
	shr.u32 	%r4701, %r408, 10;
	xor.b32  	%r4702, %r4701, %r186;
	xor.b32  	%r4703, %r4702, %r190;
	add.s32 	%r4704, %r4703, %r328;
	// begin inline asm
	shf.r.wrap.b32 %r194, %r2552, %r2552, %r3093;
	// end inline asm
	// begin inline asm
	shf.r.wrap.b32 %r198, %r2552, %r2552, %r3097;
	// end inline asm
	xor.b32  	%r4705, %r194, %r198;
	add.s32 	%r440, %r4704, %r4705;
	// begin inline asm
	shf.r.wrap.b32 %r202, %r424, %r424, %r3085;
	// end inline asm
	// begin inline asm
	shf.r.wrap.b32 %r206, %r424, %r424, %r3089;
	// end inline asm
	shr.u32 	%r4706, %r424, 10;
	xor.b32  	%r4707, %r4706, %r202;
	xor.b32  	%r4708, %r4707, %r206;
	add.s32 	%r4709, %r4708, %r123;
	// begin inline asm
	shf.r.wrap.b32 %r210, %r2552, %r2552, %r3093;
	// end inline asm
	// begin inline asm
	shf.r.wrap.b32 %r214, %r2552, %r2552, %r3097;
	// end inline asm
	xor.b32  	%r4710, %r210, %r214;
	add.s32 	%r456, %r4709, %r4710;
	// begin inline asm
	shf.r.wrap.b32 %r218, %r440, %r440, %r3085;
	// end inline asm
	// begin inline asm
	shf.r.wrap.b32 %r222, %r440, %r440, %r3089;
	// end inline asm
	shr.u32 	%r4711, %r440, 10;
	xor.b32  	%r4712, %r4711, %r218;
	xor.b32  	%r4713, %r4712, %r222;
	add.s32 	%r4714, %r4713, %r360;
	// begin inline asm
	shf.r.wrap.b32 %r226, %r2552, %r2552, %r3093;
	// end inline asm
	// begin inline asm
	shf.r.wrap.b32 %r230, %r2552, %r2552, %r3097;
	// end inline asm
	xor.b32  	%r4715, %r226, %r230;
	add.s32 	%r472, %r4714, %r4715;
	// begin inline asm
	shf.r.wrap.b32 %r234, %r456, %r456, %r3085;
	// end inline asm
	// begin inline asm
	shf.r.wrap.b32 %r238, %r456, %r456, %r3089;
	// end inline asm
	shr.u32 	%r4716, %r456, 10;
	xor.b32  	%r4717, %r4716, %r234;
	xor.b32  	%r4718, %r4717, %r238;
	add.s32 	%r4719, %r4718, %r155;
	// begin inline asm
	shf.r.wrap.b32 %r242, %r2552, %r2552, %r3093;
	// end inline asm
	// begin inline asm
	shf.r.wrap.b32 %r246, %r2552, %r2552, %r3097;
	// end inline asm
	xor.b32  	%r4720, %r242, %r246;
	add.s32 	%r488, %r4719, %r4720;
	// begin inline asm
	shf.r.wrap.b32 %r250, %r472, %r472, %r3085;
	// end inline asm
	// begin inline asm
	shf.r.wrap.b32 %r254, %r472, %r472, %r3089;
	// end inline asm
	shr.u32 	%r4721, %r472, 10;
	xor.b32  	%r4722, %r4721, %r250;
	xor.b32  	%r4723, %r4722, %r254;
	add.s32 	%r4724, %r4723, %r392;
	// begin inline asm
	shf.r.wrap.b32 %r258, %r264, %r264, %r3093;
	// end inline asm
	// begin inline asm
	shf.r.wrap.b32 %r262, %r264, %r264, %r3097;
	// end inline asm
	xor.b32  	%r4725, %r258, %r262;
	xor.b32  	%r4726, %r4725, 80;
	add.s32 	%r504, %r4724, %r4726;
	// begin inline asm
	shf.r.wrap.b32 %r266, %r488, %r488, %r3085;
	// end inline asm
	// begin inline asm
	shf.r.wrap.b32 %r270, %r488, %r488, %r3089;
	// end inline asm
	shr.u32 	%r4727, %r488, 10;
	xor.b32  	%r4728, %r4727, %r266;
	xor.b32  	%r4729, %r4728, %r270;
	add.s32 	%r4730, %r4729, %r408;
	// begin inline asm
	shf.r.wrap.b32 %r274, %r280, %r280, %r3093;
	// end inline asm
	// begin inline asm
	shf.r.wrap.b32 %r278, %r280, %r280, %r3097;
	// end inline asm
	shr.u32 	%r4731, %r280, 3;
	xor.b32  	%r4732, %r4731, %r274;
	xor.b32  	%r4733, %r4732, %r278;
	add.s32 	%r4734, %r4730, %r4733;
	add.s32 	%r299, %r4734, 640;
	// begin inline asm
	shf.r.wrap.b32 %r282, %r504, %r504, %r3085;
	// end inline asm
	// begin inline asm
	shf.r.wrap.b32 %r286, %r504, %r504, %r3089;
	// end inline asm
	shr.u32 	%r4735, %r504, 10;
	xor.b32  	%r4736, %r4735, %r282;
	xor.b32  	%r4737, %r4736, %r286;
	add.s32 	%r4738, %r4737, %r424;
	// begin inline asm
	shf.r.wrap.b32 %r290, %r296, %r296, %r3093;
	// end inline asm
	// begin inline asm
	shf.r.wrap.b32 %r294, %r296, %r296, %r3097;
	// end inline asm
	shr.u32 	%r4739, %r296, 3;
	xor.b32  	%r4740, %r4739, %r290;
	xor.b32  	%r4741, %r4740, %r294;
	add.s32 	%r4742, %r4738, %r280;
	add.s32 	%r536, %r4742, %r4741;
	// begin inline asm
	shf.r.wrap.b32 %r298, %r299, %r299, %r3085;
	// end inline asm
	// begin inline asm
	shf.r.wrap.b32 %r302, %r299, %r299, %r3089;
	// end inline asm
	shr.u32 	%r4743, %r299, 10;
	xor.b32  	%r4744, %r4743, %r298;
	xor.b32  	%r4745, %r4744, %r302;
	add.s32 	%r4746, %r4745, %r440;
	// begin inline asm
	shf.r.wrap.b32 %r306, %r312, %r312, %r3093;
	// end inline asm
	// begin inline asm
	shf.r.wrap.b32 %r310, %r312, %r312, %r3097;
	// end inline asm
	shr.u32 	%r4747, %r312, 3;
	xor.b32  	%r4748, %r4747, %r306;
	xor.b32  	%r4749, %r4748, %r310;
	add.s32 	%r4750, %r4746, %r296;
	add.s32 	%r552, %r4750, %r4749;
	// begin inline asm
	shf.r.wrap.b32 %r314, %r536, %r536, %r3085;
	// end inline asm
	// begin inline asm
	shf.r.wrap.b32 %r318, %r536, %r536, %r3089;
	// end inline asm
	shr.u32 	%r4751, %r536, 10;
	xor.b32  	%r4752, %r4751, %r314;
	xor.b32  	%r4753, %r4752, %r318;
	add.s32 	%r4754, %r4753, %r456;
	// begin inline asm
	shf.r.wrap.b32 %r322, %r328, %r328, %r3093;
	// end inline asm
	// begin inline asm
	shf.r.wrap.b32 %r326, %r328, %r328, %r3097;
	// end inline asm
	shr.u32 	%r4755, %r328, 3;
	xor.b32  	%r4756, %r4755, %r322;
	xor.b32  	%r4757, %r4756, %r326;
	add.s32 	%r4758, %r4754, %r312;
	add.s32 	%r568, %r4758, %r4757;
	// begin inline asm
	shf.r.wrap.b32 %r330, %r552, %r552, %r3085;
	// end inline asm
	// begin inline asm
	shf.r.wrap.b32 %r334, %r552, %r552, %r3089;
	// end inline asm
	shr.u32 	%r4759, %r552, 10;
	xor.b32  	%r4760, %r4759, %r330;
	xor.b32  	%r4761, %r4760, %r334;
	add.s32 	%r4762, %r4761, %r472;
	// begin inline asm
	shf.r.wrap.b32 %r338, %r123, %r123, %r3093;
	// end inline asm
	// begin inline asm
	shf.r.wrap.b32 %r342, %r123, %r123, %r3097;
	// end inline asm
	shr.u32 	%r4763, %r123, 3;
	xor.b32  	%r4764, %r4763, %r338;
	xor.b32  	%r4765, %r4764, %r342;
	add.s32 	%r4766, %r4762, %r328;
	add.s32 	%r584, %r4766, %r4765;
	// begin inline asm
	shf.r.wrap.b32 %r346, %r568, %r568, %r3085;
	// end inline asm
	// begin inline asm
	shf.r.wrap.b32 %r350, %r568, %r568, %r3089;
	// end inline asm
	shr.u32 	%r4767, %r568, 10;
	xor.b32  	%r4768, %r4767, %r346;
	xor.b32  	%r4769, %r4768, %r350;
	add.s32 	%r4770, %r4769, %r488;
	// begin inline asm
	shf.r.wrap.b32 %r354, %r360, %r360, %r3093;
	// end inline asm
	// begin inline asm
	shf.r.wrap.b32 %r358, %r360, %r360, %r3097;
	// end inline asm
	shr.u32 	%r4771, %r360, 3;
	xor.b32  	%r4772, %r4771, %r354;
	xor.b32  	%r4773, %r4772, %r358;
	add.s32 	%r4774, %r4770, %r123;
	add.s32 	%r600, %r4774, %r4773;
	// begin inline asm
	shf.r.wrap.b32 %r362, %r584, %r584, %r3085;
	// end inline asm
	// begin inline asm
	shf.r.wrap.b32 %r366, %r584, %r584, %r3089;
	// end inline asm
	shr.u32 	%r4775, %r584, 10;
	xor.b32  	%r4776, %r4775, %r362;
	xor.b32  	%r4777, %r4776, %r366;
	add.s32 	%r4778, %r4777, %r504;
	// begin inline asm
	shf.r.wrap.b32 %r370, %r155, %r155, %r3093;
	// end inline asm
	// begin inline asm
	shf.r.wrap.b32 %r374, %r155, %r155, %r3097;
	// end inline asm
	shr.u32 	%r4779, %r155, 3;
	xor.b32  	%r4780, %r4779, %r370;
	xor.b32  	%r4781, %r4780, %r374;
	add.s32 	%r4782, %r4778, %r360;
	add.s32 	%r616, %r4782, %r4781;
	// begin inline asm
	shf.r.wrap.b32 %r378, %r600, %r600, %r3085;
	// end inline asm
	// begin inline asm
	shf.r.wrap.b32 %r382, %r600, %r600, %r3089;
	// end inline asm
	shr.u32 	%r4783, %r600, 10;
	xor.b32  	%r4784, %r4783, %r378;
	xor.b32  	%r4785, %r4784, %r382;
	add.s32 	%r4786, %r4785, %r299;
	// begin inline asm
	shf.r.wrap.b32 %r386, %r392, %r392, %r3093;
	// end inline asm
	// begin inline asm
	shf.r.wrap.b32 %r390, %r392, %r392, %r3097;
	// end inline asm
	shr.u32 	%r4787, %r392, 3;
	xor.b32  	%r4788, %r4787, %r386;
	xor.b32  	%r4789, %r4788, %r390;
	add.s32 	%r4790, %r4786, %r155;
	add.s32 	%r632, %r4790, %r4789;
	// begin inline asm
	shf.r.wrap.b32 %r394, %r616, %r616, %r3085;
	// end inline asm
	// begin inline asm
	shf.r.wrap.b32 %r398, %r616, %r616, %r3089;
	// end inline asm
	shr.u32 	%r4791, %r616, 10;
	xor.b32  	%r4792, %r4791, %r394;
	xor.b32  	%r4793, %r4792, %r398;
	add.s32 	%r4794, %r4793, %r536;
	// begin inline asm
	shf.r.wrap.b32 %r402, %r408, %r408, %r3093;
	// end inline asm
	// begin inline asm
	shf.r.wrap.b32 %r406, %r408, %r408, %r3097;
	// end inline asm
	shr.u32 	%r4795, %r408, 3;
	xor.b32  	%r4796, %r4795, %r402;
	xor.b32  	%r4797, %r4796, %r406;
	add.s32 	%r4798, %r4794, %r392;
	add.s32 	%r648, %r4798, %r4797;
	// begin inline asm
	shf.r.wrap.b32 %r410, %r632, %r632, %r3085;
	// end inline asm
	// begin inline asm
	shf.r.wrap.b32 %r414, %r632, %r632, %r3089;
	// end inline asm
	shr.u32 	%r4799, %r632, 10;
	xor.b32  	%r4800, %r4799, %r410;
	xor.b32  	%r4801, %r4800, %r414;
	add.s32 	%r4802, %r4801, %r552;
	// begin inline asm
	shf.r.wrap.b32 %r418, %r424, %r424, %r3093;
	// end inline asm
	// begin inline asm
	shf.r.wrap.b32 %r422, %r424, %r424, %r3097;
	// end inline asm
	shr.u32 	%r4803, %r424, 3;
	xor.b32  	%r4804, %r4803, %r418;
	xor.b32  	%r4805, %r4804, %r422;
	add.s32 	%r4806, %r4802, %r408;
	add.s32 	%r664, %r4806, %r4805;
	// begin inline asm
	shf.r.wrap.b32 %r426, %r648, %r648, %r3085;
	// end inline asm
	// begin inline asm
	shf.r.wrap.b32 %r430, %r648, %r648, %r3089;
	// end inline asm
	shr.u32 	%r4807, %r648, 10;
	xor.b32  	%r4808, %r4807, %r426;
	xor.b32  	%r4809, %r4808, %r430;
	add.s32 	%r4810, %r4809, %r568;
	// begin inline asm
	shf.r.wrap.b32 %r434, %r440, %r440, %r3093;
	// end inline asm
	// begin inline asm
	shf.r.wrap.b32 %r438, %r440, %r440, %r3097;
	// end inline asm
	shr.u32 	%r4811, %r440, 3;
	xor.b32  	%r4812, %r4811, %r434;
	xor.b32  	%r4813, %r4812, %r438;
	add.s32 	%r4814, %r4810, %r424;
	add.s32 	%r680, %r4814, %r4813;
	// begin inline asm
	shf.r.wrap.b32 %r442, %r664, %r664, %r3085;
	// end inline asm
	// begin inline asm
	shf.r.wrap.b32 %r446, %r664, %r664, %r3089;
	// end inline asm
	shr.u32 	%r4815, %r664, 10;
	xor.b32  	%r4816, %r4815, %r442;
	xor.b32  	%r4817, %r4816, %r446;
	add.s32 	%r4818, %r4817, %r584;
	// begin inline asm
	shf.r.wrap.b32 %r450, %r456, %r456, %r3093;
	// end inline asm
	// begin inline asm
	shf.r.wrap.b32 %r454, %r456, %r456, %r3097;
	// end inline asm
	shr.u32 	%r4819, %r456, 3;
	xor.b32  	%r4820, %r4819, %r450;
	xor.b32  	%r4821, %r4820, %r454;
	add.s32 	%r4822, %r4818, %r440;
	add.s32 	%r696, %r4822, %r4821;
	// begin inline asm
	shf.r.wrap.b32 %r458, %r680, %r680, %r3085;
	// end inline asm
	// begin inline asm
	shf.r.wrap.b32 %r462, %r680, %r680, %r3089;
	// end inline asm
	shr.u32 	%r4823, %r680, 10;
	xor.b32  	%r4824, %r4823, %r458;
	xor.b32  	%r4825, %r4824, %r462;
	add.s32 	%r4826, %r4825, %r600;
	// begin inline asm
	shf.r.wrap.b32 %r466, %r472, %r472, %r3093;
	// end inline asm
	// begin inline asm
	shf.r.wrap.b32 %r470, %r472, %r472, %r3097;
	// end inline asm
	shr.u32 	%r4827, %r472, 3;
	xor.b32  	%r4828, %r4827, %r466;
	xor.b32  	%r4829, %r4828, %r470;
	add.s32 	%r4830, %r4826, %r456;
	add.s32 	%r712, %r4830, %r4829;
	// begin inline asm
	shf.r.wrap.b32 %r474, %r696, %r696, %r3085;
	// end inline asm
	// begin inline asm
	shf.r.wrap.b32 %r478, %r696, %r696, %r3089;
	// end inline asm
	shr.u32 	%r4831, %r696, 10;
	xor.b32  	%r4832, %r4831, %r474;
	xor.b32  	%r4833, %r4832, %r478;
	add.s32 	%r4834, %r4833, %r616;
	// begin inline asm
	shf.r.wrap.b32 %r482, %r488, %r488, %r3093;
	// end inline asm
	// begin inline asm
	shf.r.wrap.b32 %r486, %r488, %r488, %r3097;
	// end inline asm
	shr.u32 	%r4835, %r488, 3;
	xor.b32  	%r4836, %r4835, %r482;
	xor.b32  	%r4837, %r4836, %r486;
	add.s32 	%r4838, %r4834, %r472;
	add.s32 	%r728, %r4838, %r4837;
	// begin inline asm
	shf.r.wrap.b32 %r490, %r712, %r712, %r3085;
	// end inline asm
	// begin inline asm
	shf.r.wrap.b32 %r494, %r712, %r712, %r3089;
	// end inline asm
	shr.u32 	%r4839, %r712, 10;
	xor.b32  	%r4840, %r4839, %r490;
	xor.b32  	%r4841, %r4840, %r494;
	add.s32 	%r4842, %r4841, %r632;
	// begin inline asm
	shf.r.wrap.b32 %r498, %r504, %r504, %r3093;
	// end inline asm
	// begin inline asm
	shf.r.wrap.b32 %r502, %r504, %r504, %r3097;
	// end inline asm
	shr.u32 	%r4843, %r504, 3;
	xor.b32  	%r4844, %r4843, %r498;
	xor.b32  	%r4845, %r4844, %r502;
	add.s32 	%r4846, %r4842, %r488;
	add.s32 	%r744, %r4846, %r4845;
	// begin inline asm
	shf.r.wrap.b32 %r506, %r728, %r728, %r3085;
	// end inline asm
	// begin inline asm
	shf.r.wrap.b32 %r510, %r728, %r728, %r3089;
	// end inline asm
	shr.u32 	%r4847, %r728, 10;
	xor.b32  	%r4848, %r4847, %r506;
	xor.b32  	%r4849, %r4848, %r510;
	add.s32 	%r4850, %r4849, %r648;
	// begin inline asm
	shf.r.wrap.b32 %r514, %r299, %r299, %r3093;
	// end inline asm
	// begin inline asm
	shf.r.wrap.b32 %r518, %r299, %r299, %r3097;
	// end inline asm
	shr.u32 	%r4851, %r299, 3;
	xor.b32  	%r4852, %r4851, %r514;
	xor.b32  	%r4853, %r4852, %r518;
	add.s32 	%r4854, %r4850, %r504;
	add.s32 	%r760, %r4854, %r4853;
	// begin inline asm
	shf.r.wrap.b32 %r522, %r744, %r744, %r3085;
	// end inline asm
	// begin inline asm
	shf.r.wrap.b32 %r526, %r744, %r744, %r3089;
	// end inline asm
	shr.u32 	%r4855, %r744, 10;
	xor.b32  	%r4856, %r4855, %r522;
	xor.b32  	%r4857, %r4856, %r526;
	add.s32 	%r4858, %r4857, %r664;
	// begin inline asm
	shf.r.wrap.b32 %r530, %r536, %r536, %r3093;
	// end inline asm
	// begin inline asm
	shf.r.wrap.b32 %r534, %r536, %r536, %r3097;
	// end inline asm
	shr.u32 	%r4859, %r536, 3;
	xor.b32  	%r4860, %r4859, %r530;
	xor.b32  	%r4861, %r4860, %r534;
	add.s32 	%r4862, %r4858, %r299;
	add.s32 	%r776, %r4862, %r4861;
	// begin inline asm
	shf.r.wrap.b32 %r538, %r760, %r760, %r3085;
	// end inline asm
	// begin inline asm
	shf.r.wrap.b32 %r542, %r760, %r760, %r3089;
	// end inline asm
	shr.u32 	%r4863, %r760, 10;
	xor.b32  	%r4864, %r4863, %r538;
	xor.b32  	%r4865, %r4864, %r542;
	add.s32 	%r4866, %r4865, %r680;
	// begin inline asm
	shf.r.wrap.b32 %r546, %r552, %r552, %r3093;
	// end inline asm
	// begin inline asm
	shf.r.wrap.b32 %r550, %r552, %r552, %r3097;
	// end inline asm
	shr.u32 	%r4867, %r552, 3;
	xor.b32  	%r4868, %r4867, %r546;
	xor.b32  	%r4869, %r4868, %r550;
	add.s32 	%r4870, %r4866, %r536;
	add.s32 	%r792, %r4870, %r4869;
	// begin inline asm
	shf.r.wrap.b32 %r554, %r776, %r776, %r3085;
	// end inline asm
	// begin inline asm
	shf.r.wrap.b32 %r558, %r776, %r776, %r3089;
	// end inline asm
	shr.u32 	%r4871, %r776, 10;
	xor.b32  	%r4872, %r4871, %r554;
	xor.b32  	%r4873, %r4872, %r558;
	add.s32 	%r4874, %r4873, %r696;
	// begin inline asm
	shf.r.wrap.b32 %r562, %r568, %r568, %r3093;
	// end inline asm
	// begin inline asm
	shf.r.wrap.b32 %r566, %r568, %r568, %r3097;
	// end inline asm
	shr.u32 	%r4875, %r568, 3;
	xor.b32  	%r4876, %r4875, %r562;
	xor.b32  	%r4877, %r4876, %r566;
	add.s32 	%r4878, %r4874, %r552;
	add.s32 	%r592, %r4878, %r4877;
	// begin inline asm
	shf.r.wrap.b32 %r570, %r792, %r792, %r3085;
	// end inline asm
	// begin inline asm
	shf.r.wrap.b32 %r574, %r792, %r792, %r3089;
	// end inline asm
	shr.u32 	%r4879, %r792, 10;
	xor.b32  	%r4880, %r4879, %r570;
	xor.b32  	%r4881, %r4880, %r574;
	add.s32 	%r4882, %r4881, %r712;
	// begin inline asm
	shf.r.wrap.b32 %r578, %r584, %r584, %r3093;
	// end inline asm
	// begin inline asm
	shf.r.wrap.b32 %r582, %r584, %r584, %r3097;
	// end inline asm
	shr.u32 	%r4883, %r584, 3;
	xor.b32  	%r4884, %r4883, %r578;
	xor.b32  	%r4885, %r4884, %r582;
	add.s32 	%r4886, %r4882, %r568;
	add.s32 	%r608, %r4886, %r4885;
	// begin inline asm
	shf.r.wrap.b32 %r586, %r592, %r592, %r3085;
	// end inline asm
	// begin inline asm
	shf.r.wrap.b32 %r590, %r592, %r592, %r3089;
	// end inline asm
	shr.u32 	%r4887, %r592, 10;
	xor.b32  	%r4888, %r4887, %r586;
	xor.b32  	%r4889, %r4888, %r590;
	add.s32 	%r4890, %r4889, %r728;
	// begin inline asm
	shf.r.wrap.b32 %r594, %r600, %r600, %r3093;
	// end inline asm
	// begin inline asm
	shf.r.wrap.b32 %r598, %r600, %r600, %r3097;
	// end inline asm
	shr.u32 	%r4891, %r600, 3;
	xor.b32  	%r4892, %r4891, %r594;
	xor.b32  	%r4893, %r4892, %r598;
	add.s32 	%r4894, %r4890, %r584;
	add.s32 	%r624, %r4894, %r4893;
	// begin inline asm
	shf.r.wrap.b32 %r602, %r608, %r608, %r3085;
	// end inline asm
	// begin inline asm
	shf.r.wrap.b32 %r606, %r608, %r608, %r3089;
	// end inline asm
	shr.u32 	%r4895, %r608, 10;
	xor.b32  	%r4896, %r4895, %r602;
	xor.b32  	%r4897, %r4896, %r606;
	add.s32 	%r4898, %r4897, %r744;
	// begin inline asm
	shf.r.wrap.b32 %r610, %r616, %r616, %r3093;
	// end inline asm
	// begin inline asm
	shf.r.wrap.b32 %r614, %r616, %r616, %r3097;
	// end inline asm
	shr.u32 	%r4899, %r616, 3;
	xor.b32  	%r4900, %r4899, %r610;
	xor.b32  	%r4901, %r4900, %r614;
	add.s32 	%r4902, %r4898, %r600;
	add.s32 	%r640, %r4902, %r4901;
	// begin inline asm
	shf.r.wrap.b32 %r618, %r624, %r624, %r3085;
	// end inline asm
	// begin inline asm
	shf.r.wrap.b32 %r622, %r624, %r624, %r3089;
	// end inline asm
	shr.u32 	%r4903, %r624, 10;
	xor.b32  	%r4904, %r4903, %r618;
	xor.b32  	%r4905, %r4904, %r622;
	add.s32 	%r4906, %r4905, %r760;
	// begin inline asm
	shf.r.wrap.b32 %r626, %r632, %r632, %r3093;
	// end inline asm
	// begin inline asm
	shf.r.wrap.b32 %r630, %r632, %r632, %r3097;
	// end inline asm
	shr.u32 	%r4907, %r632, 3;
	xor.b32  	%r4908, %r4907, %r626;
	xor.b32  	%r4909, %r4908, %r630;
	add.s32 	%r4910, %r4906, %r616;
	add.s32 	%r656, %r4910, %r4909;
	// begin inline asm
	shf.r.wrap.b32 %r634, %r640, %r640, %r3085;
	// end inline asm
	// begin inline asm
	shf.r.wrap.b32 %r638, %r640, %r640, %r3089;
	// end inline asm
	shr.u32 	%r4911, %r640, 10;
	xor.b32  	%r4912, %r4911, %r634;
	xor.b32  	%r4913, %r4912, %r638;
	add.s32 	%r4914, %r4913, %r776;
	// begin inline asm
	shf.r.wrap.b32 %r642, %r648, %r648, %r3093;
	// end inline asm
	// begin inline asm
	shf.r.wrap.b32 %r646, %r648, %r648, %r3097;
	// end inline asm
	shr.u32 	%r4915, %r648, 3;
	xor.b32  	%r4916, %r4915, %r642;
	xor.b32  	%r4917, %r4916, %r646;
	add.s32 	%r4918, %r4914, %r632;
	add.s32 	%r672, %r4918, %r4917;
	// begin inline asm
	shf.r.wrap.b32 %r650, %r656, %r656, %r3085;
	// end inline asm
	// begin inline asm
	shf.r.wrap.b32 %r654, %r656, %r656, %r3089;
	// end inline asm
	shr.u32 	%r4919, %r656, 10;
	xor.b32  	%r4920, %r4919, %r650;
	xor.b32  	%r4921, %r4920, %r654;
	add.s32 	%r4922, %r4921, %r792;
	// begin inline asm
	shf.r.wrap.b32 %r658, %r664, %r664, %r3093;
	// end inline asm
	// begin inline asm
	shf.r.wrap.b32 %r662, %r664, %r664, %r3097;
	// end inline asm
	shr.u32 	%r4923, %r664, 3;
	xor.b32  	%r4924, %r4923, %r658;
	xor.b32  	%r4925, %r4924, %r662;
	add.s32 	%r4926, %r4922, %r648;
	add.s32 	%r688, %r4926, %r4925;
	// begin inline asm
	shf.r.wrap.b32 %r666, %r672, %r672, %r3085;
	// end inline asm
	// begin inline asm
	shf.r.wrap.b32 %r670, %r672, %r672, %r3089;
	// end inline asm
	shr.u32 	%r4927, %r672, 10;
	xor.b32  	%r4928, %r4927, %r666;
	xor.b32  	%r4929, %r4928, %r670;
	add.s32 	%r4930, %r4929, %r592;
	// begin inline asm
	shf.r.wrap.b32 %r674, %r680, %r680, %r3093;
	// end inline asm
	// begin inline asm
	shf.r.wrap.b32 %r678, %r680, %r680, %r3097;
	// end inline asm
	shr.u32 	%r4931, %r680, 3;
	xor.b32  	%r4932, %r4931, %r674;
	xor.b32  	%r4933, %r4932, %r678;
	add.s32 	%r4934, %r4930, %r664;
	add.s32 	%r704, %r4934, %r4933;
	// begin inline asm
	shf.r.wrap.b32 %r682, %r688, %r688, %r3085;
	// end inline asm
	// begin inline asm
	shf.r.wrap.b32 %r686, %r688, %r688, %r3089;
	// end inline asm
	shr.u32 	%r4935, %r688, 10;
	xor.b32  	%r4936, %r4935, %r682;
	xor.b32  	%r4937, %r4936, %r686;
	add.s32 	%r4938, %r4937, %r608;
	// begin inline asm
	shf.r.wrap.b32 %r690, %r696, %r696, %r3093;
	// end inline asm
	// begin inline asm
	shf.r.wrap.b32 %r694, %r696, %r696, %r3097;
	// end inline asm
	shr.u32 	%r4939, %r696, 3;
	xor.b32  	%r4940, %r4939, %r690;
	xor.b32  	%r4941, %r4940, %r694;
	add.s32 	%r4942, %r4938, %r680;
	add.s32 	%r720, %r4942, %r4941;
	// begin inline asm
	shf.r.wrap.b32 %r698, %r704, %r704, %r3085;
	// end inline asm
	// begin inline asm
	shf.r.wrap.b32 %r702, %r704, %r704, %r3089;
	// end inline asm
	shr.u32 	%r4943, %r704, 10;
	xor.b32  	%r4944, %r4943, %r698;
	xor.b32  	%r4945, %r4944, %r702;
	add.s32 	%r4946, %r4945, %r624;
	// begin inline asm
	shf.r.wrap.b32 %r706, %r712, %r712, %r3093;
	// end inline asm
	// begin inline asm
	shf.r.wrap.b32 %r710, %r712, %r712, %r3097;
	// end inline asm
	shr.u32 	%r4947, %r712, 3;
	xor.b32  	%r4948, %r4947, %r706;
	xor.b32  	%r4949, %r4948, %r710;
	add.s32 	%r4950, %r4946, %r696;
	add.s32 	%r736, %r4950, %r4949;
	// begin inline asm
	shf.r.wrap.b32 %r714, %r720, %r720, %r3085;
	// end inline asm
	// begin inline asm
	shf.r.wrap.b32 %r718, %r720, %r720, %r3089;
	// end inline asm
	shr.u32 	%r4951, %r720, 10;
	xor.b32  	%r4952, %r4951, %r714;
	xor.b32  	%r4953, %r4952, %r718;
	add.s32 	%r4954, %r4953, %r640;
	// begin inline asm
	shf.r.wrap.b32 %r722, %r728, %r728, %r3093;
	// end inline asm
	// begin inline asm
	shf.r.wrap.b32 %r726, %r728, %r728, %r3097;
	// end inline asm
	shr.u32 	%r4955, %r728, 3;
	xor.b32  	%r4956, %r4955, %r722;
	xor.b32  	%r4957, %r4956, %r726;
	add.s32 	%r4958, %r4954, %r712;
	add.s32 	%r752, %r4958, %r4957;
	// begin inline asm
	shf.r.wrap.b32 %r730, %r736, %r736, %r3085;
	// end inline asm
	// begin inline asm
	shf.r.wrap.b32 %r734, %r736, %r736, %r3089;
	// end inline asm
	shr.u32 	%r4959, %r736, 10;
	xor.b32  	%r4960, %r4959, %r730;
	xor.b32  	%r4961, %r4960, %r734;
	add.s32 	%r4962, %r4961, %r656;
	// begin inline asm
	shf.r.wrap.b32 %r738, %r744, %r744, %r3093;
	// end inline asm
	// begin inline asm
	shf.r.wrap.b32 %r742, %r744, %r744, %r3097;
	// end inline asm
	shr.u32 	%r4963, %r744, 3;
	xor.b32  	%r4964, %r4963, %r738;
	xor.b32  	%r4965, %r4964, %r742;
	add.s32 	%r4966, %r4962, %r728;
	add.s32 	%r768, %r4966, %r4965;
	// begin inline asm
	shf.r.wrap.b32 %r746, %r752, %r752, %r3085;
	// end inline asm
	// begin inline asm
	shf.r.wrap.b32 %r750, %r752, %r752, %r3089;
	// end inline asm
	shr.u32 	%r4967, %r752, 10;
	xor.b32  	%r4968, %r4967, %r746;
	xor.b32  	%r4969, %r4968, %r750;
	add.s32 	%r4970, %r4969, %r672;
	// begin inline asm
	shf.r.wrap.b32 %r754, %r760, %r760, %r3093;
	// end inline asm
	// begin inline asm
	shf.r.wrap.b32 %r758, %r760, %r760, %r3097;
	// end inline asm
	shr.u32 	%r4971, %r760, 3;
	xor.b32  	%r4972, %r4971, %r754;
	xor.b32  	%r4973, %r4972, %r758;
	add.s32 	%r4974, %r4970, %r744;
	add.s32 	%r784, %r4974, %r4973;
	// begin inline asm
	shf.r.wrap.b32 %r762, %r768, %r768, %r3085;
	// end inline asm
	// begin inline asm
	shf.r.wrap.b32 %r766, %r768, %r768, %r3089;
	// end inline asm
	shr.u32 	%r4975, %r768, 10;
	xor.b32  	%r4976, %r4975, %r762;
	xor.b32  	%r4977, %r4976, %r766;
	add.s32 	%r4978, %r4977, %r688;
	// begin inline asm
	shf.r.wrap.b32 %r770, %r776, %r776, %r3093;
	// end inline asm
	// begin inline asm
	shf.r.wrap.b32 %r774, %r776, %r776, %r3097;
	// end inline asm
	shr.u32 	%r4979, %r776, 3;
	xor.b32  	%r4980, %r4979, %r770;
	xor.b32  	%r4981, %r4980, %r774;
	add.s32 	%r4982, %r4978, %r760;
	add.s32 	%r4983, %r4982, %r4981;
	// begin inline asm
	shf.r.wrap.b32 %r778, %r784, %r784, %r3085;
	// end inline asm
	// begin inline asm
	shf.r.wrap.b32 %r782, %r784, %r784, %r3089;
	// end inline asm
	shr.u32 	%r4984, %r784, 10;
	xor.b32  	%r4985, %r4984, %r778;
	xor.b32  	%r4986, %r4985, %r782;
	add.s32 	%r4987, %r4986, %r704;
	// begin inline asm
	shf.r.wrap.b32 %r786, %r792, %r792, %r3093;
	// end inline asm
	// begin inline asm
	shf.r.wrap.b32 %r790, %r792, %r792, %r3097;
	// end inline asm
	shr.u32 	%r4988, %r792, 3;
	xor.b32  	%r4989, %r4988, %r786;
	xor.b32  	%r4990, %r4989, %r790;
	add.s32 	%r4991, %r4987, %r776;
	add.s32 	%r4992, %r4991, %r4990;
	mov.b32 	%r4613, 6;
	// begin inline asm
	shf.r.wrap.b32 %r794, %r795, %r795, %r4613;
	// end inline asm
	mov.b32 	%r4617, 11;
	// begin inline asm
	shf.r.wrap.b32 %r798, %r795, %r795, %r4617;
	// end inline asm
	xor.b32  	%r4993, %r798, %r794;
	mov.b32 	%r4621, 25;
	// begin inline asm
	shf.r.wrap.b32 %r802, %r795, %r795, %r4621;
	// end inline asm
	xor.b32  	%r4994, %r4993, %r802;
	and.b32  	%r4995, %r795, %r4641;
	not.b32 	%r4996, %r795;
	and.b32  	%r4997, %r4642, %r4996;
	or.b32  	%r4998, %r4995, %r4997;
	ld.const.u32 	%r4999, [_ZN6tetsuo8variants1KE];
	add.s32 	%r5000, %r4998, %r4643;
	add.s32 	%r5001, %r5000, %r4994;
	add.s32 	%r5002, %r5001, %r4999;
	add.s32 	%r5003, %r5002, %r4646;
	mov.b32 	%r4625, 2;
	// begin inline asm
	shf.r.wrap.b32 %r806, %r807, %r807, %r4625;
	// end inline asm
	mov.b32 	%r4629, 13;
	// begin inline asm
	shf.r.wrap.b32 %r810, %r807, %r807, %r4629;
	// end inline asm
	xor.b32  	%r5004, %r810, %r806;
	mov.b32 	%r4633, 22;
	// begin inline asm
	shf.r.wrap.b32 %r814, %r807, %r807, %r4633;
	// end inline asm
	xor.b32  	%r5005, %r5004, %r814;
	xor.b32  	%r5006, %r4638, %r4639;
	and.b32  	%r5007, %r807, %r5006;
	and.b32  	%r5008, %r4638, %r4639;
	xor.b32  	%r5009, %r5007, %r5008;
	add.s32 	%r828, %r5003, %r4640;
	add.s32 	%r5010, %r5003, %r5009;
	add.s32 	%r840, %r5010, %r5005;
	// begin inline asm
	shf.r.wrap.b32 %r818, %r828, %r828, %r4613;
	// end inline asm
	// begin inline asm
	shf.r.wrap.b32 %r822, %r828, %r828, %r4617;
	// end inline asm
	xor.b32  	%r5011, %r822, %r818;
	// begin inline asm
	shf.r.wrap.b32 %r826, %r828, %r828, %r4621;
	// end inline asm
	xor.b32  	%r5012, %r5011, %r826;
	and.b32  	%r5013, %r828, %r795;
	not.b32 	%r5014, %r828;
	and.b32  	%r5015, %r4641, %r5014;
	or.b32  	%r5016, %r5013, %r5015;
	ld.const.u32 	%r5017, [_ZN6tetsuo8variants1KE+4];
	add.s32 	%r5018, %r5016, %r4642;
	add.s32 	%r5019, %r5018, %r5012;
	add.s32 	%r5020, %r5019, %r5017;
	add.s32 	%r5021, %r5020, %r40;
	// begin inline asm
	shf.r.wrap.b32 %r830, %r840, %r840, %r4625;
	// end inline asm
	// begin inline asm
	shf.r.wrap.b32 %r834, %r840, %r840, %r4629;
	// end inline asm
	xor.b32  	%r5022, %r834, %r830;
	// begin inline asm
	shf.r.wrap.b32 %r838, %r840, %r840, %r4633;
	// end inline asm
	xor.b32  	%r5023, %r5022, %r838;
	xor.b32  	%r5024, %r807, %r4638;
	and.b32  	%r5025, %r840, %r5024;
	and.b32  	%r5026, %r807, %r4638;
	xor.b32  	%r5027, %r5025, %r5026;
	add.s32 	%r852, %r5021, %r4639;
	add.s32 	%r5028, %r5021, %r5027;
	add.s32 	%r864, %r5028, %r5023;
	// begin inline asm
	shf.r.wrap.b32 %r842, %r852, %r852, %r4613;
	// end inline asm
	// begin inline asm
	shf.r.wrap.b32 %r846, %r852, %r852, %r4617;
	// end inline asm
	xor.b32  	%r5029, %r846, %r842;
	// begin inline asm
	shf.r.wrap.b32 %r850, %r852, %r852, %r4621;
	// end inline asm
	xor.b32  	%r5030, %r5029, %r850;
	and.b32  	%r5031, %r852, %r828;
	not.b32 	%r5032, %r852;
	and.b32  	%r5033, %r795, %r5032;
	or.b32  	%r5034, %r5031, %r5033;
	ld.const.u32 	%r5035, [_ZN6tetsuo8variants1KE+8];
	add.s32 	%r5036, %r5034, %r4641;
	add.s32 	%r5037, %r5036, %r5030;
	add.s32 	%r5038, %r5037, %r5035;
	add.s32 	%r5039, %r5038, %r56;
	// begin inline asm
	shf.r.wrap.b32 %r854, %r864, %r864, %r4625;
	// end inline asm
	// begin inline asm
	shf.r.wrap.b32 %r858, %r864, %r864, %r4629;
	// end inline asm
	xor.b32  	%r5040, %r858, %r854;
	// begin inline asm
	shf.r.wrap.b32 %r862, %r864, %r864, %r4633;
	// end inline asm
	xor.b32  	%r5041, %r5040, %r862;
	xor.b32  	%r5042, %r840, %r807;
	and.b32  	%r5043, %r864, %r5042;
	and.b32  	%r5044, %r840, %r807;
	xor.b32  	%r5045, %r5043, %r5044;
	add.s32 	%r876, %r5039, %r4638;
	add.s32 	%r5046, %r5039, %r5045;
	add.s32 	%r888, %r5046, %r5041;
	// begin inline asm
	shf.r.wrap.b32 %r866, %r876, %r876, %r4613;
	// end inline asm
	// begin inline asm
	shf.r.wrap.b32 %r870, %r876, %r876, %r4617;
	// end inline asm
	xor.b32  	%r5047, %r870, %r866;
	// begin inline asm
	shf.r.wrap.b32 %r874, %r876, %r876, %r4621;
	// end inline asm
	xor.b32  	%r5048, %r5047, %r874;
	and.b32  	%r5049, %r876, %r852;
	not.b32 	%r5050, %r876;
	and.b32  	%r5051, %r828, %r5050;
	or.b32  	%r5052, %r5049, %r5051;
	ld.const.u32 	%r5053, [_ZN6tetsuo8variants1KE+12];
	add.s32 	%r5054, %r5052, %r795;
	add.s32 	%r5055, %r5054, %r5048;
	add.s32 	%r5056, %r5055, %r5053;
	add.s32 	%r5057, %r5056, %r72;
	// begin inline asm
	shf.r.wrap.b32 %r878, %r888, %r888, %r4625;
	// end inline asm
	// begin inline asm
	shf.r.wrap.b32 %r882, %r888, %r888, %r4629;
	// end inline asm
	xor.b32  	%r5058, %r882, %r878;
	// begin inline asm
	shf.r.wrap.b32 %r886, %r888, %r888, %r4633;
	// end inline asm
	xor.b32  	%r5059, %r5058, %r886;
	xor.b32  	%r5060, %r864, %r840;
	and.b32  	%r5061, %r888, %r5060;
	and.b32  	%r5062, %r864, %r840;
	xor.b32  	%r5063, %r5061, %r5062;
	add.s32 	%r900, %r5057, %r807;
	add.s32 	%r5064, %r5057, %r5063;
	add.s32 	%r912, %r5064, %r5059;
	// begin inline asm
	shf.r.wrap.b32 %r890, %r900, %r900, %r4613;
	// end inline asm
	// begin inline asm
	shf.r.wrap.b32 %r894, %r900, %r900, %r4617;
	// end inline asm
	xor.b32  	%r5065, %r894, %r890;
	// begin inline asm
	shf.r.wrap.b32 %r898, %r900, %r900, %r4621;
	// end inline asm
	xor.b32  	%r5066, %r5065, %r898;
	and.b32  	%r5067, %r900, %r876;
	not.b32 	%r5068, %r900;
	and.b32  	%r5069, %r852, %r5068;
	or.b32  	%r5070, %r5067, %r5069;
	ld.const.u32 	%r5071, [_ZN6tetsuo8variants1KE+16];
	add.s32 	%r5072, %r5070, %r828;
	add.s32 	%r5073, %r5072, %r5066;
	add.s32 	%r5074, %r5073, %r5071;
	xor.b32  	%r5075, %r5074, -2147483648;
	// begin inline asm
	shf.r.wrap.b32 %r902, %r912, %r912, %r4625;
	// end inline asm
	// begin inline asm
	shf.r.wrap.b32 %r906, %r912, %r912, %r4629;
	// end inline asm
	xor.b32  	%r5076, %r906, %r902;
	// begin inline asm
	shf.r.wrap.b32 %r910, %r912, %r912, %r4633;
	// end inline asm
	xor.b32  	%r5077, %r5076, %r910;
	xor.b32  	%r5078, %r888, %r864;
	and.b32  	%r5079, %r912, %r5078;
	and.b32  	%r5080, %r888, %r864;
	xor.b32  	%r5081, %r5079, %r5080;
	add.s32 	%r924, %r5075, %r840;
	add.s32 	%r5082, %r5075, %r5081;
	add.s32 	%r936, %r5082, %r5077;
	// begin inline asm
	shf.r.wrap.b32 %r914, %r924, %r924, %r4613;
	// end inline asm
	// begin inline asm
	shf.r.wrap.b32 %r918, %r924, %r924, %r4617;
	// end inline asm
	xor.b32  	%r5083, %r918, %r914;
	// begin inline asm
	shf.r.wrap.b32 %r922, %r924, %r924, %r4621;
	// end inline asm
	xor.b32  	%r5084, %r5083, %r922;
	and.b32  	%r5085, %r924, %r900;
	not.b32 	%r5086, %r924;
	and.b32  	%r5087, %r876, %r5086;
	or.b32  	%r5088, %r5085, %r5087;
	ld.const.u32 	%r5089, [_ZN6tetsuo8variants1KE+20];
	add.s32 	%r5090, %r5088, %r852;
	add.s32 	%r5091, %r5090, %r5084;
	add.s32 	%r5092, %r5091, %r5089;
	// begin inline asm
	shf.r.wrap.b32 %r926, %r936, %r936, %r4625;
	// end inline asm
	// begin inline asm
	shf.r.wrap.b32 %r930, %r936, %r936, %r4629;
	// end inline asm
	xor.b32  	%r5093, %r930, %r926;
	// begin inline asm
	shf.r.wrap.b32 %r934, %r936, %r936, %r4633;
	// end inline asm
	xor.b32  	%r5094, %r5093, %r934;
	xor.b32  	%r5095, %r912, %r888;
	and.b32  	%r5096, %r936, %r5095;
	and.b32  	%r5097, %r912, %r888;
	xor.b32  	%r5098, %r5096, %r5097;
	add.s32 	%r948, %r5092, %r864;
	add.s32 	%r5099, %r5092, %r5098;
	add.s32 	%r960, %r5099, %r5094;
	// begin inline asm
	shf.r.wrap.b32 %r938, %r948, %r948, %r4613;
	// end inline asm
	// begin inline asm
	shf.r.wrap.b32 %r942, %r948, %r948, %r4617;
	// end inline asm
	xor.b32  	%r5100, %r942, %r938;
	// begin inline asm
	shf.r.wrap.b32 %r946, %r948, %r948, %r4621;
	// end inline asm
	xor.b32  	%r5101, %r5100, %r946;
	and.b32  	%r5102, %r948, %r924;
	not.b32 	%r5103, %r948;
	and.b32  	%r5104, %r900, %r5103;
	or.b32  	%r5105, %r5102, %r5104;
	ld.const.u32 	%r5106, [_ZN6tetsuo8variants1KE+24];
	add.s32 	%r5107, %r5105, %r876;
	add.s32 	%r5108, %r5107, %r5101;
	add.s32 	%r5109, %r5108, %r5106;
	// begin inline asm
	shf.r.wrap.b32 %r950, %r960, %r960, %r4625;
	// end inline asm
	// begin inline asm
	shf.r.wrap.b32 %r954, %r960, %r960, %r4629;
	// end inline asm
	xor.b32  	%r5110, %r954, %r950;
	// begin inline asm
	shf.r.wrap.b32 %r958, %r960, %r960, %r4633;
	// end inline asm
	xor.b32  	%r5111, %r5110, %r958;
	xor.b32  	%r5112, %r936, %r912;
	and.b32  	%r5113, %r960, %r5112;
	and.b32  	%r5114, %r936, %r912;
	xor.b32  	%r5115, %r5113, %r5114;
	add.s32 	%r972, %r5109, %r888;
	add.s32 	%r5116, %r5109, %r5115;
	add.s32 	%r984, %r5116, %r5111;
	// begin inline asm
	shf.r.wrap.b32 %r962, %r972, %r972, %r4613;
	// end inline asm
	// begin inline asm
	shf.r.wrap.b32 %r966, %r972, %r972, %r4617;
	// end inline asm
	xor.b32  	%r5117, %r966, %r962;
	// begin inline asm
	shf.r.wrap.b32 %r970, %r972, %r972, %r4621;
	// end inline asm
	xor.b32  	%r5118, %r5117, %r970;
	and.b32  	%r5119, %r972, %r948;
	not.b32 	%r5120, %r972;
	and.b32  	%r5121, %r924, %r5120;
	or.b32  	%r5122, %r5119, %r5121;
	ld.const.u32 	%r5123, [_ZN6tetsuo8variants1KE+28];
	add.s32 	%r5124, %r5122, %r900;
	add.s32 	%r5125, %r5124, %r5118;
	add.s32 	%r5126, %r5125, %r5123;
	// begin inline asm
	shf.r.wrap.b32 %r974, %r984, %r984, %r4625;
	// end inline asm
	// begin inline asm
	shf.r.wrap.b32 %r978, %r984, %r984, %r4629;
	// end inline asm
	xor.b32  	%r5127, %r978, %r974;
	// begin inline asm
	shf.r.wrap.b32 %r982, %r984, %r984, %r4633;
	// end inline asm
	xor.b32  	%r5128, %r5127, %r982;
	xor.b32  	%r5129, %r960, %r936;
	and.b32  	%r5130, %r984, %r5129;
	and.b32  	%r5131, %r960, %r936;
	xor.b32  	%r5132, %r5130, %r5131;
	add.s32 	%r996, %r5126, %r912;
	add.s32 	%r5133, %r5126, %r5132;
	add.s32 	%r1008, %r5133, %r5128;
	// begin inline asm
	shf.r.wrap.b32 %r986, %r996, %r996, %r4613;
	// end inline asm
	// begin inline asm
	shf.r.wrap.b32 %r990, %r996, %r996, %r4617;
	// end inline asm
	xor.b32  	%r5134, %r990, %r986;
	// begin inline asm
	shf.r.wrap.b32 %r994, %r996, %r996, %r4621;
	// end inline asm
	xor.b32  	%r5135, %r5134, %r994;
	and.b32  	%r5136, %r996, %r972;
	not.b32 	%r5137, %r996;
	and.b32  	%r5138, %r948, %r5137;
	or.b32  	%r5139, %r5136, %r5138;
	ld.const.u32 	%r5140, [_ZN6tetsuo8variants1KE+32];
	add.s32 	%r5141, %r5139, %r924;
	add.s32 	%r5142, %r5141, %r5135;
	add.s32 	%r5143, %r5142, %r5140;
	// begin inline asm
	shf.r.wrap.b32 %r998, %r1008, %r1008, %r4625;
	// end inline asm
	// begin inline asm
	shf.r.wrap.b32 %r1002, %r1008, %r1008, %r4629;
	// end inline asm
	xor.b32  	%r5144, %r1002, %r998;
	// begin inline asm
	shf.r.wrap.b32 %r1006, %r1008, %r1008, %r4633;
	// end inline asm
	xor.b32  	%r5145, %r5144, %r1006;
	xor.b32  	%r5146, %r984, %r960;
	and.b32  	%r5147, %r1008, %r5146;
	and.b32  	%r5148, %r984, %r960;
	xor.b32  	%r5149, %r5147, %r5148;
	add.s32 	%r1020, %r5143, %r936;
	add.s32 	%r5150, %r5143, %r5149;
	add.s32 	%r1032, %r5150, %r5145;
	// begin inline asm
	shf.r.wrap.b32 %r1010, %r1020, %r1020, %r4613;
	// end inline asm
	// begin inline asm
	shf.r.wrap.b32 %r1014, %r1020, %r1020, %r4617;
	// end inline asm
	xor.b32  	%r5151, %r1014, %r1010;
	// begin inline asm
	shf.r.wrap.b32 %r1018, %r1020, %r1020, %r4621;
	// end inline asm
	xor.b32  	%r5152, %r5151, %r1018;
	and.b32  	%r5153, %r1020, %r996;
	not.b32 	%r5154, %r1020;
	and.b32  	%r5155, %r972, %r5154;
	or.b32  	%r5156, %r5153, %r5155;
	ld.const.u32 	%r5157, [_ZN6tetsuo8variants1KE+36];
	add.s32 	%r5158, %r5156, %r948;
	add.s32 	%r5159, %r5158, %r5152;
	add.s32 	%r5160, %r5159, %r5157;
	// begin inline asm
	shf.r.wrap.b32 %r1022, %r1032, %r1032, %r4625;
	// end inline asm
	// begin inline asm
	shf.r.wrap.b32 %r1026, %r1032, %r1032, %r4629;
	// end inline asm
	xor.b32  	%r5161, %r1026, %r1022;
	// begin inline asm
	shf.r.wrap.b32 %r1030, %r1032, %r1032, %r4633;
	// end inline asm
	xor.b32  	%r5162, %r5161, %r1030;
	xor.b32  	%r5163, %r1008, %r984;
	and.b32  	%r5164, %r1032, %r5163;
	and.b32  	%r5165, %r1008, %r984;
	xor.b32  	%r5166, %r5164, %r5165;
	add.s32 	%r1044, %r5160, %r960;
	add.s32 	%r5167, %r5160, %r5166;
	add.s32 	%r1056, %r5167, %r5162;
	// begin inline asm
	shf.r.wrap.b32 %r1034, %r1044, %r1044, %r4613;
	// end inline asm
	// begin inline asm
	shf.r.wrap.b32 %r1038, %r1044, %r1044, %r4617;
	// end inline asm
	xor.b32  	%r5168, %r1038, %r1034;
	// begin inline asm
	shf.r.wrap.b32 %r1042, %r1044, %r1044, %r4621;
	// end inline asm
	xor.b32  	%r5169, %r5168, %r1042;
	and.b32  	%r5170, %r1044, %r1020;
	not.b32 	%r5171, %r1044;
	and.b32  	%r5172, %r996, %r5171;
	or.b32  	%r5173, %r5170, %r5172;
	ld.const.u32 	%r5174, [_ZN6tetsuo8variants1KE+40];
	add.s32 	%r5175, %r5173, %r972;
	add.s32 	%r5176, %r5175, %r5169;
	add.s32 	%r5177, %r5176, %r5174;
	// begin inline asm
	shf.r.wrap.b32 %r1046, %r1056, %r1056, %r4625;
	// end inline asm
	// begin inline asm
	shf.r.wrap.b32 %r1050, %r1056, %r1056, %r4629;
	// end inline asm
	xor.b32  	%r5178, %r1050, %r1046;
	// begin inline asm
	shf.r.wrap.b32 %r1054, %r1056, %r1056, %r4633;
	// end inline asm
	xor.b32  	%r5179, %r5178, %r1054;
	xor.b32  	%r5180, %r1032, %r1008;
	and.b32  	%r5181, %r1056, %r5180;
	and.b32  	%r5182, %r1032, %r1008;
	xor.b32  	%r5183, %r5181, %r5182;
	add.s32 	%r1068, %r5177, %r984;
	add.s32 	%r5184, %r5177, %r5183;
	add.s32 	%r1080, %r5184, %r5179;
	// begin inline asm
	shf.r.wrap.b32 %r1058, %r1068, %r1068, %r4613;
	// end inline asm
	// begin inline asm
	shf.r.wrap.b32 %r1062, %r1068, %r1068, %r4617;
	// end inline asm
	xor.b32  	%r5185, %r1062, %r1058;
	// begin inline asm
	shf.r.wrap.b32 %r1066, %r1068, %r1068, %r4621;
	// end inline asm
	xor.b32  	%r5186, %r5185, %r1066;
	and.b32  	%r5187, %r1068, %r1044;
	not.b32 	%r5188, %r1068;
	and.b32  	%r5189, %r1020, %r5188;
	or.b32  	%r5190, %r5187, %r5189;
	ld.const.u32 	%r5191, [_ZN6tetsuo8variants1KE+44];
	add.s32 	%r5192, %r5190, %r996;
	add.s32 	%r5193, %r5192, %r5186;
	add.s32 	%r5194, %r5193, %r5191;
	// begin inline asm
	shf.r.wrap.b32 %r1070, %r1080, %r1080, %r4625;
	// end inline asm
	// begin inline asm
	shf.r.wrap.b32 %r1074, %r1080, %r1080, %r4629;
	// end inline asm
	xor.b32  	%r5195, %r1074, %r1070;
	// begin inline asm
	shf.r.wrap.b32 %r1078, %r1080, %r1080, %r4633;
	// end inline asm
	xor.b32  	%r5196, %r5195, %r1078;
	xor.b32  	%r5197, %r1056, %r1032;
	and.b32  	%r5198, %r1080, %r5197;
	and.b32  	%r5199, %r1056, %r1032;
	xor.b32  	%r5200, %r5198, %r5199;
	add.s32 	%r1092, %r5194, %r1008;
	add.s32 	%r5201, %r5194, %r5200;
	add.s32 	%r1104, %r5201, %r5196;
	// begin inline asm
	shf.r.wrap.b32 %r1082, %r1092, %r1092, %r4613;
	// end inline asm
	// begin inline asm
	shf.r.wrap.b32 %r1086, %r1092, %r1092, %r4617;
	// end inline asm
	xor.b32  	%r5202, %r1086, %r1082;
	// begin inline asm
	shf.r.wrap.b32 %r1090, %r1092, %r1092, %r4621;
	// end inline asm
	xor.b32  	%r5203, %r5202, %r1090;
	and.b32  	%r5204, %r1092, %r1068;
	not.b32 	%r5205, %r1092;
	and.b32  	%r5206, %r1044, %r5205;
	or.b32  	%r5207, %r5204, %r5206;
	ld.const.u32 	%r5208, [_ZN6tetsuo8variants1KE+48];
	add.s32 	%r5209, %r5207, %r1020;
	add.s32 	%r5210, %r5209, %r5203;
	add.s32 	%r5211, %r5210, %r5208;
	// begin inline asm
	shf.r.wrap.b32 %r1094, %r1104, %r1104, %r4625;
	// end inline asm
	// begin inline asm
	shf.r.wrap.b32 %r1098, %r1104, %r1104, %r4629;
	// end inline asm
	xor.b32  	%r5212, %r1098, %r1094;
	// begin inline asm
	shf.r.wrap.b32 %r1102, %r1104, %r1104, %r4633;
	// end inline asm
	xor.b32  	%r5213, %r5212, %r1102;
	xor.b32  	%r5214, %r1080, %r1056;
	and.b32  	%r5215, %r1104, %r5214;
	and.b32  	%r5216, %r1080, %r1056;
	xor.b32  	%r5217, %r5215, %r5216;
	add.s32 	%r1116, %r5211, %r1032;
	add.s32 	%r5218, %r5211, %r5217;
	add.s32 	%r1128, %r5218, %r5213;
	// begin inline asm
	shf.r.wrap.b32 %r1106, %r1116, %r1116, %r4613;
	// end inline asm
	// begin inline asm
	shf.r.wrap.b32 %r1110, %r1116, %r1116, %r4617;
	// end inline asm
	xor.b32  	%r5219, %r1110, %r1106;
	// begin inline asm
	shf.r.wrap.b32 %r1114, %r1116, %r1116, %r4621;
	// end inline asm
	xor.b32  	%r5220, %r5219, %r1114;
	and.b32  	%r5221, %r1116, %r1092;
	not.b32 	%r5222, %r1116;
	and.b32  	%r5223, %r1068, %r5222;
	or.b32  	%r5224, %r5221, %r5223;
	ld.const.u32 	%r5225, [_ZN6tetsuo8variants1KE+52];
	add.s32 	%r5226, %r5224, %r1044;
	add.s32 	%r5227, %r5226, %r5220;
	add.s32 	%r5228, %r5227, %r5225;
	// begin inline asm
	shf.r.wrap.b32 %r1118, %r1128, %r1128, %r4625;
	// end inline asm
	// begin inline asm
	shf.r.wrap.b32 %r1122, %r1128, %r1128, %r4629;
	// end inline asm
	xor.b32  	%r5229, %r1122, %r1118;
	// begin inline asm
	shf.r.wrap.b32 %r1126, %r1128, %r1128, %r4633;
	// end inline asm
	xor.b32  	%r5230, %r5229, %r1126;
	xor.b32  	%r5231, %r1104, %r1080;
	and.b32  	%r5232, %r1128, %r5231;
	and.b32  	%r5233, %r1104, %r1080;
	xor.b32  	%r5234, %r5232, %r5233;
	add.s32 	%r1140, %r5228, %r1056;
	add.s32 	%r5235, %r5228, %r5234;
	add.s32 	%r1152, %r5235, %r5230;
	// begin inline asm
	shf.r.wrap.b32 %r1130, %r1140, %r1140, %r4613;
	// end inline asm
	// begin inline asm
	shf.r.wrap.b32 %r1134, %r1140, %r1140, %r4617;
	// end inline asm
	xor.b32  	%r5236, %r1134, %r1130;
	// begin inline asm
	shf.r.wrap.b32 %r1138, %r1140, %r1140, %r4621;
	// end inline asm
	xor.b32  	%r5237, %r5236, %r1138;
	and.b32  	%r5238, %r1140, %r1116;
	not.b32 	%r5239, %r1140;
	and.b32  	%r5240, %r1092, %r5239;
	or.b32  	%r5241, %r5238, %r5240;
	ld.const.u32 	%r5242, [_ZN6tetsuo8variants1KE+56];
	add.s32 	%r5243, %r5241, %r1068;
	add.s32 	%r5244, %r5243, %r5237;
	add.s32 	%r5245, %r5244, %r5242;
	// begin inline asm
	shf.r.wrap.b32 %r1142, %r1152, %r1152, %r4625;
	// end inline asm
	// begin inline asm
	shf.r.wrap.b32 %r1146, %r1152, %r1152, %r4629;
	// end inline asm
	xor.b32  	%r5246, %r1146, %r1142;
	// begin inline asm
	shf.r.wrap.b32 %r1150, %r1152, %r1152, %r4633;
	// end inline asm
	xor.b32  	%r5247, %r5246, %r1150;
	xor.b32  	%r5248, %r1128, %r1104;
	and.b32  	%r5249, %r1152, %r5248;
	and.b32  	%r5250, %r1128, %r1104;
	xor.b32  	%r5251, %r5249, %r5250;
	add.s32 	%r1164, %r5245, %r1080;
	add.s32 	%r5252, %r5245, %r5251;
	add.s32 	%r1176, %r5252, %r5247;
	// begin inline asm
	shf.r.wrap.b32 %r1154, %r1164, %r1164, %r4613;
	// end inline asm
	// begin inline asm
	shf.r.wrap.b32 %r1158, %r1164, %r1164, %r4617;
	// end inline asm
	xor.b32  	%r5253, %r1158, %r1154;
	// begin inline asm
	shf.r.wrap.b32 %r1162, %r1164, %r1164, %r4621;
	// end inline asm
	xor.b32  	%r5254, %r5253, %r1162;
	and.b32  	%r5255, %r1164, %r1140;
	not.b32 	%r5256, %r1164;
	and.b32  	%r5257, %r1116, %r5256;
	or.b32  	%r5258, %r5255, %r5257;
	ld.const.u32 	%r5259, [_ZN6tetsuo8variants1KE+60];
	add.s32 	%r5260, %r5258, %r1092;
	add.s32 	%r5261, %r5260, %r5254;
	add.s32 	%r5262, %r5261, %r5259;
	add.s32 	%r5263, %r5262, 640;
	// begin inline asm
	shf.r.wrap.b32 %r1166, %r1176, %r1176, %r4625;
	// end inline asm
	// begin inline asm
	shf.r.wrap.b32 %r1170, %r1176, %r1176, %r4629;
	// end inline asm
	xor.b32  	%r5264, %r1170, %r1166;
	// begin inline asm
	shf.r.wrap.b32 %r1174, %r1176, %r1176, %r4633;
	// end inline asm
	xor.b32  	%r5265, %r5264, %r1174;
	xor.b32  	%r5266, %r1152, %r1128;
	and.b32  	%r5267, %r1176, %r5266;
	and.b32  	%r5268, %r1152, %r1128;
	xor.b32  	%r5269, %r5267, %r5268;
	add.s32 	%r1188, %r5263, %r1104;
	add.s32 	%r5270, %r5263, %r5269;
	add.s32 	%r1200, %r5270, %r5265;
	// begin inline asm
	shf.r.wrap.b32 %r1178, %r1188, %r1188, %r4613;
	// end inline asm
	// begin inline asm
	shf.r.wrap.b32 %r1182, %r1188, %r1188, %r4617;
	// end inline asm
	xor.b32  	%r5271, %r1182, %r1178;
	// begin inline asm
	shf.r.wrap.b32 %r1186, %r1188, %r1188, %r4621;
	// end inline asm
	xor.b32  	%r5272, %r5271, %r1186;
	and.b32  	%r5273, %r1188, %r1164;
	not.b32 	%r5274, %r1188;
	and.b32  	%r5275, %r1140, %r5274;
	or.b32  	%r5276, %r5273, %r5275;
	ld.const.u32 	%r5277, [_ZN6tetsuo8variants1KE+64];
	add.s32 	%r5278, %r5276, %r1116;
	add.s32 	%r5279, %r5278, %r5272;
	add.s32 	%r5280, %r5279, %r5277;
	add.s32 	%r5281, %r5280, %r280;
	// begin inline asm
	shf.r.wrap.b32 %r1190, %r1200, %r1200, %r4625;
	// end inline asm
	// begin inline asm
	shf.r.wrap.b32 %r1194, %r1200, %r1200, %r4629;
	// end inline asm
	xor.b32  	%r5282, %r1194, %r1190;
	// begin inline asm
	shf.r.wrap.b32 %r1198, %r1200, %r1200, %r4633;
	// end inline asm
	xor.b32  	%r5283, %r5282, %r1198;
	xor.b32  	%r5284, %r1176, %r1152;
	and.b32  	%r5285, %r1200, %r5284;
	and.b32  	%r5286, %r1176, %r1152;
	xor.b32  	%r5287, %r5285, %r5286;
	add.s32 	%r1212, %r5281, %r1128;
	add.s32 	%r5288, %r5281, %r5287;
	add.s32 	%r1224, %r5288, %r5283;
	// begin inline asm
	shf.r.wrap.b32 %r1202, %r1212, %r1212, %r4613;
	// end inline asm
	// begin inline asm
	shf.r.wrap.b32 %r1206, %r1212, %r1212, %r4617;
	// end inline asm
	xor.b32  	%r5289, %r1206, %r1202;
	// begin inline asm
	shf.r.wrap.b32 %r1210, %r1212, %r1212, %r4621;
	// end inline asm
	xor.b32  	%r5290, %r5289, %r1210;
	and.b32  	%r5291, %r1212, %r1188;
	not.b32 	%r5292, %r1212;
	and.b32  	%r5293, %r1164, %r5292;
	or.b32  	%r5294, %r5291, %r5293;
	ld.const.u32 	%r5295, [_ZN6tetsuo8variants1KE+68];
	add.s32 	%r5296, %r5294, %r1140;
	add.s32 	%r5297, %r5296, %r5290;
	add.s32 	%r5298, %r5297, %r5295;
	add.s32 	%r5299, %r5298, %r296;
	// begin inline asm
	shf.r.wrap.b32 %r1214, %r1224, %r1224, %r4625;
	// end inline asm
	// begin inline asm
	shf.r.wrap.b32 %r1218, %r1224, %r1224, %r4629;
	// end inline asm
	xor.b32  	%r5300, %r1218, %r1214;
	// begin inline asm
	shf.r.wrap.b32 %r1222, %r1224, %r1224, %r4633;
	// end inline asm
	xor.b32  	%r5301, %r5300, %r1222;
	xor.b32  	%r5302, %r1200, %r1176;
	and.b32  	%r5303, %r1224, %r5302;
	and.b32  	%r5304, %r1200, %r1176;
	xor.b32  	%r5305, %r5303, %r5304;
	add.s32 	%r1236, %r5299, %r1152;
	add.s32 	%r5306, %r5299, %r5305;
	add.s32 	%r1248, %r5306, %r5301;
	// begin inline asm
	shf.r.wrap.b32 %r1226, %r1236, %r1236, %r4613;
	// end inline asm
	// begin inline asm
	shf.r.wrap.b32 %r1230, %r1236, %r1236, %r4617;
	// end inline asm
	xor.b32  	%r5307, %r1230, %r1226;
	// begin inline asm
	shf.r.wrap.b32 %r1234, %r1236, %r1236, %r4621;
	// end inline asm
	xor.b32  	%r5308, %r5307, %r1234;
	and.b32  	%r5309, %r1236, %r1212;
	not.b32 	%r5310, %r1236;
	and.b32  	%r5311, %r1188, %r5310;
	or.b32  	%r5312, %r5309, %r5311;
	ld.const.u32 	%r5313, [_ZN6tetsuo8variants1KE+72];
	add.s32 	%r5314, %r5312, %r1164;
	add.s32 	%r5315, %r5314, %r5308;
	add.s32 	%r5316, %r5315, %r5313;
	add.s32 	%r5317, %r5316, %r312;
	// begin inline asm
	shf.r.wrap.b32 %r1238, %r1248, %r1248, %r4625;
	// end inline asm
	// begin inline asm
	shf.r.wrap.b32 %r1242, %r1248, %r1248, %r4629;
	// end inline asm
	xor.b32  	%r5318, %r1242, %r1238;
	// begin inline asm
	shf.r.wrap.b32 %r1246, %r1248, %r1248, %r4633;
	// end inline asm
	xor.b32  	%r5319, %r5318, %r1246;
	xor.b32  	%r5320, %r1224, %r1200;
	and.b32  	%r5321, %r1248, %r5320;
	and.b32  	%r5322, %r1224, %r1200;
	xor.b32  	%r5323, %r5321, %r5322;
	add.s32 	%r1260, %r5317, %r1176;
	add.s32 	%r5324, %r5317, %r5323;
	add.s32 	%r1272, %r5324, %r5319;
	// begin inline asm
	shf.r.wrap.b32 %r1250, %r1260, %r1260, %r4613;
	// end inline asm
	// begin inline asm
	shf.r.wrap.b32 %r1254, %r1260, %r1260, %r4617;
	// end inline asm
	xor.b32  	%r5325, %r1254, %r1250;
	// begin inline asm
	shf.r.wrap.b32 %r1258, %r1260, %r1260, %r4621;
	// end inline asm
	xor.b32  	%r5326, %r5325, %r1258;
	and.b32  	%r5327, %r1260, %r1236;
	not.b32 	%r5328, %r1260;
	and.b32  	%r5329, %r1212, %r5328;
	or.b32  	%r5330, %r5327, %r5329;
	ld.const.u32 	%r5331, [_ZN6tetsuo8variants1KE+76];
	add.s32 	%r5332, %r5330, %r1188;
	add.s32 	%r5333, %r5332, %r5326;
	add.s32 	%r5334, %r5333, %r5331;
	add.s32 	%r5335, %r5334, %r328;
	// begin inline asm
	shf.r.wrap.b32 %r1262, %r1272, %r1272, %r4625;
	// end inline asm
	// begin inline asm
	shf.r.wrap.b32 %r1266, %r1272, %r1272, %r4629;
	// end inline asm
	xor.b32  	%r5336, %r1266, %r1262;
	// begin inline asm
	shf.r.wrap.b32 %r1270, %r1272, %r1272, %r4633;
	// end inline asm
	xor.b32  	%r5337, %r5336, %r1270;
	xor.b32  	%r5338, %r1248, %r1224;
	and.b32  	%r5339, %r1272, %r5338;
	and.b32  	%r5340, %r1248, %r1224;
	xor.b32  	%r5341, %r5339, %r5340;
	add.s32 	%r1284, %r5335, %r1200;
	add.s32 	%r5342, %r5335, %r5341;
	add.s32 	%r1296, %r5342, %r5337;
	// begin inline asm
	shf.r.wrap.b32 %r1274, %r1284, %r1284, %r4613;
	// end inline asm
	// begin inline asm
	shf.r.wrap.b32 %r1278, %r1284, %r1284, %r4617;
	// end inline asm
	xor.b32  	%r5343, %r1278, %r1274;
	// begin inline asm
	shf.r.wrap.b32 %r1282, %r1284, %r1284, %r4621;
	// end inline asm
	xor.b32  	%r5344, %r5343, %r1282;
	and.b32  	%r5345, %r1284, %r1260;
	not.b32 	%r5346, %r1284;
	and.b32  	%r5347, %r1236, %r5346;
	or.b32  	%r5348, %r5345, %r5347;
	ld.const.u32 	%r5349, [_ZN6tetsuo8variants1KE+80];
	add.s32 	%r5350, %r5348, %r1212;
	add.s32 	%r5351, %r5350, %r5344;
	add.s32 	%r5352, %r5351, %r5349;
	add.s32 	%r5353, %r5352, %r123;
	// begin inline asm
	shf.r.wrap.b32 %r1286, %r1296, %r1296, %r4625;
	// end inline asm
	// begin inline asm
	shf.r.wrap.b32 %r1290, %r1296, %r1296, %r4629;
	// end inline asm
	xor.b32  	%r5354, %r1290, %r1286;
	// begin inline asm
	shf.r.wrap.b32 %r1294, %r1296, %r1296, %r4633;
	// end inline asm
	xor.b32  	%r5355, %r5354, %r1294;
	xor.b32  	%r5356, %r1272, %r1248;
	and.b32  	%r5357, %r1296, %r5356;
	and.b32  	%r5358, %r1272, %r1248;
	xor.b32  	%r5359, %r5357, %r5358;
	add.s32 	%r1308, %r5353, %r1224;
	add.s32 	%r5360, %r5353, %r5359;
	add.s32 	%r1320, %r5360, %r5355;
	// begin inline asm
	shf.r.wrap.b32 %r1298, %r1308, %r1308, %r4613;
	// end inline asm
	// begin inline asm
	shf.r.wrap.b32 %r1302, %r1308, %r1308, %r4617;
	// end inline asm
	xor.b32  	%r5361, %r1302, %r1298;
	// begin inline asm
	shf.r.wrap.b32 %r1306, %r1308, %r1308, %r4621;
	// end inline asm
	xor.b32  	%r5362, %r5361, %r1306;
	and.b32  	%r5363, %r1308, %r1284;
	not.b32 	%r5364, %r1308;
	and.b32  	%r5365, %r1260, %r5364;
	or.b32  	%r5366, %r5363, %r5365;
	ld.const.u32 	%r5367, [_ZN6tetsuo8variants1KE+84];
	add.s32 	%r5368, %r5366, %r1236;
	add.s32 	%r5369, %r5368, %r5362;
	add.s32 	%r5370, %r5369, %r5367;
	add.s32 	%r5371, %r5370, %r360;
	// begin inline asm
	shf.r.wrap.b32 %r1310, %r1320, %r1320, %r4625;
	// end inline asm
	// begin inline asm
	shf.r.wrap.b32 %r1314, %r1320, %r1320, %r4629;
	// end inline asm
	xor.b32  	%r5372, %r1314, %r1310;
	// begin inline asm
	shf.r.wrap.b32 %r1318, %r1320, %r1320, %r4633;
	// end inline asm
	xor.b32  	%r5373, %r5372, %r1318;
	xor.b32  	%r5374, %r1296, %r1272;
	and.b32  	%r5375, %r1320, %r5374;
	and.b32  	%r5376, %r1296, %r1272;
	xor.b32  	%r5377, %r5375, %r5376;
	add.s32 	%r1332, %r5371, %r1248;
	add.s32 	%r5378, %r5371, %r5377;
	add.s32 	%r1344, %r5378, %r5373;
	// begin inline asm
	shf.r.wrap.b32 %r1322, %r1332, %r1332, %r4613;
	// end inline asm
	// begin inline asm
	shf.r.wrap.b32 %r1326, %r1332, %r1332, %r4617;
	// end inline asm
	xor.b32  	%r5379, %r1326, %r1322;
	// begin inline asm
	shf.r.wrap.b32 %r1330, %r1332, %r1332, %r4621;
	// end inline asm
	xor.b32  	%r5380, %r5379, %r1330;
	and.b32  	%r5381, %r1332, %r1308;
	not.b32 	%r5382, %r1332;
	and.b32  	%r5383, %r1284, %r5382;
	or.b32  	%r5384, %r5381, %r5383;
	ld.const.u32 	%r5385, [_ZN6tetsuo8variants1KE+88];
	add.s32 	%r5386, %r5384, %r1260;
	add.s32 	%r5387, %r5386, %r5380;
	add.s32 	%r5388, %r5387, %r5385;
	add.s32 	%r5389, %r5388, %r155;
	// begin inline asm
	shf.r.wrap.b32 %r1334, %r1344, %r1344, %r4625;
	// end inline asm
	// begin inline asm
	shf.r.wrap.b32 %r1338, %r1344, %r1344, %r4629;
	// end inline asm
	xor.b32  	%r5390, %r1338, %r1334;
	// begin inline asm
	shf.r.wrap.b32 %r1342, %r1344, %r1344, %r4633;
	// end inline asm
	xor.b32  	%r5391, %r5390, %r1342;
	xor.b32  	%r5392, %r1320, %r1296;
	and.b32  	%r5393, %r1344, %r5392;
	and.b32  	%r5394, %r1320, %r1296;
	xor.b32  	%r5395, %r5393, %r5394;
	add.s32 	%r1356, %r5389, %r1272;
	add.s32 	%r5396, %r5389, %r5395;
	add.s32 	%r1368, %r5396, %r5391;
	// begin inline asm
	shf.r.wrap.b32 %r1346, %r1356, %r1356, %r4613;
	// end inline asm
	// begin inline asm
	shf.r.wrap.b32 %r1350, %r1356, %r1356, %r4617;
	// end inline asm
	xor.b32  	%r5397, %r1350, %r1346;
	// begin inline asm
	shf.r.wrap.b32 %r1354, %r1356, %r1356, %r4621;
	// end inline asm
	xor.b32  	%r5398, %r5397, %r1354;
	and.b32  	%r5399, %r1356, %r1332;
	not.b32 	%r5400, %r1356;
	and.b32  	%r5401, %r1308, %r5400;
	or.b32  	%r5402, %r5399, %r5401;
	ld.const.u32 	%r5403, [_ZN6tetsuo8variants1KE+92];
	add.s32 	%r5404, %r5402, %r1284;
	add.s32 	%r5405, %r5404, %r5398;
	add.s32 	%r5406, %r5405, %r5403;
	add.s32 	%r5407, %r5406, %r392;
	// begin inline asm
	shf.r.wrap.b32 %r1358, %r1368, %r1368, %r4625;
	// end inline asm
	// begin inline asm
	shf.r.wrap.b32 %r1362, %r1368, %r1368, %r4629;
	// end inline asm
	xor.b32  	%r5408, %r1362, %r1358;
	// begin inline asm
	shf.r.wrap.b32 %r1366, %r1368, %r1368, %r4633;
	// end inline asm
	xor.b32  	%r5409, %r5408, %r1366;
	xor.b32  	%r5410, %r1344, %r1320;
	and.b32  	%r5411, %r1368, %r5410;
	and.b32  	%r5412, %r1344, %r1320;
	xor.b32  	%r5413, %r5411, %r5412;
	add.s32 	%r1380, %r5407, %r1296;
	add.s32 	%r5414, %r5407, %r5413;
	add.s32 	%r1392, %r5414, %r5409;
	// begin inline asm
	shf.r.wrap.b32 %r1370, %r1380, %r1380, %r4613;
	// end inline asm
	// begin inline asm
	shf.r.wrap.b32 %r1374, %r1380, %r1380, %r4617;
	// end inline asm
	xor.b32  	%r5415, %r1374, %r1370;
	// begin inline asm
	shf.r.wrap.b32 %r1378, %r1380, %r1380, %r4621;
	// end inline asm
	xor.b32  	%r5416, %r5415, %r1378;
	and.b32  	%r5417, %r1380, %r1356;
	not.b32 	%r5418, %r1380;
	and.b32  	%r5419, %r1332, %r5418;
	or.b32  	%r5420, %r5417, %r5419;
	ld.const.u32 	%r5421, [_ZN6tetsuo8variants1KE+96];
	add.s32 	%r5422, %r5420, %r1308;
	add.s32 	%r5423, %r5422, %r5416;
	add.s32 	%r5424, %r5423, %r5421;
	add.s32 	%r5425, %r5424, %r408;
	// begin inline asm
	shf.r.wrap.b32 %r1382, %r1392, %r1392, %r4625;
	// end inline asm
	// begin inline asm
	shf.r.wrap.b32 %r1386, %r1392, %r1392, %r4629;
	// end inline asm
	xor.b32  	%r5426, %r1386, %r1382;
	// begin inline asm
	shf.r.wrap.b32 %r1390, %r1392, %r1392, %r4633;
	// end inline asm
	xor.b32  	%r5427, %r5426, %r1390;
	xor.b32  	%r5428, %r1368, %r1344;
	and.b32  	%r5429, %r1392, %r5428;
	and.b32  	%r5430, %r1368, %r1344;
	xor.b32  	%r5431, %r5429, %r5430;
	add.s32 	%r1404, %r5425, %r1320;
	add.s32 	%r5432, %r5425, %r5431;
	add.s32 	%r1416, %r5432, %r5427;
	// begin inline asm
	shf.r.wrap.b32 %r1394, %r1404, %r1404, %r4613;
	// end inline asm
	// begin inline asm
	shf.r.wrap.b32 %r1398, %r1404, %r1404, %r4617;
	// end inline asm
	xor.b32  	%r5433, %r1398, %r1394;
	// begin inline asm
	shf.r.wrap.b32 %r1402, %r1404, %r1404, %r4621;
	// end inline asm
	xor.b32  	%r5434, %r5433, %r1402;
	and.b32  	%r5435, %r1404, %r1380;
	not.b32 	%r5436, %r1404;
	and.b32  	%r5437, %r1356, %r5436;
	or.b32  	%r5438, %r5435, %r5437;
	ld.const.u32 	%r5439, [_ZN6tetsuo8variants1KE+100];
	add.s32 	%r5440, %r5438, %r1332;
	add.s32 	%r5441, %r5440, %r5434;
	add.s32 	%r5442, %r5441, %r5439;
	add.s32 	%r5443, %r5442, %r424;
	// begin inline asm
	shf.r.wrap.b32 %r1406, %r1416, %r1416, %r4625;
	// end inline asm
	// begin inline asm
	shf.r.wrap.b32 %r1410, %r1416, %r1416, %r4629;
	// end inline asm
	xor.b32  	%r5444, %r1410, %r1406;
	// begin inline asm
	shf.r.wrap.b32 %r1414, %r1416, %r1416, %r4633;
	// end inline asm
	xor.b32  	%r5445, %r5444, %r1414;
	xor.b32  	%r5446, %r1392, %r1368;
	and.b32  	%r5447, %r1416, %r5446;
	and.b32  	%r5448, %r1392, %r1368;
	xor.b32  	%r5449, %r5447, %r5448;
	add.s32 	%r1428, %r5443, %r1344;
	add.s32 	%r5450, %r5443, %r5449;
	add.s32 	%r1440, %r5450, %r5445;
	// begin inline asm
	shf.r.wrap.b32 %r1418, %r1428, %r1428, %r4613;
	// end inline asm
	// begin inline asm
	shf.r.wrap.b32 %r1422, %r1428, %r1428, %r4617;
	// end inline asm
	xor.b32  	%r5451, %r1422, %r1418;
	// begin inline asm
	shf.r.wrap.b32 %r1426, %r1428, %r1428, %r4621;
	// end inline asm
	xor.b32  	%r5452, %r5451, %r1426;
	and.b32  	%r5453, %r1428, %r1404;
	not.b32 	%r5454, %r1428;
	and.b32  	%r5455, %r1380, %r5454;
	or.b32  	%r5456, %r5453, %r5455;
	ld.const.u32 	%r5457, [_ZN6tetsuo8variants1KE+104];
	add.s32 	%r5458, %r5456, %r1356;
	add.s32 	%r5459, %r5458, %r5452;
	add.s32 	%r5460, %r5459, %r5457;
	add.s32 	%r5461, %r5460, %r440;
	// begin inline asm
	shf.r.wrap.b32 %r1430, %r1440, %r1440, %r4625;
	// end inline asm
	// begin inline asm
	shf.r.wrap.b32 %r1434, %r1440, %r1440, %r4629;
	// end inline asm
	xor.b32  	%r5462, %r1434, %r1430;
	// begin inline asm
	shf.r.wrap.b32 %r1438, %r1440, %r1440, %r4633;
	// end inline asm
	xor.b32  	%r5463, %r5462, %r1438;
	xor.b32  	%r5464, %r1416, %r1392;
	and.b32  	%r5465, %r1440, %r5464;
	and.b32  	%r5466, %r1416, %r1392;
	xor.b32  	%r5467, %r5465, %r5466;
	add.s32 	%r1452, %r5461, %r1368;
	add.s32 	%r5468, %r5461, %r5467;
	add.s32 	%r1464, %r5468, %r5463;
	// begin inline asm
	shf.r.wrap.b32 %r1442, %r1452, %r1452, %r4613;
	// end inline asm
	// begin inline asm
	shf.r.wrap.b32 %r1446, %r1452, %r1452, %r4617;
	// end inline asm
	xor.b32  	%r5469, %r1446, %r1442;
	// begin inline asm
	shf.r.wrap.b32 %r1450, %r1452, %r1452, %r4621;
	// end inline asm
	xor.b32  	%r5470, %r5469, %r1450;
	and.b32  	%r5471, %r1452, %r1428;
	not.b32 	%r5472, %r1452;
	and.b32  	%r5473, %r1404, %r5472;
	or.b32  	%r5474, %r5471, %r5473;
	ld.const.u32 	%r5475, [_ZN6tetsuo8variants1KE+108];
	add.s32 	%r5476, %r5474, %r1380;
	add.s32 	%r5477, %r5476, %r5470;
	add.s32 	%r5478, %r5477, %r5475;
	add.s32 	%r5479, %r5478, %r456;
	// begin inline asm
	shf.r.wrap.b32 %r1454, %r1464, %r1464, %r4625;
	// end inline asm
	// begin inline asm
	shf.r.wrap.b32 %r1458, %r1464, %r1464, %r4629;
	// end inline asm
	xor.b32  	%r5480, %r1458, %r1454;
	// begin inline asm
	shf.r.wrap.b32 %r1462, %r1464, %r1464, %r4633;
	// end inline asm
	xor.b32  	%r5481, %r5480, %r1462;
	xor.b32  	%r5482, %r1440, %r1416;
	and.b32  	%r5483, %r1464, %r5482;
	and.b32  	%r5484, %r1440, %r1416;
	xor.b32  	%r5485, %r5483, %r5484;
	add.s32 	%r1476, %r5479, %r1392;
	add.s32 	%r5486, %r5479, %r5485;
	add.s32 	%r1488, %r5486, %r5481;
	// begin inline asm
	shf.r.wrap.b32 %r1466, %r1476, %r1476, %r4613;
	// end inline asm
	// begin inline asm
	shf.r.wrap.b32 %r1470, %r1476, %r1476, %r4617;
	// end inline asm
	xor.b32  	%r5487, %r1470, %r1466;
	// begin inline asm
	shf.r.wrap.b32 %r1474, %r1476, %r1476, %r4621;
	// end inline asm
	xor.b32  	%r5488, %r5487, %r1474;
	and.b32  	%r5489, %r1476, %r1452;
	not.b32 	%r5490, %r1476;
	and.b32  	%r5491, %r1428, %r5490;
	or.b32  	%r5492, %r5489, %r5491;
	ld.const.u32 	%r5493, [_ZN6tetsuo8variants1KE+112];
	add.s32 	%r5494, %r5492, %r1404;
	add.s32 	%r5495, %r5494, %r5488;
	add.s32 	%r5496, %r5495, %r5493;
	add.s32 	%r5497, %r5496, %r472;
	// begin inline asm
	shf.r.wrap.b32 %r1478, %r1488, %r1488, %r4625;
	// end inline asm
	// begin inline asm
	shf.r.wrap.b32 %r1482, %r1488, %r1488, %r4629;
	// end inline asm
	xor.b32  	%r5498, %r1482, %r1478;
	// begin inline asm
	shf.r.wrap.b32 %r1486, %r1488, %r1488, %r4633;
	// end inline asm
	xor.b32  	%r5499, %r5498, %r1486;
	xor.b32  	%r5500, %r1464, %r1440;
	and.b32  	%r5501, %r1488, %r5500;
	and.b32  	%r5502, %r1464, %r1440;
	xor.b32  	%r5503, %r5501, %r5502;
	add.s32 	%r1500, %r5497, %r1416;
	add.s32 	%r5504, %r5497, %r5503;
	add.s32 	%r1512, %r5504, %r5499;
	// begin inline asm
	shf.r.wrap.b32 %r1490, %r1500, %r1500, %r4613;
	// end inline asm
	// begin inline asm
	shf.r.wrap.b32 %r1494, %r1500, %r1500, %r4617;
	// end inline asm
	xor.b32  	%r5505, %r1494, %r1490;
	// begin inline asm
	shf.r.wrap.b32 %r1498, %r1500, %r1500, %r4621;
	// end inline asm
	xor.b32  	%r5506, %r5505, %r1498;
	and.b32  	%r5507, %r1500, %r1476;
	not.b32 	%r5508, %r1500;
	and.b32  	%r5509, %r1452, %r5508;
	or.b32  	%r5510, %r5507, %r5509;
	ld.const.u32 	%r5511, [_ZN6tetsuo8variants1KE+116];
	add.s32 	%r5512, %r5510, %r1428;
	add.s32 	%r5513, %r5512, %r5506;
	add.s32 	%r5514, %r5513, %r5511;
	add.s32 	%r5515, %r5514, %r488;
	// begin inline asm
	shf.r.wrap.b32 %r1502, %r1512, %r1512, %r4625;
	// end inline asm
	// begin inline asm
	shf.r.wrap.b32 %r1506, %r1512, %r1512, %r4629;
	// end inline asm
	xor.b32  	%r5516, %r1506, %r1502;
	// begin inline asm
	shf.r.wrap.b32 %r1510, %r1512, %r1512, %r4633;
	// end inline asm
	xor.b32  	%r5517, %r5516, %r1510;
	xor.b32  	%r5518, %r1488, %r1464;
	and.b32  	%r5519, %r1512, %r5518;
	and.b32  	%r5520, %r1488, %r1464;
	xor.b32  	%r5521, %r5519, %r5520;
	add.s32 	%r1524, %r5515, %r1440;
	add.s32 	%r5522, %r5515, %r5521;
	add.s32 	%r1536, %r5522, %r5517;
	// begin inline asm
	shf.r.wrap.b32 %r1514, %r1524, %r1524, %r4613;
	// end inline asm
	// begin inline asm
	shf.r.wrap.b32 %r1518, %r1524, %r1524, %r4617;
	// end inline asm
	xor.b32  	%r5523, %r1518, %r1514;
	// begin inline asm
	shf.r.wrap.b32 %r1522, %r1524, %r1524, %r4621;
	// end inline asm
	xor.b32  	%r5524, %r5523, %r1522;
	and.b32  	%r5525, %r1524, %r1500;
	not.b32 	%r5526, %r1524;
	and.b32  	%r5527, %r1476, %r5526;
	or.b32  	%r5528, %r5525, %r5527;
	ld.const.u32 	%r5529, [_ZN6tetsuo8variants1KE+120];
	add.s32 	%r5530, %r5528, %r1452;
	add.s32 	%r5531, %r5530, %r5524;
	add.s32 	%r5532, %r5531, %r5529;
	add.s32 	%r5533, %r5532, %r504;
	// begin inline asm
	shf.r.wrap.b32 %r1526, %r1536, %r1536, %r4625;
	// end inline asm
	// begin inline asm
	shf.r.wrap.b32 %r1530, %r1536, %r1536, %r4629;
	// end inline asm
	xor.b32  	%r5534, %r1530, %r1526;
	// begin inline asm
	shf.r.wrap.b32 %r1534, %r1536, %r1536, %r4633;
	// end inline asm
	xor.b32  	%r5535, %r5534, %r1534;
	xor.b32  	%r5536, %r1512, %r1488;
	and.b32  	%r5537, %r1536, %r5536;
	and.b32  	%r5538, %r1512, %r1488;
	xor.b32  	%r5539, %r5537, %r5538;
	add.s32 	%r1548, %r5533, %r1464;
	add.s32 	%r5540, %r5533, %r5539;
	add.s32 	%r1560, %r5540, %r5535;
	// begin inline asm
	shf.r.wrap.b32 %r1538, %r1548, %r1548, %r4613;
	// end inline asm
	// begin inline asm
	shf.r.wrap.b32 %r1542, %r1548, %r1548, %r4617;
	// end inline asm
	xor.b32  	%r5541, %r1542, %r1538;
	// begin inline asm
	shf.r.wrap.b32 %r1546, %r1548, %r1548, %r4621;
	// end inline asm
	xor.b32  	%r5542, %r5541, %r1546;
	and.b32  	%r5543, %r1548, %r1524;
	not.b32 	%r5544, %r1548;
	and.b32  	%r5545, %r1500, %r5544;
	or.b32  	%r5546, %r5543, %r5545;
	ld.const.u32 	%r5547, [_ZN6tetsuo8variants1KE+124];
	add.s32 	%r5548, %r5546, %r1476;
	add.s32 	%r5549, %r5548, %r5542;
	add.s32 	%r5550, %r5549, %r5547;
	add.s32 	%r5551, %r5550, %r299;
	// begin inline asm
	shf.r.wrap.b32 %r1550, %r1560, %r1560, %r4625;
	// end inline asm
	// begin inline asm
	shf.r.wrap.b32 %r1554, %r1560, %r1560, %r4629;
	// end inline asm
	xor.b32  	%r5552, %r1554, %r1550;
	// begin inline asm
	shf.r.wrap.b32 %r1558, %r1560, %r1560, %r4633;
	// end inline asm
	xor.b32  	%r5553, %r5552, %r1558;
	xor.b32  	%r5554, %r1536, %r1512;
	and.b32  	%r5555, %r1560, %r5554;
	and.b32  	%r5556, %r1536, %r1512;
	xor.b32  	%r5557, %r5555, %r5556;
	add.s32 	%r1572, %r5551, %r1488;
	add.s32 	%r5558, %r5551, %r5557;
	add.s32 	%r1584, %r5558, %r5553;
	// begin inline asm
	shf.r.wrap.b32 %r1562, %r1572, %r1572, %r4613;
	// end inline asm
	// begin inline asm
	shf.r.wrap.b32 %r1566, %r1572, %r1572, %r4617;
	// end inline asm
	xor.b32  	%r5559, %r1566, %r1562;
	// begin inline asm
	shf.r.wrap.b32 %r1570, %r1572, %r1572, %r4621;
	// end inline asm
	xor.b32  	%r5560, %r5559, %r1570;
	and.b32  	%r5561, %r1572, %r1548;
	not.b32 	%r5562, %r1572;
	and.b32  	%r5563, %r1524, %r5562;
	or.b32  	%r5564, %r5561, %r5563;
	ld.const.u32 	%r5565, [_ZN6tetsuo8variants1KE+128];
	add.s32 	%r5566, %r5564, %r1500;
	add.s32 	%r5567, %r5566, %r5560;
	add.s32 	%r5568, %r5567, %r5565;
	add.s32 	%r5569, %r5568, %r536;
	// begin inline asm
	shf.r.wrap.b32 %r1574, %r1584, %r1584, %r4625;
	// end inline asm
	// begin inline asm
	shf.r.wrap.b32 %r1578, %r1584, %r1584, %r4629;
	// end inline asm
	xor.b32  	%r5570, %r1578, %r1574;
	// begin inline asm
	shf.r.wrap.b32 %r1582, %r1584, %r1584, %r4633;
	// end inline asm
	xor.b32  	%r5571, %r5570, %r1582;
	xor.b32  	%r5572, %r1560, %r1536;
	and.b32  	%r5573, %r1584, %r5572;
	and.b32  	%r5574, %r1560, %r1536;
	xor.b32  	%r5575, %r5573, %r5574;
	add.s32 	%r1596, %r5569, %r1512;
	add.s32 	%r5576, %r5569, %r5575;
	add.s32 	%r1608, %r5576, %r5571;
	// begin inline asm
	shf.r.wrap.b32 %r1586, %r1596, %r1596, %r4613;
	// end inline asm
	// begin inline asm
	shf.r.wrap.b32 %r1590, %r1596, %r1596, %r4617;
	// end inline asm
	xor.b32  	%r5577, %r1590, %r1586;
	// begin inline asm
	shf.r.wrap.b32 %r1594, %r1596, %r1596, %r4621;
	// end inline asm
	xor.b32  	%r5578, %r5577, %r1594;
	and.b32  	%r5579, %r1596, %r1572;
	not.b32 	%r5580, %r1596;
	and.b32  	%r5581, %r1548, %r5580;
	or.b32  	%r5582, %r5579, %r5581;
	ld.const.u32 	%r5583, [_ZN6tetsuo8variants1KE+132];
	add.s32 	%r5584, %r5582, %r1524;
	add.s32 	%r5585, %r5584, %r5578;
	add.s32 	%r5586, %r5585, %r5583;
	add.s32 	%r5587, %r5586, %r552;
	// begin inline asm
	shf.r.wrap.b32 %r1598, %r1608, %r1608, %r4625;
	// end inline asm
	// begin inline asm
	shf.r.wrap.b32 %r1602, %r1608, %r1608, %r4629;
	// end inline asm
	xor.b32  	%r5588, %r1602, %r1598;
	// begin inline asm
	shf.r.wrap.b32 %r1606, %r1608, %r1608, %r4633;
	// end inline asm
	xor.b32  	%r5589, %r5588, %r1606;
	xor.b32  	%r5590, %r1584, %r1560;
	and.b32  	%r5591, %r1608, %r5590;
	and.b32  	%r5592, %r1584, %r1560;
	xor.b32  	%r5593, %r5591, %r5592;
	add.s32 	%r1620, %r5587, %r1536;
	add.s32 	%r5594, %r5587, %r5593;
	add.s32 	%r1632, %r5594, %r5589;
	// begin inline asm
	shf.r.wrap.b32 %r1610, %r1620, %r1620, %r4613;
	// end inline asm
	// begin inline asm
	shf.r.wrap.b32 %r1614, %r1620, %r1620, %r4617;
	// end inline asm
	xor.b32  	%r5595, %r1614, %r1610;
	// begin inline asm
	shf.r.wrap.b32 %r1618, %r1620, %r1620, %r4621;
	// end inline asm
	xor.b32  	%r5596, %r5595, %r1618;
	and.b32  	%r5597, %r1620, %r1596;
	not.b32 	%r5598, %r1620;
	and.b32  	%r5599, %r1572, %r5598;
	or.b32  	%r5600, %r5597, %r5599;
	ld.const.u32 	%r5601, [_ZN6tetsuo8variants1KE+136];
	add.s32 	%r5602, %r5600, %r1548;
	add.s32 	%r5603, %r5602, %r5596;
	add.s32 	%r5604, %r5603, %r5601;
	add.s32 	%r5605, %r5604, %r568;
	// begin inline asm
	shf.r.wrap.b32 %r1622, %r1632, %r1632, %r4625;
	// end inline asm
	// begin inline asm
	shf.r.wrap.b32 %r1626, %r1632, %r1632, %r4629;
	// end inline asm
	xor.b32  	%r5606, %r1626, %r1622;
	// begin inline asm
	shf.r.wrap.b32 %r1630, %r1632, %r1632, %r4633;
	// end inline asm
	xor.b32  	%r5607, %r5606, %r1630;
	xor.b32  	%r5608, %r1608, %r1584;
	and.b32  	%r5609, %r1632, %r5608;
	and.b32  	%r5610, %r1608, %r1584;
	xor.b32  	%r5611, %r5609, %r5610;
	add.s32 	%r1644, %r5605, %r1560;
	add.s32 	%r5612, %r5605, %r5611;
	add.s32 	%r1656, %r5612, %r5607;
	// begin inline asm
	shf.r.wrap.b32 %r1634, %r1644, %r1644, %r4613;
	// end inline asm
	// begin inline asm
	shf.r.wrap.b32 %r1638, %r1644, %r1644, %r4617;
	// end inline asm
	xor.b32  	%r5613, %r1638, %r1634;
	// begin inline asm
	shf.r.wrap.b32 %r1642, %r1644, %r1644, %r4621;
	// end inline asm
	xor.b32  	%r5614, %r5613, %r1642;
	and.b32  	%r5615, %r1644, %r1620;
	not.b32 	%r5616, %r1644;
	and.b32  	%r5617, %r1596, %r5616;
	or.b32  	%r5618, %r5615, %r5617;
	ld.const.u32 	%r5619, [_ZN6tetsuo8variants1KE+140];
	add.s32 	%r5620, %r5618, %r1572;
	add.s32 	%r5621, %r5620, %r5614;
	add.s32 	%r5622, %r5621, %r5619;
	add.s32 	%r5623, %r5622, %r584;
	// begin inline asm
	shf.r.wrap.b32 %r1646, %r1656, %r1656, %r4625;
	// end inline asm
	// begin inline asm
	shf.r.wrap.b32 %r1650, %r1656, %r1656, %r4629;
	// end inline asm
	xor.b32  	%r5624, %r1650, %r1646;
	// begin inline asm
	shf.r.wrap.b32 %r1654, %r1656, %r1656, %r4633;
	// end inline asm
	xor.b32  	%r5625, %r5624, %r1654;
	xor.b32  	%r5626, %r1632, %r1608;
	and.b32  	%r5627, %r1656, %r5626;
	and.b32  	%r5628, %r1632, %r1608;
	xor.b32  	%r5629, %r5627, %r5628;
	add.s32 	%r1668, %r5623, %r1584;
	add.s32 	%r5630, %r5623, %r5629;
	add.s32 	%r1680, %r5630, %r5625;
	// begin inline asm
	shf.r.wrap.b32 %r1658, %r1668, %r1668, %r4613;
	// end inline asm
	// begin inline asm
	shf.r.wrap.b32 %r1662, %r1668, %r1668, %r4617;
	// end inline asm
	xor.b32  	%r5631, %r1662, %r1658;
	// begin inline asm
	shf.r.wrap.b32 %r1666, %r1668, %r1668, %r4621;
	// end inline asm
	xor.b32  	%r5632, %r5631, %r1666;
	and.b32  	%r5633, %r1668, %r1644;
	not.b32 	%r5634, %r1668;
	and.b32  	%r5635, %r1620, %r5634;
	or.b32  	%r5636, %r5633, %r5635;
	ld.const.u32 	%r5637, [_ZN6tetsuo8variants1KE+144];
	add.s32 	%r5638, %r5636, %r1596;
	add.s32 	%r5639, %r5638, %r5632;
	add.s32 	%r5640, %r5639, %r5637;
	add.s32 	%r5641, %r5640, %r600;
	// begin inline asm
	shf.r.wrap.b32 %r1670, %r1680, %r1680, %r4625;
	// end inline asm
	// begin inline asm
	shf.r.wrap.b32 %r1674, %r1680, %r1680, %r4629;
	// end inline asm
	xor.b32  	%r5642, %r1674, %r1670;
	// begin inline asm
	shf.r.wrap.b32 %r1678, %r1680, %r1680, %r4633;
	// end inline asm
	xor.b32  	%r5643, %r5642, %r1678;
	xor.b32  	%r5644, %r1656, %r1632;
	and.b32  	%r5645, %r1680, %r5644;
	and.b32  	%r5646, %r1656, %r1632;
	xor.b32  	%r5647, %r5645, %r5646;
	add.s32 	%r1692, %r5641, %r1608;
	add.s32 	%r5648, %r5641, %r5647;
	add.s32 	%r1704, %r5648, %r5643;
	// begin inline asm
	shf.r.wrap.b32 %r1682, %r1692, %r1692, %r4613;
	// end inline asm
	// begin inline asm
	shf.r.wrap.b32 %r1686, %r1692, %r1692, %r4617;
	// end inline asm
	xor.b32  	%r5649, %r1686, %r1682;
	// begin inline asm
	shf.r.wrap.b32 %r1690, %r1692, %r1692, %r4621;
	// end inline asm
	xor.b32  	%r5650, %r5649, %r1690;
	and.b32  	%r5651, %r1692, %r1668;
	not.b32 	%r5652, %r1692;
	and.b32  	%r5653, %r1644, %r5652;
	or.b32  	%r5654, %r5651, %r5653;
	ld.const.u32 	%r5655, [_ZN6tetsuo8variants1KE+148];
	add.s32 	%r5656, %r5654, %r1620;
	add.s32 	%r5657, %r5656, %r5650;
	add.s32 	%r5658, %r5657, %r5655;
	add.s32 	%r5659, %r5658, %r616;
	// begin inline asm
	shf.r.wrap.b32 %r1694, %r1704, %r1704, %r4625;
	// end inline asm
	// begin inline asm
	shf.r.wrap.b32 %r1698, %r1704, %r1704, %r4629;
	// end inline asm
	xor.b32  	%r5660, %r1698, %r1694;
	// begin inline asm
	shf.r.wrap.b32 %r1702, %r1704, %r1704, %r4633;
	// end inline asm
	xor.b32  	%r5661, %r5660, %r1702;
	xor.b32  	%r5662, %r1680, %r1656;
	and.b32  	%r5663, %r1704, %r5662;
	and.b32  	%r5664, %r1680, %r1656;
	xor.b32  	%r5665, %r5663, %r5664;
	add.s32 	%r1716, %r5659, %r1632;
	add.s32 	%r5666, %r5659, %r5665;
	add.s32 	%r1728, %r5666, %r5661;
	// begin inline asm
	shf.r.wrap.b32 %r1706, %r1716, %r1716, %r4613;
	// end inline asm
	// begin inline asm
	shf.r.wrap.b32 %r1710, %r1716, %r1716, %r4617;
	// end inline asm
	xor.b32  	%r5667, %r1710, %r1706;
	// begin inline asm
	shf.r.wrap.b32 %r1714, %r1716, %r1716, %r4621;
	// end inline asm
	xor.b32  	%r5668, %r5667, %r1714;
	and.b32  	%r5669, %r1716, %r1692;
	not.b32 	%r5670, %r1716;
	and.b32  	%r5671, %r1668, %r5670;
	or.b32  	%r5672, %r5669, %r5671;
	ld.const.u32 	%r5673, [_ZN6tetsuo8variants1KE+152];
	add.s32 	%r5674, %r5672, %r1644;
	add.s32 	%r5675, %r5674, %r5668;
	add.s32 	%r5676, %r5675, %r5673;
	add.s32 	%r5677, %r5676, %r632;
	// begin inline asm
	shf.r.wrap.b32 %r1718, %r1728, %r1728, %r4625;
	// end inline asm
	// begin inline asm
	shf.r.wrap.b32 %r1722, %r1728, %r1728, %r4629;
	// end inline asm
	xor.b32  	%r5678, %r1722, %r1718;
	// begin inline asm
	shf.r.wrap.b32 %r1726, %r1728, %r1728, %r4633;
	// end inline asm
	xor.b32  	%r5679, %r5678, %r1726;
	xor.b32  	%r5680, %r1704, %r1680;
	and.b32  	%r5681, %r1728, %r5680;
	and.b32  	%r5682, %r1704, %r1680;
	xor.b32  	%r5683, %r5681, %r5682;
	add.s32 	%r1740, %r5677, %r1656;
	add.s32 	%r5684, %r5677, %r5683;
	add.s32 	%r1752, %r5684, %r5679;
	// begin inline asm
	shf.r.wrap.b32 %r1730, %r1740, %r1740, %r4613;
	// end inline asm
	// begin inline asm
	shf.r.wrap.b32 %r1734, %r1740, %r1740, %r4617;
	// end inline asm
	xor.b32  	%r5685, %r1734, %r1730;
	// begin inline asm
	shf.r.wrap.b32 %r1738, %r1740, %r1740, %r4621;
	// end inline asm
	xor.b32  	%r5686, %r5685, %r1738;
	and.b32  	%r5687, %r1740, %r1716;
	not.b32 	%r5688, %r1740;
	and.b32  	%r5689, %r1692, %r5688;
	or.b32  	%r5690, %r5687, %r5689;
	ld.const.u32 	%r5691, [_ZN6tetsuo8variants1KE+156];
	add.s32 	%r5692, %r5690, %r1668;
	add.s32 	%r5693, %r5692, %r5686;
	add.s32 	%r5694, %r5693, %r5691;
	add.s32 	%r5695, %r5694, %r648;
	// begin inline asm
	shf.r.wrap.b32 %r1742, %r1752, %r1752, %r4625;
	// end inline asm
	// begin inline asm
	shf.r.wrap.b32 %r1746, %r1752, %r1752, %r4629;
	// end inline asm
	xor.b32  	%r5696, %r1746, %r1742;
	// begin inline asm
	shf.r.wrap.b32 %r1750, %r1752, %r1752, %r4633;
	// end inline asm
	xor.b32  	%r5697, %r5696, %r1750;
	xor.b32  	%r5698, %r1728, %r1704;
	and.b32  	%r5699, %r1752, %r5698;
	and.b32  	%r5700, %r1728, %r1704;
	xor.b32  	%r5701, %r5699, %r5700;
	add.s32 	%r1764, %r5695, %r1680;
	add.s32 	%r5702, %r5695, %r5701;
	add.s32 	%r1776, %r5702, %r5697;
	// begin inline asm
	shf.r.wrap.b32 %r1754, %r1764, %r1764, %r4613;
	// end inline asm
	// begin inline asm
	shf.r.wrap.b32 %r1758, %r1764, %r1764, %r4617;
	// end inline asm
	xor.b32  	%r5703, %r1758, %r1754;
	// begin inline asm
	shf.r.wrap.b32 %r1762, %r1764, %r1764, %r4621;
	// end inline asm
	xor.b32  	%r5704, %r5703, %r1762;
	and.b32  	%r5705, %r1764, %r1740;
	not.b32 	%r5706, %r1764;
	and.b32  	%r5707, %r1716, %r5706;
	or.b32  	%r5708, %r5705, %r5707;
	ld.const.u32 	%r5709, [_ZN6tetsuo8variants1KE+160];
	add.s32 	%r5710, %r5708, %r1692;
	add.s32 	%r5711, %r5710, %r5704;
	add.s32 	%r5712, %r5711, %r5709;
	add.s32 	%r5713, %r5712, %r664;
	// begin inline asm
	shf.r.wrap.b32 %r1766, %r1776, %r1776, %r4625;
	// end inline asm
	// begin inline asm
	shf.r.wrap.b32 %r1770, %r1776, %r1776, %r4629;
	// end inline asm
	xor.b32  	%r5714, %r1770, %r1766;
	// begin inline asm
	shf.r.wrap.b32 %r1774, %r1776, %r1776, %r4633;
	// end inline asm
	xor.b32  	%r5715, %r5714, %r1774;
	xor.b32  	%r5716, %r1752, %r1728;
	and.b32  	%r5717, %r1776, %r5716;
	and.b32  	%r5718, %r1752, %r1728;
	xor.b32  	%r5719, %r5717, %r5718;
	add.s32 	%r1788, %r5713, %r1704;
	add.s32 	%r5720, %r5713, %r5719;
	add.s32 	%r1800, %r5720, %r5715;
	// begin inline asm
	shf.r.wrap.b32 %r1778, %r1788, %r1788, %r4613;
	// end inline asm
	// begin inline asm
	shf.r.wrap.b32 %r1782, %r1788, %r1788, %r4617;
	// end inline asm
	xor.b32  	%r5721, %r1782, %r1778;
	// begin inline asm
	shf.r.wrap.b32 %r1786, %r1788, %r1788, %r4621;
	// end inline asm
	xor.b32  	%r5722, %r5721, %r1786;
	and.b32  	%r5723, %r1788, %r1764;
	not.b32 	%r5724, %r1788;
	and.b32  	%r5725, %r1740, %r5724;
	or.b32  	%r5726, %r5723, %r5725;
	ld.const.u32 	%r5727, [_ZN6tetsuo8variants1KE+164];
	add.s32 	%r5728, %r5726, %r1716;
	add.s32 	%r5729, %r5728, %r5722;
	add.s32 	%r5730, %r5729, %r5727;
	add.s32 	%r5731, %r5730, %r680;
	// begin inline asm
	shf.r.wrap.b32 %r1790, %r1800, %r1800, %r4625;
	// end inline asm
	// begin inline asm
	shf.r.wrap.b32 %r1794, %r1800, %r1800, %r4629;
	// end inline asm
	xor.b32  	%r5732, %r1794, %r1790;
	// begin inline asm
	shf.r.wrap.b32 %r1798, %r1800, %r1800, %r4633;
	// end inline asm
	xor.b32  	%r5733, %r5732, %r1798;
	xor.b32  	%r5734, %r1776, %r1752;
	and.b32  	%r5735, %r1800, %r5734;
	and.b32  	%r5736, %r1776, %r1752;
	xor.b32  	%r5737, %r5735, %r5736;
	add.s32 	%r1812, %r5731, %r1728;
	add.s32 	%r5738, %r5731, %r5737;
	add.s32 	%r1824, %r5738, %r5733;
	// begin inline asm
	shf.r.wrap.b32 %r1802, %r1812, %r1812, %r4613;
	// end inline asm
	// begin inline asm
	shf.r.wrap.b32 %r1806, %r1812, %r1812, %r4617;
	// end inline asm
	xor.b32  	%r5739, %r1806, %r1802;
	// begin inline asm
	shf.r.wrap.b32 %r1810, %r1812, %r1812, %r4621;
	// end inline asm
	xor.b32  	%r5740, %r5739, %r1810;
	and.b32  	%r5741, %r1812, %r1788;
	not.b32 	%r5742, %r1812;
	and.b32  	%r5743, %r1764, %r5742;
	or.b32  	%r5744, %r5741, %r5743;
	ld.const.u32 	%r5745, [_ZN6tetsuo8variants1KE+168];
	add.s32 	%r5746, %r5744, %r1740;
	add.s32 	%r5747, %r5746, %r5740;
	add.s32 	%r5748, %r5747, %r5745;
	add.s32 	%r5749, %r5748, %r696;
	// begin inline asm
	shf.r.wrap.b32 %r1814, %r1824, %r1824, %r4625;
	// end inline asm
	// begin inline asm
	shf.r.wrap.b32 %r1818, %r1824, %r1824, %r4629;
	// end inline asm
	xor.b32  	%r5750, %r1818, %r1814;
	// begin inline asm
	shf.r.wrap.b32 %r1822, %r1824, %r1824, %r4633;
	// end inline asm
	xor.b32  	%r5751, %r5750, %r1822;
	xor.b32  	%r5752, %r1800, %r1776;
	and.b32  	%r5753, %r1824, %r5752;
	and.b32  	%r5754, %r1800, %r1776;
	xor.b32  	%r5755, %r5753, %r5754;
	add.s32 	%r1836, %r5749, %r1752;
	add.s32 	%r5756, %r5749, %r5755;
	add.s32 	%r1848, %r5756, %r5751;
	// begin inline asm
	shf.r.wrap.b32 %r1826, %r1836, %r1836, %r4613;
	// end inline asm
	// begin inline asm
	shf.r.wrap.b32 %r1830, %r1836, %r1836, %r4617;
	// end inline asm
	xor.b32  	%r5757, %r1830, %r1826;
	// begin inline asm
	shf.r.wrap.b32 %r1834, %r1836, %r1836, %r4621;
	// end inline asm
	xor.b32  	%r5758, %r5757, %r1834;
	and.b32  	%r5759, %r1836, %r1812;
	not.b32 	%r5760, %r1836;
	and.b32  	%r5761, %r1788, %r5760;
	or.b32  	%r5762, %r5759, %r5761;
	ld.const.u32 	%r5763, [_ZN6tetsuo8variants1KE+172];
	add.s32 	%r5764, %r5762, %r1764;
	add.s32 	%r5765, %r5764, %r5758;
	add.s32 	%r5766, %r5765, %r5763;
	add.s32 	%r5767, %r5766, %r712;
	// begin inline asm
	shf.r.wrap.b32 %r1838, %r1848, %r1848, %r4625;
	// end inline asm
	// begin inline asm
	shf.r.wrap.b32 %r1842, %r1848, %r1848, %r4629;
	// end inline asm
	xor.b32  	%r5768, %r1842, %r1838;
	// begin inline asm
	shf.r.wrap.b32 %r1846, %r1848, %r1848, %r4633;
	// end inline asm
	xor.b32  	%r5769, %r5768, %r1846;
	xor.b32  	%r5770, %r1824, %r1800;
	and.b32  	%r5771, %r1848, %r5770;
	and.b32  	%r5772, %r1824, %r1800;
	xor.b32  	%r5773, %r5771, %r5772;
	add.s32 	%r1860, %r5767, %r1776;
	add.s32 	%r5774, %r5767, %r5773;
	add.s32 	%r1872, %r5774, %r5769;
	// begin inline asm
	shf.r.wrap.b32 %r1850, %r1860, %r1860, %r4613;
	// end inline asm
	// begin inline asm
	shf.r.wrap.b32 %r1854, %r1860, %r1860, %r4617;
	// end inline asm
	xor.b32  	%r5775, %r1854, %r1850;
	// begin inline asm
	shf.r.wrap.b32 %r1858, %r1860, %r1860, %r4621;
	// end inline asm
	xor.b32  	%r5776, %r5775, %r1858;
	and.b32  	%r5777, %r1860, %r1836;
	not.b32 	%r5778, %r1860;
	and.b32  	%r5779, %r1812, %r5778;
	or.b32  	%r5780, %r5777, %r5779;
	ld.const.u32 	%r5781, [_ZN6tetsuo8variants1KE+176];
	add.s32 	%r5782, %r5780, %r1788;
	add.s32 	%r5783, %r5782, %r5776;
	add.s32 	%r5784, %r5783, %r5781;
	add.s32 	%r5785, %r5784, %r728;
	// begin inline asm
	shf.r.wrap.b32 %r1862, %r1872, %r1872, %r4625;
	// end inline asm
	// begin inline asm
	shf.r.wrap.b32 %r1866, %r1872, %r1872, %r4629;
	// end inline asm
	xor.b32  	%r5786, %r1866, %r1862;
	// begin inline asm
	shf.r.wrap.b32 %r1870, %r1872, %r1872, %r4633;
	// end inline asm
	xor.b32  	%r5787, %r5786, %r1870;
	xor.b32  	%r5788, %r1848, %r1824;
	and.b32  	%r5789, %r1872, %r5788;
	and.b32  	%r5790, %r1848, %r1824;
	xor.b32  	%r5791, %r5789, %r5790;
	add.s32 	%r1884, %r5785, %r1800;
	add.s32 	%r5792, %r5785, %r5791;
	add.s32 	%r1896, %r5792, %r5787;
	// begin inline asm
	shf.r.wrap.b32 %r1874, %r1884, %r1884, %r4613;
	// end inline asm
	// begin inline asm
	shf.r.wrap.b32 %r1878, %r1884, %r1884, %r4617;
	// end inline asm
	xor.b32  	%r5793, %r1878, %r1874;
	// begin inline asm
	shf.r.wrap.b32 %r1882, %r1884, %r1884, %r4621;
	// end inline asm
	xor.b32  	%r5794, %r5793, %r1882;
	and.b32  	%r5795, %r1884, %r1860;
	not.b32 	%r5796, %r1884;
	and.b32  	%r5797, %r1836, %r5796;
	or.b32  	%r5798, %r5795, %r5797;
	ld.const.u32 	%r5799, [_ZN6tetsuo8variants1KE+180];
	add.s32 	%r5800, %r5798, %r1812;
	add.s32 	%r5801, %r5800, %r5794;
	add.s32 	%r5802, %r5801, %r5799;
	add.s32 	%r5803, %r5802, %r744;
	// begin inline asm
	shf.r.wrap.b32 %r1886, %r1896, %r1896, %r4625;
	// end inline asm
	// begin inline asm
	shf.r.wrap.b32 %r1890, %r1896, %r1896, %r4629;
	// end inline asm
	xor.b32  	%r5804, %r1890, %r1886;
	// begin inline asm
	shf.r.wrap.b32 %r1894, %r1896, %r1896, %r4633;
	// end inline asm
	xor.b32  	%r5805, %r5804, %r1894;
	xor.b32  	%r5806, %r1872, %r1848;
	and.b32  	%r5807, %r1896, %r5806;
	and.b32  	%r5808, %r1872, %r1848;
	xor.b32  	%r5809, %r5807, %r5808;
	add.s32 	%r1908, %r5803, %r1824;
	add.s32 	%r5810, %r5803, %r5809;
	add.s32 	%r1920, %r5810, %r5805;
	// begin inline asm
	shf.r.wrap.b32 %r1898, %r1908, %r1908, %r4613;
	// end inline asm
	// begin inline asm
	shf.r.wrap.b32 %r1902, %r1908, %r1908, %r4617;
	// end inline asm
	xor.b32  	%r5811, %r1902, %r1898;
	// begin inline asm
	shf.r.wrap.b32 %r1906, %r1908, %r1908, %r4621;
	// end inline asm
	xor.b32  	%r5812, %r5811, %r1906;
	and.b32  	%r5813, %r1908, %r1884;
	not.b32 	%r5814, %r1908;
	and.b32  	%r5815, %r1860, %r5814;
	or.b32  	%r5816, %r5813, %r5815;
	ld.const.u32 	%r5817, [_ZN6tetsuo8variants1KE+184];
	add.s32 	%r5818, %r5816, %r1836;
	add.s32 	%r5819, %r5818, %r5812;
	add.s32 	%r5820, %r5819, %r5817;
	add.s32 	%r5821, %r5820, %r760;
	// begin inline asm
	shf.r.wrap.b32 %r1910, %r1920, %r1920, %r4625;
	// end inline asm
	// begin inline asm
	shf.r.wrap.b32 %r1914, %r1920, %r1920, %r4629;
	// end inline asm
	xor.b32  	%r5822, %r1914, %r1910;
	// begin inline asm
	shf.r.wrap.b32 %r1918, %r1920, %r1920, %r4633;
	// end inline asm
	xor.b32  	%r5823, %r5822, %r1918;
	xor.b32  	%r5824, %r1896, %r1872;
	and.b32  	%r5825, %r1920, %r5824;
	and.b32  	%r5826, %r1896, %r1872;
	xor.b32  	%r5827, %r5825, %r5826;
	add.s32 	%r1932, %r5821, %r1848;
	add.s32 	%r5828, %r5821, %r5827;
	add.s32 	%r1944, %r5828, %r5823;
	// begin inline asm
	shf.r.wrap.b32 %r1922, %r1932, %r1932, %r4613;
	// end inline asm
	// begin inline asm
	shf.r.wrap.b32 %r1926, %r1932, %r1932, %r4617;
	// end inline asm
	xor.b32  	%r5829, %r1926, %r1922;
	// begin inline asm
	shf.r.wrap.b32 %r1930, %r1932, %r1932, %r4621;
	// end inline asm
	xor.b32  	%r5830, %r5829, %r1930;
	and.b32  	%r5831, %r1932, %r1908;
	not.b32 	%r5832, %r1932;
	and.b32  	%r5833, %r1884, %r5832;
	or.b32  	%r5834, %r5831, %r5833;
	ld.const.u32 	%r5835, [_ZN6tetsuo8variants1KE+188];
	add.s32 	%r5836, %r5834, %r1860;
	add.s32 	%r5837, %r5836, %r5830;
	add.s32 	%r5838, %r5837, %r5835;
	add.s32 	%r5839, %r5838, %r776;
	// begin inline asm
	shf.r.wrap.b32 %r1934, %r1944, %r1944, %r4625;
	// end inline asm
	// begin inline asm
	shf.r.wrap.b32 %r1938, %r1944, %r1944, %r4629;
	// end inline asm
	xor.b32  	%r5840, %r1938, %r1934;
	// begin inline asm
	shf.r.wrap.b32 %r1942, %r1944, %r1944, %r4633;
	// end inline asm
	xor.b32  	%r5841, %r5840, %r1942;
	xor.b32  	%r5842, %r1920, %r1896;
	and.b32  	%r5843, %r1944, %r5842;
	and.b32  	%r5844, %r1920, %r1896;
	xor.b32  	%r5845, %r5843, %r5844;
	add.s32 	%r1956, %r5839, %r1872;
	add.s32 	%r5846, %r5839, %r5845;
	add.s32 	%r1968, %r5846, %r5841;
	// begin inline asm
	shf.r.wrap.b32 %r1946, %r1956, %r1956, %r4613;
	// end inline asm
	// begin inline asm
	shf.r.wrap.b32 %r1950, %r1956, %r1956, %r4617;
	// end inline asm
	xor.b32  	%r5847, %r1950, %r1946;
	// begin inline asm
	shf.r.wrap.b32 %r1954, %r1956, %r1956, %r4621;
	// end inline asm
	xor.b32  	%r5848, %r5847, %r1954;
	and.b32  	%r5849, %r1956, %r1932;
	not.b32 	%r5850, %r1956;
	and.b32  	%r5851, %r1908, %r5850;
	or.b32  	%r5852, %r5849, %r5851;
	ld.const.u32 	%r5853, [_ZN6tetsuo8variants1KE+192];
	add.s32 	%r5854, %r5852, %r1884;
	add.s32 	%r5855, %r5854, %r5848;
	add.s32 	%r5856, %r5855, %r5853;
	add.s32 	%r5857, %r5856, %r792;
	// begin inline asm
	shf.r.wrap.b32 %r1958, %r1968, %r1968, %r4625;
	// end inline asm
	// begin inline asm
	shf.r.wrap.b32 %r1962, %r1968, %r1968, %r4629;
	// end inline asm
	xor.b32  	%r5858, %r1962, %r1958;
	// begin inline asm
	shf.r.wrap.b32 %r1966, %r1968, %r1968, %r4633;
	// end inline asm
	xor.b32  	%r5859, %r5858, %r1966;
	xor.b32  	%r5860, %r1944, %r1920;
	and.b32  	%r5861, %r1968, %r5860;
	and.b32  	%r5862, %r1944, %r1920;
	xor.b32  	%r5863, %r5861, %r5862;
	add.s32 	%r1980, %r5857, %r1896;
	add.s32 	%r5864, %r5857, %r5863;
	add.s32 	%r1992, %r5864, %r5859;
	// begin inline asm
	shf.r.wrap.b32 %r1970, %r1980, %r1980, %r4613;
	// end inline asm
	// begin inline asm
	shf.r.wrap.b32 %r1974, %r1980, %r1980, %r4617;
	// end inline asm
	xor.b32  	%r5865, %r1974, %r1970;
	// begin inline asm
	shf.r.wrap.b32 %r1978, %r1980, %r1980, %r4621;
	// end inline asm
	xor.b32  	%r5866, %r5865, %r1978;
	and.b32  	%r5867, %r1980, %r1956;
	not.b32 	%r5868, %r1980;
	and.b32  	%r5869, %r1932, %r5868;
	or.b32  	%r5870, %r5867, %r5869;
	ld.const.u32 	%r5871, [_ZN6tetsuo8variants1KE+196];
	add.s32 	%r5872, %r5870, %r1908;
	add.s32 	%r5873, %r5872, %r5866;
	add.s32 	%r5874, %r5873, %r5871;
	add.s32 	%r5875, %r5874, %r592;
	// begin inline asm
	shf.r.wrap.b32 %r1982, %r1992, %r1992, %r4625;
	// end inline asm
	// begin inline asm
	shf.r.wrap.b32 %r1986, %r1992, %r1992, %r4629;
	// end inline asm
	xor.b32  	%r5876, %r1986, %r1982;
	// begin inline asm
	shf.r.wrap.b32 %r1990, %r1992, %r1992, %r4633;
	// end inline asm
	xor.b32  	%r5877, %r5876, %r1990;
	xor.b32  	%r5878, %r1968, %r1944;
	and.b32  	%r5879, %r1992, %r5878;
	and.b32  	%r5880, %r1968, %r1944;
	xor.b32  	%r5881, %r5879, %r5880;
	add.s32 	%r2004, %r5875, %r1920;
	add.s32 	%r5882, %r5875, %r5881;
	add.s32 	%r2016, %r5882, %r5877;
	// begin inline asm
	shf.r.wrap.b32 %r1994, %r2004, %r2004, %r4613;
	// end inline asm
	// begin inline asm
	shf.r.wrap.b32 %r1998, %r2004, %r2004, %r4617;
	// end inline asm
	xor.b32  	%r5883, %r1998, %r1994;
	// begin inline asm
	shf.r.wrap.b32 %r2002, %r2004, %r2004, %r4621;
	// end inline asm
	xor.b32  	%r5884, %r5883, %r2002;
	and.b32  	%r5885, %r2004, %r1980;
	not.b32 	%r5886, %r2004;
	and.b32  	%r5887, %r1956, %r5886;
	or.b32  	%r5888, %r5885, %r5887;
	ld.const.u32 	%r5889, [_ZN6tetsuo8variants1KE+200];
	add.s32 	%r5890, %r5888, %r1932;
	add.s32 	%r5891, %r5890, %r5884;
	add.s32 	%r5892, %r5891, %r5889;
	add.s32 	%r5893, %r5892, %r608;
	// begin inline asm
	shf.r.wrap.b32 %r2006, %r2016, %r2016, %r4625;
	// end inline asm
	// begin inline asm
	shf.r.wrap.b32 %r2010, %r2016, %r2016, %r4629;
	// end inline asm
	xor.b32  	%r5894, %r2010, %r2006;
	// begin inline asm
	shf.r.wrap.b32 %r2014, %r2016, %r2016, %r4633;
	// end inline asm
	xor.b32  	%r5895, %r5894, %r2014;
	xor.b32  	%r5896, %r1992, %r1968;
	and.b32  	%r5897, %r2016, %r5896;
	and.b32  	%r5898, %r1992, %r1968;
	xor.b32  	%r5899, %r5897, %r5898;
	add.s32 	%r2028, %r5893, %r1944;
	add.s32 	%r5900, %r5893, %r5899;
	add.s32 	%r2040, %r5900, %r5895;
	// begin inline asm
	shf.r.wrap.b32 %r2018, %r2028, %r2028, %r4613;
	// end inline asm
	// begin inline asm
	shf.r.wrap.b32 %r2022, %r2028, %r2028, %r4617;
	// end inline asm
	xor.b32  	%r5901, %r2022, %r2018;
	// begin inline asm
	shf.r.wrap.b32 %r2026, %r2028, %r2028, %r4621;
	// end inline asm
	xor.b32  	%r5902, %r5901, %r2026;
	and.b32  	%r5903, %r2028, %r2004;
	not.b32 	%r5904, %r2028;
	and.b32  	%r5905, %r1980, %r5904;
	or.b32  	%r5906, %r5903, %r5905;
	ld.const.u32 	%r5907, [_ZN6tetsuo8variants1KE+204];
	add.s32 	%r5908, %r5906, %r1956;
	add.s32 	%r5909, %r5908, %r5902;
	add.s32 	%r5910, %r5909, %r5907;
	add.s32 	%r5911, %r5910, %r624;
	// begin inline asm
	shf.r.wrap.b32 %r2030, %r2040, %r2040, %r4625;
	// end inline asm
	// begin inline asm
	shf.r.wrap.b32 %r2034, %r2040, %r2040, %r4629;
	// end inline asm
	xor.b32  	%r5912, %r2034, %r2030;
	// begin inline asm
	shf.r.wrap.b32 %r2038, %r2040, %r2040, %r4633;
	// end inline asm
	xor.b32  	%r5913, %r5912, %r2038;
	xor.b32  	%r5914, %r2016, %r1992;
	and.b32  	%r5915, %r2040, %r5914;
	and.b32  	%r5916, %r2016, %r1992;
	xor.b32  	%r5917, %r5915, %r5916;
	add.s32 	%r2052, %r5911, %r1968;
	add.s32 	%r5918, %r5911, %r5917;
	add.s32 	%r2064, %r5918, %r5913;
	// begin inline asm
	shf.r.wrap.b32 %r2042, %r2052, %r2052, %r4613;
	// end inline asm
	// begin inline asm
	shf.r.wrap.b32 %r2046, %r2052, %r2052, %r4617;
	// end inline asm
	xor.b32  	%r5919, %r2046, %r2042;
	// begin inline asm
	shf.r.wrap.b32 %r2050, %r2052, %r2052, %r4621;
	// end inline asm
	xor.b32  	%r5920, %r5919, %r2050;
	and.b32  	%r5921, %r2052, %r2028;
	not.b32 	%r5922, %r2052;
	and.b32  	%r5923, %r2004, %r5922;
	or.b32  	%r5924, %r5921, %r5923;
	ld.const.u32 	%r5925, [_ZN6tetsuo8variants1KE+208];
	add.s32 	%r5926, %r5924, %r1980;
	add.s32 	%r5927, %r5926, %r5920;
	add.s32 	%r5928, %r5927, %r5925;
	add.s32 	%r5929, %r5928, %r640;
	// begin inline asm
	shf.r.wrap.b32 %r2054, %r2064, %r2064, %r4625;
	// end inline asm
	// begin inline asm
	shf.r.wrap.b32 %r2058, %r2064, %r2064, %r4629;
	// end inline asm
	xor.b32  	%r5930, %r2058, %r2054;
	// begin inline asm
	shf.r.wrap.b32 %r2062, %r2064, %r2064, %r4633;
	// end inline asm
	xor.b32  	%r5931, %r5930, %r2062;
	xor.b32  	%r5932, %r2040, %r2016;
	and.b32  	%r5933, %r2064, %r5932;
	and.b32  	%r5934, %r2040, %r2016;
	xor.b32  	%r5935, %r5933, %r5934;
	add.s32 	%r2076, %r5929, %r1992;
	add.s32 	%r5936, %r5929, %r5935;
	add.s32 	%r2088, %r5936, %r5931;
	// begin inline asm
	shf.r.wrap.b32 %r2066, %r2076, %r2076, %r4613;
	// end inline asm
	// begin inline asm
	shf.r.wrap.b32 %r2070, %r2076, %r2076, %r4617;
	// end inline asm
	xor.b32  	%r5937, %r2070, %r2066;
	// begin inline asm
	shf.r.wrap.b32 %r2074, %r2076, %r2076, %r4621;
	// end inline asm
	xor.b32  	%r5938, %r5937, %r2074;
	and.b32  	%r5939, %r2076, %r2052;
	not.b32 	%r5940, %r2076;
	and.b32  	%r5941, %r2028, %r5940;
	or.b32  	%r5942, %r5939, %r5941;
	ld.const.u32 	%r5943, [_ZN6tetsuo8variants1KE+212];
	add.s32 	%r5944, %r5942, %r2004;
	add.s32 	%r5945, %r5944, %r5938;
	add.s32 	%r5946, %r5945, %r5943;
	add.s32 	%r5947, %r5946, %r656;
	// begin inline asm
	shf.r.wrap.b32 %r2078, %r2088, %r2088, %r4625;
	// end inline asm
	// begin inline asm
	shf.r.wrap.b32 %r2082, %r2088, %r2088, %r4629;
	// end inline asm
	xor.b32  	%r5948, %r2082, %r2078;
	// begin inline asm
	shf.r.wrap.b32 %r2086, %r2088, %r2088, %r4633;
	// end inline asm
	xor.b32  	%r5949, %r5948, %r2086;
	xor.b32  	%r5950, %r2064, %r2040;
	and.b32  	%r5951, %r2088, %r5950;
	and.b32  	%r5952, %r2064, %r2040;
	xor.b32  	%r5953, %r5951, %r5952;
	add.s32 	%r2100, %r5947, %r2016;
	add.s32 	%r5954, %r5947, %r5953;
	add.s32 	%r2112, %r5954, %r5949;
	// begin inline asm
	shf.r.wrap.b32 %r2090, %r2100, %r2100, %r4613;
	// end inline asm
	// begin inline asm
	shf.r.wrap.b32 %r2094, %r2100, %r2100, %r4617;
	// end inline asm
	xor.b32  	%r5955, %r2094, %r2090;
	// begin inline asm
	shf.r.wrap.b32 %r2098, %r2100, %r2100, %r4621;
	// end inline asm
	xor.b32  	%r5956, %r5955, %r2098;
	and.b32  	%r5957, %r2100, %r2076;
	not.b32 	%r5958, %r2100;
	and.b32  	%r5959, %r2052, %r5958;
	or.b32  	%r5960, %r5957, %r5959;
	ld.const.u32 	%r5961, [_ZN6tetsuo8variants1KE+216];
	add.s32 	%r5962, %r5960, %r2028;
	add.s32 	%r5963, %r5962, %r5956;
	add.s32 	%r5964, %r5963, %r5961;
	add.s32 	%r5965, %r5964, %r672;
	// begin inline asm
	shf.r.wrap.b32 %r2102, %r2112, %r2112, %r4625;
	// end inline asm
	// begin inline asm
	shf.r.wrap.b32 %r2106, %r2112, %r2112, %r4629;
	// end inline asm
	xor.b32  	%r5966, %r2106, %r2102;
	// begin inline asm
	shf.r.wrap.b32 %r2110, %r2112, %r2112, %r4633;
	// end inline asm
	xor.b32  	%r5967, %r5966, %r2110;
	xor.b32  	%r5968, %r2088, %r2064;
	and.b32  	%r5969, %r2112, %r5968;
	and.b32  	%r5970, %r2088, %r2064;
	xor.b32  	%r5971, %r5969, %r5970;
	add.s32 	%r2124, %r5965, %r2040;
	add.s32 	%r5972, %r5965, %r5971;
	add.s32 	%r2136, %r5972, %r5967;
	// begin inline asm
	shf.r.wrap.b32 %r2114, %r2124, %r2124, %r4613;
	// end inline asm
	// begin inline asm
	shf.r.wrap.b32 %r2118, %r2124, %r2124, %r4617;
	// end inline asm
	xor.b32  	%r5973, %r2118, %r2114;
	// begin inline asm
	shf.r.wrap.b32 %r2122, %r2124, %r2124, %r4621;
	// end inline asm
	xor.b32  	%r5974, %r5973, %r2122;
	and.b32  	%r5975, %r2124, %r2100;
	not.b32 	%r5976, %r2124;
	and.b32  	%r5977, %r2076, %r5976;
	or.b32  	%r5978, %r5975, %r5977;
	ld.const.u32 	%r5979, [_ZN6tetsuo8variants1KE+220];
	add.s32 	%r5980, %r5978, %r2052;
	add.s32 	%r5981, %r5980, %r5974;
	add.s32 	%r5982, %r5981, %r5979;
	add.s32 	%r5983, %r5982, %r688;
	// begin inline asm
	shf.r.wrap.b32 %r2126, %r2136, %r2136, %r4625;
	// end inline asm
	// begin inline asm
	shf.r.wrap.b32 %r2130, %r2136, %r2136, %r4629;
	// end inline asm
	xor.b32  	%r5984, %r2130, %r2126;
	// begin inline asm
	shf.r.wrap.b32 %r2134, %r2136, %r2136, %r4633;
	// end inline asm
	xor.b32  	%r5985, %r5984, %r2134;
	xor.b32  	%r5986, %r2112, %r2088;
	and.b32  	%r5987, %r2136, %r5986;
	and.b32  	%r5988, %r2112, %r2088;
	xor.b32  	%r5989, %r5987, %r5988;
	add.s32 	%r2148, %r5983, %r2064;
	add.s32 	%r5990, %r5983, %r5989;
	add.s32 	%r2160, %r5990, %r5985;
	// begin inline asm
	shf.r.wrap.b32 %r2138, %r2148, %r2148, %r4613;
	// end inline asm
	// begin inline asm
	shf.r.wrap.b32 %r2142, %r2148, %r2148, %r4617;
	// end inline asm
	xor.b32  	%r5991, %r2142, %r2138;
	// begin inline asm
	shf.r.wrap.b32 %r2146, %r2148, %r2148, %r4621;
	// end inline asm
	xor.b32  	%r5992, %r5991, %r2146;
	and.b32  	%r5993, %r2148, %r2124;
	not.b32 	%r5994, %r2148;
	and.b32  	%r5995, %r2100, %r5994;
	or.b32  	%r5996, %r5993, %r5995;
	ld.const.u32 	%r5997, [_ZN6tetsuo8variants1KE+224];
	add.s32 	%r5998, %r5996, %r2076;
	add.s32 	%r5999, %r5998, %r5992;
	add.s32 	%r6000, %r5999, %r5997;
	add.s32 	%r6001, %r6000, %r704;
	// begin inline asm
	shf.r.wrap.b32 %r2150, %r2160, %r2160, %r4625;
	// end inline asm
	// begin inline asm
	shf.r.wrap.b32 %r2154, %r2160, %r2160, %r4629;
	// end inline asm
	xor.b32  	%r6002, %r2154, %r2150;
	// begin inline asm
	shf.r.wrap.b32 %r2158, %r2160, %r2160, %r4633;
	// end inline asm
	xor.b32  	%r6003, %r6002, %r2158;
	xor.b32  	%r6004, %r2136, %r2112;
	and.b32  	%r6005, %r2160, %r6004;
	and.b32  	%r6006, %r2136, %r2112;
	xor.b32  	%r6007, %r6005, %r6006;
	add.s32 	%r2172, %r6001, %r2088;
	add.s32 	%r6008, %r6001, %r6007;
	add.s32 	%r2184, %r6008, %r6003;
	// begin inline asm
	shf.r.wrap.b32 %r2162, %r2172, %r2172, %r4613;
	// end inline asm
	// begin inline asm
	shf.r.wrap.b32 %r2166, %r2172, %r2172, %r4617;
	// end inline asm
	xor.b32  	%r6009, %r2166, %r2162;
	// begin inline asm
	shf.r.wrap.b32 %r2170, %r2172, %r2172, %r4621;
	// end inline asm
	xor.b32  	%r6010, %r6009, %r2170;
	and.b32  	%r6011, %r2172, %r2148;
	not.b32 	%r6012, %r2172;
	and.b32  	%r6013, %r2124, %r6012;
	or.b32  	%r6014, %r6011, %r6013;
	ld.const.u32 	%r6015, [_ZN6tetsuo8variants1KE+228];
	add.s32 	%r6016, %r6014, %r2100;
	add.s32 	%r6017, %r6016, %r6010;
	add.s32 	%r6018, %r6017, %r6015;
	add.s32 	%r6019, %r6018, %r720;
	// begin inline asm
	shf.r.wrap.b32 %r2174, %r2184, %r2184, %r4625;
	// end inline asm
	// begin inline asm
	shf.r.wrap.b32 %r2178, %r2184, %r2184, %r4629;
	// end inline asm
	xor.b32  	%r6020, %r2178, %r2174;
	// begin inline asm
	shf.r.wrap.b32 %r2182, %r2184, %r2184, %r4633;
	// end inline asm
	xor.b32  	%r6021, %r6020, %r2182;
	xor.b32  	%r6022, %r2160, %r2136;
	and.b32  	%r6023, %r2184, %r6022;
	and.b32  	%r6024, %r2160, %r2136;
	xor.b32  	%r6025, %r6023, %r6024;
	add.s32 	%r2196, %r6019, %r2112;
	add.s32 	%r6026, %r6019, %r6025;
	add.s32 	%r2208, %r6026, %r6021;
	// begin inline asm
	shf.r.wrap.b32 %r2186, %r2196, %r2196, %r4613;
	// end inline asm
	// begin inline asm
	shf.r.wrap.b32 %r2190, %r2196, %r2196, %r4617;
	// end inline asm
	xor.b32  	%r6027, %r2190, %r2186;
	// begin inline asm
	shf.r.wrap.b32 %r2194, %r2196, %r2196, %r4621;
	// end inline asm
	xor.b32  	%r6028, %r6027, %r2194;
	and.b32  	%r6029, %r2196, %r2172;
	not.b32 	%r6030, %r2196;
	and.b32  	%r6031, %r2148, %r6030;
	or.b32  	%r6032, %r6029, %r6031;
	ld.const.u32 	%r6033, [_ZN6tetsuo8variants1KE+232];
	add.s32 	%r6034, %r6032, %r2124;
	add.s32 	%r6035, %r6034, %r6028;
	add.s32 	%r6036, %r6035, %r6033;
	add.s32 	%r6037, %r6036, %r736;
	// begin inline asm
	shf.r.wrap.b32 %r2198, %r2208, %r2208, %r4625;
	// end inline asm
	// begin inline asm
	shf.r.wrap.b32 %r2202, %r2208, %r2208, %r4629;
	// end inline asm
	xor.b32  	%r6038, %r2202, %r2198;
	// begin inline asm
	shf.r.wrap.b32 %r2206, %r2208, %r2208, %r4633;
	// end inline asm
	xor.b32  	%r6039, %r6038, %r2206;
	xor.b32  	%r6040, %r2184, %r2160;
	and.b32  	%r6041, %r2208, %r6040;
	and.b32  	%r6042, %r2184, %r2160;
	xor.b32  	%r6043, %r6041, %r6042;
	add.s32 	%r2220, %r6037, %r2136;
	add.s32 	%r6044, %r6037, %r6043;
	add.s32 	%r2232, %r6044, %r6039;
	// begin inline asm
	shf.r.wrap.b32 %r2210, %r2220, %r2220, %r4613;
	// end inline asm
	// begin inline asm
	shf.r.wrap.b32 %r2214, %r2220, %r2220, %r4617;
	// end inline asm
	xor.b32  	%r6045, %r2214, %r2210;
	// begin inline asm
	shf.r.wrap.b32 %r2218, %r2220, %r2220, %r4621;
	// end inline asm
	xor.b32  	%r6046, %r6045, %r2218;
	and.b32  	%r6047, %r2220, %r2196;
	not.b32 	%r6048, %r2220;
	and.b32  	%r6049, %r2172, %r6048;
	or.b32  	%r6050, %r6047, %r6049;
	ld.const.u32 	%r6051, [_ZN6tetsuo8variants1KE+236];
	add.s32 	%r6052, %r6050, %r2148;
	add.s32 	%r6053, %r6052, %r6046;
	add.s32 	%r6054, %r6053, %r6051;
	add.s32 	%r6055, %r6054, %r752;
	// begin inline asm
	shf.r.wrap.b32 %r2222, %r2232, %r2232, %r4625;
	// end inline asm
	// begin inline asm
	shf.r.wrap.b32 %r2226, %r2232, %r2232, %r4629;
	// end inline asm
	xor.b32  	%r6056, %r2226, %r2222;
	// begin inline asm
	shf.r.wrap.b32 %r2230, %r2232, %r2232, %r4633;
	// end inline asm
	xor.b32  	%r6057, %r6056, %r2230;
	xor.b32  	%r6058, %r2208, %r2184;
	and.b32  	%r6059, %r2232, %r6058;
	and.b32  	%r6060, %r2208, %r2184;
	xor.b32  	%r6061, %r6059, %r6060;
	add.s32 	%r2244, %r6055, %r2160;
	add.s32 	%r6062, %r6055, %r6061;
	add.s32 	%r2256, %r6062, %r6057;
	// begin inline asm
	shf.r.wrap.b32 %r2234, %r2244, %r2244, %r4613;
	// end inline asm
	// begin inline asm
	shf.r.wrap.b32 %r2238, %r2244, %r2244, %r4617;
	// end inline asm
	xor.b32  	%r6063, %r2238, %r2234;
	// begin inline asm
	shf.r.wrap.b32 %r2242, %r2244, %r2244, %r4621;
	// end inline asm
	xor.b32  	%r6064, %r6063, %r2242;
	and.b32  	%r6065, %r2244, %r2220;
	not.b32 	%r6066, %r2244;
	and.b32  	%r6067, %r2196, %r6066;
	or.b32  	%r6068, %r6065, %r6067;
	ld.const.u32 	%r6069, [_ZN6tetsuo8variants1KE+240];
	add.s32 	%r6070, %r6068, %r2172;
	add.s32 	%r6071, %r6070, %r6064;
	add.s32 	%r6072, %r6071, %r6069;
	add.s32 	%r6073, %r6072, %r768;
	// begin inline asm
	shf.r.wrap.b32 %r2246, %r2256, %r2256, %r4625;
	// end inline asm
	// begin inline asm
	shf.r.wrap.b32 %r2250, %r2256, %r2256, %r4629;
	// end inline asm
	xor.b32  	%r6074, %r2250, %r2246;
	// begin inline asm
	shf.r.wrap.b32 %r2254, %r2256, %r2256, %r4633;
	// end inline asm
	xor.b32  	%r6075, %r6074, %r2254;
	xor.b32  	%r6076, %r2232, %r2208;
	and.b32  	%r6077, %r2256, %r6076;
	and.b32  	%r6078, %r2232, %r2208;
	xor.b32  	%r6079, %r6077, %r6078;
	add.s32 	%r2268, %r6073, %r2184;
	add.s32 	%r6080, %r6073, %r6079;
	add.s32 	%r2280, %r6080, %r6075;
	// begin inline asm
	shf.r.wrap.b32 %r2258, %r2268, %r2268, %r4613;
	// end inline asm
	// begin inline asm
	shf.r.wrap.b32 %r2262, %r2268, %r2268, %r4617;
	// end inline asm
	xor.b32  	%r6081, %r2262, %r2258;
	// begin inline asm
	shf.r.wrap.b32 %r2266, %r2268, %r2268, %r4621;
	// end inline asm
	xor.b32  	%r6082, %r6081, %r2266;
	and.b32  	%r6083, %r2268, %r2244;
	not.b32 	%r6084, %r2268;
	and.b32  	%r6085, %r2220, %r6084;
	or.b32  	%r6086, %r6083, %r6085;
	ld.const.u32 	%r6087, [_ZN6tetsuo8variants1KE+244];
	add.s32 	%r6088, %r6086, %r2196;
	add.s32 	%r6089, %r6088, %r6082;
	add.s32 	%r6090, %r6089, %r6087;
	add.s32 	%r6091, %r6090, %r784;
	// begin inline asm
	shf.r.wrap.b32 %r2270, %r2280, %r2280, %r4625;
	// end inline asm
	// begin inline asm
	shf.r.wrap.b32 %r2274, %r2280, %r2280, %r4629;
	// end inline asm
	xor.b32  	%r6092, %r2274, %r2270;
	// begin inline asm
	shf.r.wrap.b32 %r2278, %r2280, %r2280, %r4633;
	// end inline asm
	xor.b32  	%r6093, %r6092, %r2278;
	xor.b32  	%r6094, %r2256, %r2232;
	and.b32  	%r6095, %r2280, %r6094;
	and.b32  	%r6096, %r2256, %r2232;
	xor.b32  	%r6097, %r6095, %r6096;
	add.s32 	%r2292, %r6091, %r2208;
	add.s32 	%r6098, %r6091, %r6097;
	add.s32 	%r2304, %r6098, %r6093;
	// begin inline asm
	shf.r.wrap.b32 %r2282, %r2292, %r2292, %r4613;
	// end inline asm
	// begin inline asm
	shf.r.wrap.b32 %r2286, %r2292, %r2292, %r4617;
	// end inline asm
	xor.b32  	%r6099, %r2286, %r2282;
	// begin inline asm
	shf.r.wrap.b32 %r2290, %r2292, %r2292, %r4621;
	// end inline asm
	xor.b32  	%r6100, %r6099, %r2290;
	and.b32  	%r6101, %r2292, %r2268;
	not.b32 	%r6102, %r2292;
	and.b32  	%r6103, %r2244, %r6102;
	or.b32  	%r6104, %r6101, %r6103;
	ld.const.u32 	%r6105, [_ZN6tetsuo8variants1KE+248];
	add.s32 	%r6106, %r6104, %r2220;
	add.s32 	%r6107, %r6106, %r6100;
	add.s32 	%r6108, %r6107, %r6105;
	add.s32 	%r6109, %r6108, %r4983;
	// begin inline asm
	shf.r.wrap.b32 %r2294, %r2304, %r2304, %r4625;
	// end inline asm
	// begin inline asm
	shf.r.wrap.b32 %r2298, %r2304, %r2304, %r4629;
	// end inline asm
	xor.b32  	%r6110, %r2298, %r2294;
	// begin inline asm
	shf.r.wrap.b32 %r2302, %r2304, %r2304, %r4633;
	// end inline asm
	xor.b32  	%r6111, %r6110, %r2302;
	xor.b32  	%r6112, %r2280, %r2256;
	and.b32  	%r6113, %r2304, %r6112;
	and.b32  	%r6114, %r2280, %r2256;
	xor.b32  	%r6115, %r6113, %r6114;
	add.s32 	%r2316, %r6109, %r2232;
	add.s32 	%r6116, %r6109, %r6115;
	add.s32 	%r2328, %r6116, %r6111;
	// begin inline asm
	shf.r.wrap.b32 %r2306, %r2316, %r2316, %r4613;
	// end inline asm
	// begin inline asm
	shf.r.wrap.b32 %r2310, %r2316, %r2316, %r4617;
	// end inline asm
	xor.b32  	%r6117, %r2310, %r2306;
	// begin inline asm
	shf.r.wrap.b32 %r2314, %r2316, %r2316, %r4621;
	// end inline asm
	xor.b32  	%r6118, %r6117, %r2314;
	and.b32  	%r6119, %r2316, %r2292;
	not.b32 	%r6120, %r2316;
	and.b32  	%r6121, %r2268, %r6120;
	or.b32  	%r6122, %r6119, %r6121;
	ld.const.u32 	%r6123, [_ZN6tetsuo8variants1KE+252];
	add.s32 	%r6124, %r6122, %r2244;
	add.s32 	%r6125, %r6124, %r6118;
	add.s32 	%r6126, %r6125, %r6123;
	add.s32 	%r6127, %r6126, %r4992;
	// begin inline asm
	shf.r.wrap.b32 %r2318, %r2328, %r2328, %r4625;
	// end inline asm
	// begin inline asm
	shf.r.wrap.b32 %r2322, %r2328, %r2328, %r4629;
	// end inline asm
	xor.b32  	%r6128, %r2322, %r2318;
	// begin inline asm
	shf.r.wrap.b32 %r2326, %r2328, %r2328, %r4633;
	// end inline asm
	xor.b32  	%r6129, %r6128, %r2326;
	xor.b32  	%r6130, %r2304, %r2280;
	and.b32  	%r6131, %r2328, %r6130;
	and.b32  	%r6132, %r2304, %r2280;
	xor.b32  	%r6133, %r6131, %r6132;
	add.s32 	%r6134, %r6127, %r2256;
	add.s32 	%r6135, %r6127, %r6133;
	add.s32 	%r6136, %r6135, %r6129;
	add.s32 	%r6137, %r6136, %r807;
	add.s32 	%r2344, %r2328, %r4638;
	add.s32 	%r2360, %r2304, %r4639;
	add.s32 	%r2376, %r2280, %r4640;
	add.s32 	%r2392, %r6134, %r795;
	add.s32 	%r2408, %r2316, %r4641;
	add.s32 	%r2424, %r2292, %r4642;
	add.s32 	%r2440, %r2268, %r4643;
	// begin inline asm
	shf.r.wrap.b32 %r2330, %r2552, %r2552, %r3085;
	// end inline asm
	// begin inline asm
	shf.r.wrap.b32 %r2334, %r2552, %r2552, %r3089;
	// end inline asm
	xor.b32  	%r6138, %r2330, %r2334;
	// begin inline asm
	shf.r.wrap.b32 %r2338, %r2344, %r2344, %r3093;
	// end inline asm
	// begin inline asm
	shf.r.wrap.b32 %r2342, %r2344, %r2344, %r3097;
	// end inline asm
	shr.u32 	%r6139, %r2344, 3;
	xor.b32  	%r6140, %r6139, %r2338;
	xor.b32  	%r6141, %r6140, %r2342;
	add.s32 	%r6142, %r6138, %r6137;
	add.s32 	%r2584, %r6142, %r6141;
	mov.b32 	%r2568, 256;
	// begin inline asm
	shf.r.wrap.b32 %r2346, %r2568, %r2568, %r3085;
	// end inline asm
	// begin inline asm
	shf.r.wrap.b32 %r2350, %r2568, %r2568, %r3089;
	// end inline asm
	xor.b32  	%r6143, %r2346, %r2350;
	// begin inline asm
	shf.r.wrap.b32 %r2354, %r2360, %r2360, %r3093;
	// end inline asm
	// begin inline asm
	shf.r.wrap.b32 %r2358, %r2360, %r2360, %r3097;
	// end inline asm
	shr.u32 	%r6144, %r2360, 3;
	xor.b32  	%r6145, %r6144, %r2354;
	xor.b32  	%r6146, %r6145, %r2358;
	add.s32 	%r6147, %r6143, %r2344;
	add.s32 	%r2600, %r6147, %r6146;
	// begin inline asm
	shf.r.wrap.b32 %r2362, %r2584, %r2584, %r3085;
	// end inline asm
	// begin inline asm
	shf.r.wrap.b32 %r2366, %r2584, %r2584, %r3089;
	// end inline asm
	shr.u32 	%r6148, %r2584, 10;
	xor.b32  	%r6149, %r6148, %r2362;
	xor.b32  	%r6150, %r6149, %r2366;
	// begin inline asm
	shf.r.wrap.b32 %r2370, %r2376, %r2376, %r3093;
	// end inline asm
	// begin inline asm
	shf.r.wrap.b32 %r2374, %r2376, %r2376, %r3097;
	// end inline asm
	shr.u32 	%r6151, %r2376, 3;
	xor.b32  	%r6152, %r6151, %r2370;
	xor.b32  	%r6153, %r6152, %r2374;
	add.s32 	%r6154, %r6150, %r2360;
	add.s32 	%r2616, %r6154, %r6153;
	// begin inline asm
	shf.r.wrap.b32 %r2378, %r2600, %r2600, %r3085;
	// end inline asm
	// begin inline asm
	shf.r.wrap.b32 %r2382, %r2600, %r2600, %r3089;
	// end inline asm
	shr.u32 	%r6155, %r2600, 10;
	xor.b32  	%r6156, %r6155, %r2378;
	xor.b32  	%r6157, %r6156, %r2382;
	// begin inline asm
	shf.r.wrap.b32 %r2386, %r2392, %r2392, %r3093;
	// end inline asm
	// begin inline asm
	shf.r.wrap.b32 %r2390, %r2392, %r2392, %r3097;
	// end inline asm
	shr.u32 	%r6158, %r2392, 3;
	xor.b32  	%r6159, %r6158, %r2386;
	xor.b32  	%r6160, %r6159, %r2390;
	add.s32 	%r6161, %r6157, %r2376;
	add.s32 	%r2632, %r6161, %r6160;
	// begin inline asm
	shf.r.wrap.b32 %r2394, %r2616, %r2616, %r3085;
	// end inline asm
	// begin inline asm
	shf.r.wrap.b32 %r2398, %r2616, %r2616, %r3089;
	// end inline asm
	shr.u32 	%r6162, %r2616, 10;
	xor.b32  	%r6163, %r6162, %r2394;
	xor.b32  	%r6164, %r6163, %r2398;
	// begin inline asm
	shf.r.wrap.b32 %r2402, %r2408, %r2408, %r3093;
	// end inline asm
	// begin inline asm
	shf.r.wrap.b32 %r2406, %r2408, %r2408, %r3097;
	// end inline asm
	shr.u32 	%r6165, %r2408, 3;
	xor.b32  	%r6166, %r6165, %r2402;
	xor.b32  	%r6167, %r6166, %r2406;
	add.s32 	%r6168, %r6164, %r2392;
	add.s32 	%r2648, %r6168, %r6167;
	// begin inline asm
	shf.r.wrap.b32 %r2410, %r2632, %r2632, %r3085;
	// end inline asm
	// begin inline asm
	shf.r.wrap.b32 %r2414, %r2632, %r2632, %r3089;
	// end inline asm
	shr.u32 	%r6169, %r2632, 10;
	xor.b32  	%r6170, %r6169, %r2410;
	xor.b32  	%r6171, %r6170, %r2414;
	// begin inline asm
	shf.r.wrap.b32 %r2418, %r2424, %r2424, %r3093;
	// end inline asm
	// begin inline asm
	shf.r.wrap.b32 %r2422, %r2424, %r2424, %r3097;
	// end inline asm
	shr.u32 	%r6172, %r2424, 3;
	xor.b32  	%r6173, %r6172, %r2418;
	xor.b32  	%r6174, %r6173, %r2422;
	add.s32 	%r6175, %r6171, %r2408;
	add.s32 	%r2664, %r6175, %r6174;
	// begin inline asm
	shf.r.wrap.b32 %r2426, %r2648, %r2648, %r3085;
	// end inline asm
	// begin inline asm
	shf.r.wrap.b32 %r2430, %r2648, %r2648, %r3089;
	// end inline asm
	shr.u32 	%r6176, %r2648, 10;
	xor.b32  	%r6177, %r6176, %r2426;
	xor.b32  	%r6178, %r6177, %r2430;
	add.s32 	%r6179, %r6178, %r2424;
	// begin inline asm
	shf.r.wrap.b32 %r2434, %r2440, %r2440, %r3093;
	// end inline asm
	// begin inline asm
	shf.r.wrap.b32 %r2438, %r2440, %r2440, %r3097;
	// end inline asm
	shr.u32 	%r6180, %r2440, 3;
	xor.b32  	%r6181, %r6180, %r2434;
	xor.b32  	%r6182, %r6181, %r2438;
	add.s32 	%r6183, %r6179, %r6182;
	add.s32 	%r2459, %r6183, 256;
	// begin inline asm
	shf.r.wrap.b32 %r2442, %r2664, %r2664, %r3085;
	// end inline asm
	// begin inline asm
	shf.r.wrap.b32 %r2446, %r2664, %r2664, %r3089;
	// end inline asm
	shr.u32 	%r6184, %r2664, 10;
	xor.b32  	%r6185, %r6184, %r2442;
	xor.b32  	%r6186, %r6185, %r2446;
	add.s32 	%r6187, %r6186, %r2584;
	// begin inline asm
	shf.r.wrap.b32 %r2450, %r2456, %r2456, %r3093;
	// end inline asm
	// begin inline asm
	shf.r.wrap.b32 %r2454, %r2456, %r2456, %r3097;
	// end inline asm
	xor.b32  	%r6188, %r2450, %r2454;
	xor.b32  	%r6189, %r6188, 268435456;
	add.s32 	%r6190, %r6187, %r2440;
	add.s32 	%r2696, %r6190, %r6189;
	// begin inline asm
	shf.r.wrap.b32 %r2458, %r2459, %r2459, %r3085;
	// end inline asm
	// begin inline asm
	shf.r.wrap.b32 %r2462, %r2459, %r2459, %r3089;
	// end inline asm
	shr.u32 	%r6191, %r2459, 10;
	xor.b32  	%r6192, %r6191, %r2458;
	xor.b32  	%r6193, %r6192, %r2462;
	add.s32 	%r6194, %r6193, %r2600;
	// begin inline asm
	shf.r.wrap.b32 %r2466, %r2552, %r2552, %r3093;
	// end inline asm
	// begin inline asm
	shf.r.wrap.b32 %r2470, %r2552, %r2552, %r3097;
	// end inline asm
	xor.b32  	%r6195, %r2466, %r2470;
	add.s32 	%r6196, %r6195, %r6194;
	add.s32 	%r2491, %r6196, -2147483648;
	// begin inline asm
	shf.r.wrap.b32 %r2474, %r2696, %r2696, %r3085;
	// end inline asm
	// begin inline asm
	shf.r.wrap.b32 %r2478, %r2696, %r2696, %r3089;
	// end inline asm
	shr.u32 	%r6197, %r2696, 10;
	xor.b32  	%r6198, %r6197, %r2474;
	xor.b32  	%r6199, %r6198, %r2478;
	add.s32 	%r6200, %r6199, %r2616;
	// begin inline asm
	shf.r.wrap.b32 %r2482, %r2552, %r2552, %r3093;
	// end inline asm
	// begin inline asm
	shf.r.wrap.b32 %r2486, %r2552, %r2552, %r3097;
	// end inline asm
	xor.b32  	%r6201, %r2482, %r2486;
	add.s32 	%r2728, %r6200, %r6201;
	// begin inline asm
	shf.r.wrap.b32 %r2490, %r2491, %r2491, %r3085;
	// end inline asm
	// begin inline asm
	shf.r.wrap.b32 %r2494, %r2491, %r2491, %r3089;
	// end inline asm
	shr.u32 	%r6202, %r2491, 10;
	xor.b32  	%r6203, %r6202, %r2490;
	xor.b32  	%r6204, %r6203, %r2494;
	add.s32 	%r6205, %r6204, %r2632;
	// begin inline asm
	shf.r.wrap.b32 %r2498, %r2552, %r2552, %r3093;
	// end inline asm
	// begin inline asm
	shf.r.wrap.b32 %r2502, %r2552, %r2552, %r3097;
	// end inline asm
	xor.b32  	%r6206, %r2498, %r2502;
	add.s32 	%r2744, %r6205, %r6206;
	// begin inline asm
	shf.r.wrap.b32 %r2506, %r2728, %r2728, %r3085;
	// end inline asm
	// begin inline asm
	shf.r.wrap.b32 %r2510, %r2728, %r2728, %r3089;
	// end inline asm
	shr.u32 	%r6207, %r2728, 10;
	xor.b32  	%r6208, %r6207, %r2506;
	xor.b32  	%r6209, %r6208, %r2510;
	add.s32 	%r6210, %r6209, %r2648;
	// begin inline asm
	shf.r.wrap.b32 %r2514, %r2552, %r2552, %r3093;
	// end inline asm
	// begin inline asm
	shf.r.wrap.b32 %r2518, %r2552, %r2552, %r3097;
	// end inline asm
	xor.b32  	%r6211, %r2514, %r2518;
	add.s32 	%r2760, %r6210, %r6211;
	// begin inline asm
	shf.r.wrap.b32 %r2522, %r2744, %r2744, %r3085;
	// end inline asm
	// begin inline asm
	shf.r.wrap.b32 %r2526, %r2744, %r2744, %r3089;
	// end inline asm
	shr.u32 	%r6212, %r2744, 10;
	xor.b32  	%r6213, %r6212, %r2522;
	xor.b32  	%r6214, %r6213, %r2526;
	add.s32 	%r6215, %r6214, %r2664;
	// begin inline asm
	shf.r.wrap.b32 %r2530, %r2552, %r2552, %r3093;
	// end inline asm
	// begin inline asm
	shf.r.wrap.b32 %r2534, %r2552, %r2552, %r3097;
	// end inline asm
	xor.b32  	%r6216, %r2530, %r2534;
	add.s32 	%r2776, %r6215, %r6216;
	// begin inline asm
	shf.r.wrap.b32 %r2538, %r2760, %r2760, %r3085;
	// end inline asm
	// begin inline asm
	shf.r.wrap.b32 %r2542, %r2760, %r2760, %r3089;
	// end inline asm
	shr.u32 	%r6217, %r2760, 10;
	xor.b32  	%r6218, %r6217, %r2538;
	xor.b32  	%r6219, %r6218, %r2542;
	add.s32 	%r6220, %r6219, %r2459;
	// begin inline asm
	shf.r.wrap.b32 %r2546, %r2552, %r2552, %r3093;
	// end inline asm
	// begin inline asm
	shf.r.wrap.b32 %r2550, %r2552, %r2552, %r3097;
	// end inline asm
	xor.b32  	%r6221, %r2546, %r2550;
	add.s32 	%r2792, %r6220, %r6221;
	// begin inline asm
	shf.r.wrap.b32 %r2554, %r2776, %r2776, %r3085;
	// end inline asm
	// begin inline asm
	shf.r.wrap.b32 %r2558, %r2776, %r2776, %r3089;
	// end inline asm
	shr.u32 	%r6222, %r2776, 10;
	xor.b32  	%r6223, %r6222, %r2554;
	xor.b32  	%r6224, %r6223, %r2558;
	add.s32 	%r6225, %r6224, %r2696;
	// begin inline asm
	shf.r.wrap.b32 %r2562, %r2568, %r2568, %r3093;
	// end inline asm
	// begin inline asm
	shf.r.wrap.b32 %r2566, %r2568, %r2568, %r3097;
	// end inline asm
	xor.b32  	%r6226, %r2562, %r2566;
	xor.b32  	%r6227, %r6226, 32;
	add.s32 	%r2808, %r6225, %r6227;
	// begin inline asm
	shf.r.wrap.b32 %r2570, %r2792, %r2792, %r3085;
	// end inline asm
	// begin inline asm
	shf.r.wrap.b32 %r2574, %r2792, %r2792, %r3089;
	// end inline asm
	shr.u32 	%r6228, %r2792, 10;
	xor.b32  	%r6229, %r6228, %r2570;
	xor.b32  	%r6230, %r6229, %r2574;
	add.s32 	%r6231, %r6230, %r2491;
	// begin inline asm
	shf.r.wrap.b32 %r2578, %r2584, %r2584, %r3093;
	// end inline asm
	// begin inline asm
	shf.r.wrap.b32 %r2582, %r2584, %r2584, %r3097;
	// end inline asm
	shr.u32 	%r6232, %r2584, 3;
	xor.b32  	%r6233, %r6232, %r2578;
	xor.b32  	%r6234, %r6233, %r2582;
	add.s32 	%r6235, %r6231, %r6234;
	add.s32 	%r2603, %r6235, 256;
	// begin inline asm
	shf.r.wrap.b32 %r2586, %r2808, %r2808, %r3085;
	// end inline asm
	// begin inline asm
	shf.r.wrap.b32 %r2590, %r2808, %r2808, %r3089;
	// end inline asm
	shr.u32 	%r6236, %r2808, 10;
	xor.b32  	%r6237, %r6236, %r2586;
	xor.b32  	%r6238, %r6237, %r2590;
	add.s32 	%r6239, %r6238, %r2728;
	// begin inline asm
	shf.r.wrap.b32 %r2594, %r2600, %r2600, %r3093;
	// end inline asm
	// begin inline asm
	shf.r.wrap.b32 %r2598, %r2600, %r2600, %r3097;
	// end inline asm
	shr.u32 	%r6240, %r2600, 3;
	xor.b32  	%r6241, %r6240, %r2594;
	xor.b32  	%r6242, %r6241, %r2598;
	add.s32 	%r6243, %r6239, %r2584;
	add.s32 	%r2840, %r6243, %r6242;
	// begin inline asm
	shf.r.wrap.b32 %r2602, %r2603, %r2603, %r3085;
	// end inline asm
	// begin inline asm
	shf.r.wrap.b32 %r2606, %r2603, %r2603, %r3089;
	// end inline asm
	shr.u32 	%r6244, %r2603, 10;
	xor.b32  	%r6245, %r6244, %r2602;
	xor.b32  	%r6246, %r6245, %r2606;
	add.s32 	%r6247, %r6246, %r2744;
	// begin inline asm
	shf.r.wrap.b32 %r2610, %r2616, %r2616, %r3093;
	// end inline asm
	// begin inline asm
	shf.r.wrap.b32 %r2614, %r2616, %r2616, %r3097;
	// end inline asm
	shr.u32 	%r6248, %r2616, 3;
	xor.b32  	%r6249, %r6248, %r2610;
	xor.b32  	%r6250, %r6249, %r2614;
	add.s32 	%r6251, %r6247, %r2600;
	add.s32 	%r2856, %r6251, %r6250;
	// begin inline asm
	shf.r.wrap.b32 %r2618, %r2840, %r2840, %r3085;
	// end inline asm
	// begin inline asm
	shf.r.wrap.b32 %r2622, %r2840, %r2840, %r3089;
	// end inline asm
	shr.u32 	%r6252, %r2840, 10;
	xor.b32  	%r6253, %r6252, %r2618;
	xor.b32  	%r6254, %r6253, %r2622;
	add.s32 	%r6255, %r6254, %r2760;
	// begin inline asm
	shf.r.wrap.b32 %r2626, %r2632, %r2632, %r3093;
	// end inline asm
	// begin inline asm
	shf.r.wrap.b32 %r2630, %r2632, %r2632, %r3097;
	// end inline asm
	shr.u32 	%r6256, %r2632, 3;
	xor.b32  	%r6257, %r6256, %r2626;
	xor.b32  	%r6258, %r6257, %r2630;
	add.s32 	%r6259, %r6255, %r2616;
	add.s32 	%r2872, %r6259, %r6258;
	// begin inline asm
	shf.r.wrap.b32 %r2634, %r2856, %r2856, %r3085;
	// end inline asm
	// begin inline asm
	shf.r.wrap.b32 %r2638, %r2856, %r2856, %r3089;
	// end inline asm
	shr.u32 	%r6260, %r2856, 10;
	xor.b32  	%r6261, %r6260, %r2634;
	xor.b32  	%r6262, %r6261, %r2638;
	add.s32 	%r6263, %r6262, %r2776;
	// begin inline asm
	shf.r.wrap.b32 %r2642, %r2648, %r2648, %r3093;
	// end inline asm
	// begin inline asm
	shf.r.wrap.b32 %r2646, %r2648, %r2648, %r3097;
	// end inline asm
	shr.u32 	%r6264, %r2648, 3;
	xor.b32  	%r6265, %r6264, %r2642;
	xor.b32  	%r6266, %r6265, %r2646;
	add.s32 	%r6267, %r6263, %r2632;
	add.s32 	%r2888, %r6267, %r6266;
	// begin inline asm
	shf.r.wrap.b32 %r2650, %r2872, %r2872, %r3085;
	// end inline asm
	// begin inline asm
	shf.r.wrap.b32 %r2654, %r2872, %r2872, %r3089;
	// end inline asm
	shr.u32 	%r6268, %r2872, 10;
	xor.b32  	%r6269, %r6268, %r2650;
	xor.b32  	%r6270, %r6269, %r2654;
	add.s32 	%r6271, %r6270, %r2792;
	// begin inline asm
	shf.r.wrap.b32 %r2658, %r2664, %r2664, %r3093;
	// end inline asm
	// begin inline asm
	shf.r.wrap.b32 %r2662, %r2664, %r2664, %r3097;
	// end inline asm
	shr.u32 	%r6272, %r2664, 3;
	xor.b32  	%r6273, %r6272, %r2658;
	xor.b32  	%r6274, %r6273, %r2662;
	add.s32 	%r6275, %r6271, %r2648;
	add.s32 	%r2904, %r6275, %r6274;
	// begin inline asm
	shf.r.wrap.b32 %r2666, %r2888, %r2888, %r3085;
	// end inline asm
	// begin inline asm
	shf.r.wrap.b32 %r2670, %r2888, %r2888, %r3089;
	// end inline asm
	shr.u32 	%r6276, %r2888, 10;
	xor.b32  	%r6277, %r6276, %r2666;
	xor.b32  	%r6278, %r6277, %r2670;
	add.s32 	%r6279, %r6278, %r2808;
	// begin inline asm
	shf.r.wrap.b32 %r2674, %r2459, %r2459, %r3093;
	// end inline asm
	// begin inline asm
	shf.r.wrap.b32 %r2678, %r2459, %r2459, %r3097;
	// end inline asm
	shr.u32 	%r6280, %r2459, 3;
	xor.b32  	%r6281, %r6280, %r2674;
	xor.b32  	%r6282, %r6281, %r2678;
	add.s32 	%r6283, %r6279, %r2664;
	add.s32 	%r2920, %r6283, %r6282;
	// begin inline asm
	shf.r.wrap.b32 %r2682, %r2904, %r2904, %r3085;
	// end inline asm
	// begin inline asm
	shf.r.wrap.b32 %r2686, %r2904, %r2904, %r3089;
	// end inline asm
	shr.u32 	%r6284, %r2904, 10;
	xor.b32  	%r6285, %r6284, %r2682;
	xor.b32  	%r6286, %r6285, %r2686;
	add.s32 	%r6287, %r6286, %r2603;
	// begin inline asm
	shf.r.wrap.b32 %r2690, %r2696, %r2696, %r3093;
	// end inline asm
	// begin inline asm
	shf.r.wrap.b32 %r2694, %r2696, %r2696, %r3097;
	// end inline asm
	shr.u32 	%r6288, %r2696, 3;
	xor.b32  	%r6289, %r6288, %r2690;
	xor.b32  	%r6290, %r6289, %r2694;
	add.s32 	%r6291, %r6287, %r2459;
	add.s32 	%r2936, %r6291, %r6290;
	// begin inline asm
	shf.r.wrap.b32 %r2698, %r2920, %r2920, %r3085;
	// end inline asm
	// begin inline asm
	shf.r.wrap.b32 %r2702, %r2920, %r2920, %r3089;
	// end inline asm
	shr.u32 	%r6292, %r2920, 10;
	xor.b32  	%r6293, %r6292, %r2698;
	xor.b32  	%r6294, %r6293, %r2702;
	add.s32 	%r6295, %r6294, %r2840;
	// begin inline asm
	shf.r.wrap.b32 %r2706, %r2491, %r2491, %r3093;
	// end inline asm
	// begin inline asm
	shf.r.wrap.b32 %r2710, %r2491, %r2491, %r3097;
	// end inline asm
	shr.u32 	%r6296, %r2491, 3;
	xor.b32  	%r6297, %r6296, %r2706;
	xor.b32  	%r6298, %r6297, %r2710;
	add.s32 	%r6299, %r6295, %r2696;
	add.s32 	%r2952, %r6299, %r6298;
	// begin inline asm
	shf.r.wrap.b32 %r2714, %r2936, %r2936, %r3085;
	// end inline asm
	// begin inline asm
	shf.r.wrap.b32 %r2718, %r2936, %r2936, %r3089;
	// end inline asm
	shr.u32 	%r6300, %r2936, 10;
	xor.b32  	%r6301, %r6300, %r2714;
	xor.b32  	%r6302, %r6301, %r2718;
	add.s32 	%r6303, %r6302, %r2856;
	// begin inline asm
	shf.r.wrap.b32 %r2722, %r2728, %r2728, %r3093;
	// end inline asm
	// begin inline asm
	shf.r.wrap.b32 %r2726, %r2728, %r2728, %r3097;
	// end inline asm
	shr.u32 	%r6304, %r2728, 3;
	xor.b32  	%r6305, %r6304, %r2722;
	xor.b32  	%r6306, %r6305, %r2726;
	add.s32 	%r6307, %r6303, %r2491;
	add.s32 	%r2968, %r6307, %r6306;
	// begin inline asm
	shf.r.wrap.b32 %r2730, %r2952, %r2952, %r3085;
	// end inline asm
	// begin inline asm
	shf.r.wrap.b32 %r2734, %r2952, %r2952, %r3089;
	// end inline asm
	shr.u32 	%r6308, %r2952, 10;
	xor.b32  	%r6309, %r6308, %r2730;
	xor.b32  	%r6310, %r6309, %r2734;
	add.s32 	%r6311, %r6310, %r2872;
	// begin inline asm
	shf.r.wrap.b32 %r2738, %r2744, %r2744, %r3093;
	// end inline asm
	// begin inline asm
	shf.r.wrap.b32 %r2742, %r2744, %r2744, %r3097;
	// end inline asm
	shr.u32 	%r6312, %r2744, 3;
	xor.b32  	%r6313, %r6312, %r2738;
	xor.b32  	%r6314, %r6313, %r2742;
	add.s32 	%r6315, %r6311, %r2728;
	add.s32 	%r2984, %r6315, %r6314;
	// begin inline asm
	shf.r.wrap.b32 %r2746, %r2968, %r2968, %r3085;
	// end inline asm
	// begin inline asm
	shf.r.wrap.b32 %r2750, %r2968, %r2968, %r3089;
	// end inline asm
	shr.u32 	%r6316, %r2968, 10;
	xor.b32  	%r6317, %r6316, %r2746;
	xor.b32  	%r6318, %r6317, %r2750;
	add.s32 	%r6319, %r6318, %r2888;
	// begin inline asm
	shf.r.wrap.b32 %r2754, %r2760, %r2760, %r3093;
	// end inline asm
	// begin inline asm
	shf.r.wrap.b32 %r2758, %r2760, %r2760, %r3097;
	// end inline asm
	shr.u32 	%r6320, %r2760, 3;
	xor.b32  	%r6321, %r6320, %r2754;
	xor.b32  	%r6322, %r6321, %r2758;
	add.s32 	%r6323, %r6319, %r2744;
	add.s32 	%r3000, %r6323, %r6322;
	// begin inline asm
	shf.r.wrap.b32 %r2762, %r2984, %r2984, %r3085;
	// end inline asm
	// begin inline asm
	shf.r.wrap.b32 %r2766, %r2984, %r2984, %r3089;
	// end inline asm
	shr.u32 	%r6324, %r2984, 10;
	xor.b32  	%r6325, %r6324, %r2762;
	xor.b32  	%r6326, %r6325, %r2766;
	add.s32 	%r6327, %r6326, %r2904;
	// begin inline asm
	shf.r.wrap.b32 %r2770, %r2776, %r2776, %r3093;
	// end inline asm
	// begin inline asm
	shf.r.wrap.b32 %r2774, %r2776, %r2776, %r3097;
	// end inline asm
	shr.u32 	%r6328, %r2776, 3;
	xor.b32  	%r6329, %r6328, %r2770;
	xor.b32  	%r6330, %r6329, %r2774;
	add.s32 	%r6331, %r6327, %r2760;
	add.s32 	%r3016, %r6331, %r6330;
	// begin inline asm
	shf.r.wrap.b32 %r2778, %r3000, %r3000, %r3085;
	// end inline asm
	// begin inline asm
	shf.r.wrap.b32 %r2782, %r3000, %r3000, %r3089;
	// end inline asm
	shr.u32 	%r6332, %r3000, 10;
	xor.b32  	%r6333, %r6332, %r2778;
	xor.b32  	%r6334, %r6333, %r2782;
	add.s32 	%r6335, %r6334, %r2920;
	// begin inline asm
	shf.r.wrap.b32 %r2786, %r2792, %r2792, %r3093;
	// end inline asm
	// begin inline asm
	shf.r.wrap.b32 %r2790, %r2792, %r2792, %r3097;
	// end inline asm
	shr.u32 	%r6336, %r2792, 3;
	xor.b32  	%r6337, %r6336, %r2786;
	xor.b32  	%r6338, %r6337, %r2790;
	add.s32 	%r6339, %r6335, %r2776;
	add.s32 	%r3032, %r6339, %r6338;
	// begin inline asm
	shf.r.wrap.b32 %r2794, %r3016, %r3016, %r3085;
	// end inline asm
	// begin inline asm
	shf.r.wrap.b32 %r2798, %r3016, %r3016, %r3089;
	// end inline asm
	shr.u32 	%r6340, %r3016, 10;
	xor.b32  	%r6341, %r6340, %r2794;
	xor.b32  	%r6342, %r6341, %r2798;
	add.s32 	%r6343, %r6342, %r2936;
	// begin inline asm
	shf.r.wrap.b32 %r2802, %r2808, %r2808, %r3093;
	// end inline asm
	// begin inline asm
	shf.r.wrap.b32 %r2806, %r2808, %r2808, %r3097;
	// end inline asm
	shr.u32 	%r6344, %r2808, 3;
	xor.b32  	%r6345, %r6344, %r2802;
	xor.b32  	%r6346, %r6345, %r2806;
	add.s32 	%r6347, %r6343, %r2792;
	add.s32 	%r3048, %r6347, %r6346;
	// begin inline asm
	shf.r.wrap.b32 %r2810, %r3032, %r3032, %r3085;
	// end inline asm
	// begin inline asm
	shf.r.wrap.b32 %r2814, %r3032, %r3032, %r3089;
	// end inline asm
	shr.u32 	%r6348, %r3032, 10;
	xor.b32  	%r6349, %r6348, %r2810;
	xor.b32  	%r6350, %r6349, %r2814;
	add.s32 	%r6351, %r6350, %r2952;
	// begin inline asm
	shf.r.wrap.b32 %r2818, %r2603, %r2603, %r3093;
	// end inline asm
	// begin inline asm
	shf.r.wrap.b32 %r2822, %r2603, %r2603, %r3097;
	// end inline asm
	shr.u32 	%r6352, %r2603, 3;
	xor.b32  	%r6353, %r6352, %r2818;
	xor.b32  	%r6354, %r6353, %r2822;
	add.s32 	%r6355, %r6351, %r2808;
	add.s32 	%r3064, %r6355, %r6354;
	// begin inline asm
	shf.r.wrap.b32 %r2826, %r3048, %r3048, %r3085;
	// end inline asm
	// begin inline asm
	shf.r.wrap.b32 %r2830, %r3048, %r3048, %r3089;
	// end inline asm
	shr.u32 	%r6356, %r3048, 10;
	xor.b32  	%r6357, %r6356, %r2826;
	xor.b32  	%r6358, %r6357, %r2830;
	add.s32 	%r6359, %r6358, %r2968;
	// begin inline asm
	shf.r.wrap.b32 %r2834, %r2840, %r2840, %r3093;
	// end inline asm
	// begin inline asm
	shf.r.wrap.b32 %r2838, %r2840, %r2840, %r3097;
	// end inline asm
	shr.u32 	%r6360, %r2840, 3;
	xor.b32  	%r6361, %r6360, %r2834;
	xor.b32  	%r6362, %r6361, %r2838;
	add.s32 	%r6363, %r6359, %r2603;
	add.s32 	%r3080, %r6363, %r6362;
	// begin inline asm
	shf.r.wrap.b32 %r2842, %r3064, %r3064, %r3085;
	// end inline asm
	// begin inline asm
	shf.r.wrap.b32 %r2846, %r3064, %r3064, %r3089;
	// end inline asm
	shr.u32 	%r6364, %r3064, 10;
	xor.b32  	%r6365, %r6364, %r2842;
	xor.b32  	%r6366, %r6365, %r2846;
	add.s32 	%r6367, %r6366, %r2984;
	// begin inline asm
	shf.r.wrap.b32 %r2850, %r2856, %r2856, %r3093;
	// end inline asm
	// begin inline asm
	shf.r.wrap.b32 %r2854, %r2856, %r2856, %r3097;
	// end inline asm
	shr.u32 	%r6368, %r2856, 3;
	xor.b32  	%r6369, %r6368, %r2850;
	xor.b32  	%r6370, %r6369, %r2854;
	add.s32 	%r6371, %r6367, %r2840;
	add.s32 	%r3096, %r6371, %r6370;
	// begin inline asm
	shf.r.wrap.b32 %r2858, %r3080, %r3080, %r3085;
	// end inline asm
	// begin inline asm
	shf.r.wrap.b32 %r2862, %r3080, %r3080, %r3089;
	// end inline asm
	shr.u32 	%r6372, %r3080, 10;
	xor.b32  	%r6373, %r6372, %r2858;
	xor.b32  	%r6374, %r6373, %r2862;
	add.s32 	%r6375, %r6374, %r3000;
	// begin inline asm
	shf.r.wrap.b32 %r2866, %r2872, %r2872, %r3093;
	// end inline asm
	// begin inline asm
	shf.r.wrap.b32 %r2870, %r2872, %r2872, %r3097;
	// end inline asm
	shr.u32 	%r6376, %r2872, 3;
	xor.b32  	%r6377, %r6376, %r2866;
	xor.b32  	%r6378, %r6377, %r2870;
	add.s32 	%r6379, %r6375, %r2856;
	add.s32 	%r2896, %r6379, %r6378;
	// begin inline asm
	shf.r.wrap.b32 %r2874, %r3096, %r3096, %r3085;
	// end inline asm
	// begin inline asm
	shf.r.wrap.b32 %r2878, %r3096, %r3096, %r3089;
	// end inline asm
	shr.u32 	%r6380, %r3096, 10;
	xor.b32  	%r6381, %r6380, %r2874;
	xor.b32  	%r6382, %r6381, %r2878;
	add.s32 	%r6383, %r6382, %r3016;
	// begin inline asm
	shf.r.wrap.b32 %r2882, %r2888, %r2888, %r3093;
	// end inline asm
	// begin inline asm
	shf.r.wrap.b32 %r2886, %r2888, %r2888, %r3097;
	// end inline asm
	shr.u32 	%r6384, %r2888, 3;
	xor.b32  	%r6385, %r6384, %r2882;
	xor.b32  	%r6386, %r6385, %r2886;
	add.s32 	%r6387, %r6383, %r2872;
	add.s32 	%r2912, %r6387, %r6386;
	// begin inline asm
	shf.r.wrap.b32 %r2890, %r2896, %r2896, %r3085;
	// end inline asm
	// begin inline asm
	shf.r.wrap.b32 %r2894, %r2896, %r2896, %r3089;
	// end inline asm
	shr.u32 	%r6388, %r2896, 10;
	xor.b32  	%r6389, %r6388, %r2890;
	xor.b32  	%r6390, %r6389, %r2894;
	add.s32 	%r6391, %r6390, %r3032;
	// begin inline asm
	shf.r.wrap.b32 %r2898, %r2904, %r2904, %r3093;
	// end inline asm
	// begin inline asm
	shf.r.wrap.b32 %r2902, %r2904, %r2904, %r3097;
	// end inline asm
	shr.u32 	%r6392, %r2904, 3;
	xor.b32  	%r6393, %r6392, %r2898;
	xor.b32  	%r6394, %r6393, %r2902;
	add.s32 	%r6395, %r6391, %r2888;
	add.s32 	%r2928, %r6395, %r6394;
	// begin inline asm
	shf.r.wrap.b32 %r2906, %r2912, %r2912, %r3085;
	// end inline asm
	// begin inline asm
	shf.r.wrap.b32 %r2910, %r2912, %r2912, %r3089;
	// end inline asm
	shr.u32 	%r6396, %r2912, 10;
	xor.b32  	%r6397, %r6396, %r2906;
	xor.b32  	%r6398, %r6397, %r2910;
	add.s32 	%r6399, %r6398, %r3048;
	// begin inline asm
	shf.r.wrap.b32 %r2914, %r2920, %r2920, %r3093;
	// end inline asm
	// begin inline asm
	shf.r.wrap.b32 %r2918, %r2920, %r2920, %r3097;
	// end inline asm
	shr.u32 	%r6400, %r2920, 3;
	xor.b32  	%r6401, %r6400, %r2914;
	xor.b32  	%r6402, %r6401, %r2918;
	add.s32 	%r6403, %r6399, %r2904;
	add.s32 	%r2944, %r6403, %r6402;
	// begin inline asm
	shf.r.wrap.b32 %r2922, %r2928, %r2928, %r3085;
	// end inline asm
	// begin inline asm
	shf.r.wrap.b32 %r2926, %r2928, %r2928, %r3089;
	// end inline asm
	shr.u32 	%r6404, %r2928, 10;
	xor.b32  	%r6405, %r6404, %r2922;
	xor.b32  	%r6406, %r6405, %r2926;
	add.s32 	%r6407, %r6406, %r3064;
	// begin inline asm
	shf.r.wrap.b32 %r2930, %r2936, %r2936, %r3093;
	// end inline asm
	// begin inline asm
	shf.r.wrap.b32 %r2934, %r2936, %r2936, %r3097;
	// end inline asm
	shr.u32 	%r6408, %r2936, 3;
	xor.b32  	%r6409, %r6408, %r2930;
	xor.b32  	%r6410, %r6409, %r2934;
	add.s32 	%r6411, %r6407, %r2920;
	add.s32 	%r2960, %r6411, %r6410;
	// begin inline asm
	shf.r.wrap.b32 %r2938, %r2944, %r2944, %r3085;
	// end inline asm
	// begin inline asm
	shf.r.wrap.b32 %r2942, %r2944, %r2944, %r3089;
	// end inline asm
	shr.u32 	%r6412, %r2944, 10;
	xor.b32  	%r6413, %r6412, %r2938;
	xor.b32  	%r6414, %r6413, %r2942;
	add.s32 	%r6415, %r6414, %r3080;
	// begin inline asm
	shf.r.wrap.b32 %r2946, %r2952, %r2952, %r3093;
	// end inline asm
	// begin inline asm
	shf.r.wrap.b32 %r2950, %r2952, %r2952, %r3097;
	// end inline asm
	shr.u32 	%r6416, %r2952, 3;
	xor.b32  	%r6417, %r6416, %r2946;
	xor.b32  	%r6418, %r6417, %r2950;
	add.s32 	%r6419, %r6415, %r2936;
	add.s32 	%r2976, %r6419, %r6418;
	// begin inline asm
	shf.r.wrap.b32 %r2954, %r2960, %r2960, %r3085;
	// end inline asm
	// begin inline asm
	shf.r.wrap.b32 %r2958, %r2960, %r2960, %r3089;
	// end inline asm
	shr.u32 	%r6420, %r2960, 10;
	xor.b32  	%r6421, %r6420, %r2954;
	xor.b32  	%r6422, %r6421, %r2958;
	add.s32 	%r6423, %r6422, %r3096;
	// begin inline asm
	shf.r.wrap.b32 %r2962, %r2968, %r2968, %r3093;
	// end inline asm
	// begin inline asm
	shf.r.wrap.b32 %r2966, %r2968, %r2968, %r3097;
	// end inline asm
	shr.u32 	%r6424, %r2968, 3;
	xor.b32  	%r6425, %r6424, %r2962;
	xor.b32  	%r6426, %r6425, %r2966;
	add.s32 	%r6427, %r6423, %r2952;
	add.s32 	%r2992, %r6427, %r6426;
	// begin inline asm
	shf.r.wrap.b32 %r2970, %r2976, %r2976, %r3085;
	// end inline asm
	// begin inline asm
	shf.r.wrap.b32 %r2974, %r2976, %r2976, %r3089;
	// end inline asm
	shr.u32 	%r6428, %r2976, 10;
	xor.b32  	%r6429, %r6428, %r2970;
	xor.b32  	%r6430, %r6429, %r2974;
	add.s32 	%r6431, %r6430, %r2896;
	// begin inline asm
	shf.r.wrap.b32 %r2978, %r2984, %r2984, %r3093;
	// end inline asm
	// begin inline asm
	shf.r.wrap.b32 %r2982, %r2984, %r2984, %r3097;
	// end inline asm
	shr.u32 	%r6432, %r2984, 3;
	xor.b32  	%r6433, %r6432, %r2978;
	xor.b32  	%r6434, %r6433, %r2982;
	add.s32 	%r6435, %r6431, %r2968;
	add.s32 	%r3008, %r6435, %r6434;
	// begin inline asm
	shf.r.wrap.b32 %r2986, %r2992, %r2992, %r3085;
	// end inline asm
	// begin inline asm
	shf.r.wrap.b32 %r2990, %r2992, %r2992, %r3089;
	// end inline asm
	shr.u32 	%r6436, %r2992, 10;
	xor.b32  	%r6437, %r6436, %r2986;
	xor.b32  	%r6438, %r6437, %r2990;
	add.s32 	%r6439, %r6438, %r2912;
	// begin inline asm
	shf.r.wrap.b32 %r2994, %r3000, %r3000, %r3093;
	// end inline asm
	// begin inline asm
	shf.r.wrap.b32 %r2998, %r3000, %r3000, %r3097;
	// end inline asm
	shr.u32 	%r6440, %r3000, 3;
	xor.b32  	%r6441, %r6440, %r2994;
	xor.b32  	%r6442, %r6441, %r2998;
	add.s32 	%r6443, %r6439, %r2984;
	add.s32 	%r3024, %r6443, %r6442;
	// begin inline asm
	shf.r.wrap.b32 %r3002, %r3008, %r3008, %r3085;
	// end inline asm
	// begin inline asm
	shf.r.wrap.b32 %r3006, %r3008, %r3008, %r3089;
	// end inline asm
	shr.u32 	%r6444, %r3008, 10;
	xor.b32  	%r6445, %r6444, %r3002;
	xor.b32  	%r6446, %r6445, %r3006;
	add.s32 	%r6447, %r6446, %r2928;
	// begin inline asm
	shf.r.wrap.b32 %r3010, %r3016, %r3016, %r3093;
	// end inline asm
	// begin inline asm
	shf.r.wrap.b32 %r3014, %r3016, %r3016, %r3097;
	// end inline asm
	shr.u32 	%r6448, %r3016, 3;
	xor.b32  	%r6449, %r6448, %r3010;
	xor.b32  	%r6450, %r6449, %r3014;
	add.s32 	%r6451, %r6447, %r3000;
	add.s32 	%r3040, %r6451, %r6450;
	// begin inline asm
	shf.r.wrap.b32 %r3018, %r3024, %r3024, %r3085;
	// end inline asm
	// begin inline asm
	shf.r.wrap.b32 %r3022, %r3024, %r3024, %r3089;
	// end inline asm
	shr.u32 	%r6452, %r3024, 10;
	xor.b32  	%r6453, %r6452, %r3018;
	xor.b32  	%r6454, %r6453, %r3022;
	add.s32 	%r6455, %r6454, %r2944;
	// begin inline asm
	shf.r.wrap.b32 %r3026, %r3032, %r3032, %r3093;
	// end inline asm
	// begin inline asm
	shf.r.wrap.b32 %r3030, %r3032, %r3032, %r3097;
	// end inline asm
	shr.u32 	%r6456, %r3032, 3;
	xor.b32  	%r6457, %r6456, %r3026;
	xor.b32  	%r6458, %r6457, %r3030;
	add.s32 	%r6459, %r6455, %r3016;
	add.s32 	%r3056, %r6459, %r6458;
	// begin inline asm
	shf.r.wrap.b32 %r3034, %r3040, %r3040, %r3085;
	// end inline asm
	// begin inline asm
	shf.r.wrap.b32 %r3038, %r3040, %r3040, %r3089;
	// end inline asm
	shr.u32 	%r6460, %r3040, 10;
	xor.b32  	%r6461, %r6460, %r3034;
	xor.b32  	%r6462, %r6461, %r3038;
	add.s32 	%r6463, %r6462, %r2960;
	// begin inline asm
	shf.r.wrap.b32 %r3042, %r3048, %r3048, %r3093;
	// end inline asm
	// begin inline asm
	shf.r.wrap.b32 %r3046, %r3048, %r3048, %r3097;
	// end inline asm
	shr.u32 	%r6464, %r3048, 3;
	xor.b32  	%r6465, %r6464, %r3042;
	xor.b32  	%r6466, %r6465, %r3046;
	add.s32 	%r6467, %r6463, %r3032;
	add.s32 	%r3072, %r6467, %r6466;
	// begin inline asm
	shf.r.wrap.b32 %r3050, %r3056, %r3056, %r3085;
	// end inline asm
	// begin inline asm
	shf.r.wrap.b32 %r3054, %r3056, %r3056, %r3089;
	// end inline asm
	shr.u32 	%r6468, %r3056, 10;
	xor.b32  	%r6469, %r6468, %r3050;
	xor.b32  	%r6470, %r6469, %r3054;
	add.s32 	%r6471, %r6470, %r2976;
	// begin inline asm
	shf.r.wrap.b32 %r3058, %r3064, %r3064, %r3093;
	// end inline asm
	// begin inline asm
	shf.r.wrap.b32 %r3062, %r3064, %r3064, %r3097;
	// end inline asm
	shr.u32 	%r6472, %r3064, 3;
	xor.b32  	%r6473, %r6472, %r3058;
	xor.b32  	%r6474, %r6473, %r3062;
	add.s32 	%r6475, %r6471, %r3048;
	add.s32 	%r3088, %r6475, %r6474;
	// begin inline asm
	shf.r.wrap.b32 %r3066, %r3072, %r3072, %r3085;
	// end inline asm
	// begin inline asm
	shf.r.wrap.b32 %r3070, %r3072, %r3072, %r3089;
	// end inline asm
	shr.u32 	%r6476, %r3072, 10;
	xor.b32  	%r6477, %r6476, %r3066;
	xor.b32  	%r6478, %r6477, %r3070;
	add.s32 	%r6479, %r6478, %r2992;
	// begin inline asm
	shf.r.wrap.b32 %r3074, %r3080, %r3080, %r3093;
	// end inline asm
	// begin inline asm
	shf.r.wrap.b32 %r3078, %r3080, %r3080, %r3097;
	// end inline asm
	shr.u32 	%r6480, %r3080, 3;
	xor.b32  	%r6481, %r6480, %r3074;
	xor.b32  	%r6482, %r6481, %r3078;
	add.s32 	%r6483, %r6479, %r3064;
	add.s32 	%r6484, %r6483, %r6482;
	// begin inline asm
	shf.r.wrap.b32 %r3082, %r3088, %r3088, %r3085;
	// end inline asm
	// begin inline asm
	shf.r.wrap.b32 %r3086, %r3088, %r3088, %r3089;
	// end inline asm
	shr.u32 	%r6485, %r3088, 10;
	xor.b32  	%r6486, %r6485, %r3082;
	xor.b32  	%r6487, %r6486, %r3086;
	add.s32 	%r6488, %r6487, %r3008;
	// begin inline asm
	shf.r.wrap.b32 %r3090, %r3096, %r3096, %r3093;
	// end inline asm
	// begin inline asm
	shf.r.wrap.b32 %r3094, %r3096, %r3096, %r3097;
	// end inline asm
	shr.u32 	%r6489, %r3096, 3;
	xor.b32  	%r6490, %r6489, %r3090;
	xor.b32  	%r6491, %r6490, %r3094;
	add.s32 	%r6492, %r6488, %r3080;
	add.s32 	%r6493, %r6492, %r6491;
	mov.b32 	%r3108, 1359893119;
	// begin inline asm
	shf.r.wrap.b32 %r3098, %r3108, %r3108, %r4613;
	// end inline asm
	// begin inline asm
	shf.r.wrap.b32 %r3102, %r3108, %r3108, %r4617;
	// end inline asm
	xor.b32  	%r6494, %r3102, %r3098;
	// begin inline asm
	shf.r.wrap.b32 %r3106, %r3108, %r3108, %r4621;
	// end inline asm
	xor.b32  	%r6495, %r6494, %r3106;
	add.s32 	%r6496, %r6495, %r4999;
	add.s32 	%r6497, %r6496, %r6137;
	mov.b32 	%r3120, 1779033703;
	// begin inline asm
	shf.r.wrap.b32 %r3110, %r3120, %r3120, %r4625;
	// end inline asm
	// begin inline asm
	shf.r.wrap.b32 %r3114, %r3120, %r3120, %r4629;
	// end inline asm
	xor.b32  	%r6498, %r3114, %r3110;
	// begin inline asm
	shf.r.wrap.b32 %r3118, %r3120, %r3120, %r4633;
	// end inline asm
	xor.b32  	%r6499, %r6498, %r3118;
	add.s32 	%r6500, %r6497, %r6499;
	add.s32 	%r3123, %r6497, 548834271;
	add.s32 	%r3144, %r6500, -1244234484;
	// begin inline asm
	shf.r.wrap.b32 %r3122, %r3123, %r3123, %r4613;
	// end inline asm
	// begin inline asm
	shf.r.wrap.b32 %r3126, %r3123, %r3123, %r4617;
	// end inline asm
	xor.b32  	%r6501, %r3126, %r3122;
	// begin inline asm
	shf.r.wrap.b32 %r3130, %r3123, %r3123, %r4621;
	// end inline asm
	xor.b32  	%r6502, %r6501, %r3130;
	and.b32  	%r6503, %r3123, 1359893119;
	sub.s32 	%r6504, -548834272, %r6497;
	and.b32  	%r6505, %r6504, -1694144372;
	or.b32  	%r6506, %r6503, %r6505;
	add.s32 	%r6507, %r6506, %r6502;
	add.s32 	%r6508, %r6507, %r5017;
	add.s32 	%r6509, %r6508, %r2344;
	and.b32  	%r6510, %r3144, -781301534;
	add.s32 	%r6511, %r6509, %r6510;
	// begin inline asm
	shf.r.wrap.b32 %r3134, %r3144, %r3144, %r4625;
	// end inline asm
	// begin inline asm
	shf.r.wrap.b32 %r3138, %r3144, %r3144, %r4629;
	// end inline asm
	xor.b32  	%r6512, %r3138, %r3134;
	// begin inline asm
	shf.r.wrap.b32 %r3142, %r3144, %r3144, %r4633;
	// end inline asm
	xor.b32  	%r6513, %r6512, %r3142;
	add.s32 	%r3147, %r6509, 1542638877;
	add.s32 	%r6514, %r6511, %r6513;
	add.s32 	%r3168, %r6514, 1233485744;
	// begin inline asm
	shf.r.wrap.b32 %r3146, %r3147, %r3147, %r4613;
	// end inline asm
	// begin inline asm
	shf.r.wrap.b32 %r3150, %r3147, %r3147, %r4617;
	// end inline asm
	xor.b32  	%r6515, %r3150, %r3146;
	// begin inline asm
	shf.r.wrap.b32 %r3154, %r3147, %r3147, %r4621;
	// end inline asm
	xor.b32  	%r6516, %r6515, %r3154;
	and.b32  	%r6517, %r3147, %r3123;
	sub.s32 	%r6518, 604844770, %r6509;
	and.b32  	%r6519, %r6518, 1359893119;
	or.b32  	%r6520, %r6517, %r6519;
	add.s32 	%r6521, %r6520, %r6516;
	add.s32 	%r6522, %r6521, %r5035;
	add.s32 	%r6523, %r6522, %r2360;
	xor.b32  	%r6524, %r3144, 1779033703;
	and.b32  	%r6525, %r3168, %r6524;
	and.b32  	%r6526, %r3144, 1779033703;
	xor.b32  	%r6527, %r6525, %r6526;
	add.s32 	%r6528, %r6523, %r6527;
	// begin inline asm
	shf.r.wrap.b32 %r3158, %r3168, %r3168, %r4625;
	// end inline asm
	// begin inline asm
	shf.r.wrap.b32 %r3162, %r3168, %r3168, %r4629;
	// end inline asm
	xor.b32  	%r6529, %r3162, %r3158;
	// begin inline asm
	shf.r.wrap.b32 %r3166, %r3168, %r3168, %r4633;
	// end inline asm
	xor.b32  	%r6530, %r6529, %r3166;
	add.s32 	%r3171, %r6523, 1449989905;
	add.s32 	%r6531, %r6528, %r6530;
	add.s32 	%r3183, %r6531, -1694144372;
	// begin inline asm
	shf.r.wrap.b32 %r3170, %r3171, %r3171, %r4613;
	// end inline asm
	// begin inline asm
	shf.r.wrap.b32 %r3174, %r3171, %r3171, %r4617;
	// end inline asm
	xor.b32  	%r6532, %r3174, %r3170;
	// begin inline asm
	shf.r.wrap.b32 %r3178, %r3171, %r3171, %r4621;
	// end inline asm
	xor.b32  	%r6533, %r6532, %r3178;
	and.b32  	%r6534, %r3171, %r3147;
	sub.s32 	%r6535, -1449989906, %r6523;
	and.b32  	%r6536, %r3123, %r6535;
	or.b32  	%r6537, %r6534, %r6536;
	add.s32 	%r6538, %r6537, %r6533;
	add.s32 	%r6539, %r6538, %r5053;
	add.s32 	%r6540, %r6539, %r2376;
	xor.b32  	%r6541, %r3168, %r3144;
	and.b32  	%r6542, %r3183, %r6541;
	and.b32  	%r6543, %r3168, %r3144;
	xor.b32  	%r6544, %r6542, %r6543;
	add.s32 	%r6545, %r6540, %r6544;
	// begin inline asm
	shf.r.wrap.b32 %r3182, %r3183, %r3183, %r4625;
	// end inline asm
	// begin inline asm
	shf.r.wrap.b32 %r3186, %r3183, %r3183, %r4629;
	// end inline asm
	xor.b32  	%r6546, %r3186, %r3182;
	// begin inline asm
	shf.r.wrap.b32 %r3190, %r3183, %r3183, %r4633;
	// end inline asm
	xor.b32  	%r6547, %r6546, %r3190;
	add.s32 	%r3195, %r6540, -1156040474;
	add.s32 	%r6548, %r6545, %r6547;
	add.s32 	%r3207, %r6548, 1359893119;
	// begin inline asm
	shf.r.wrap.b32 %r3194, %r3195, %r3195, %r4613;
	// end inline asm
	// begin inline asm
	shf.r.wrap.b32 %r3198, %r3195, %r3195, %r4617;
	// end inline asm
	xor.b32  	%r6549, %r3198, %r3194;
	// begin inline asm
	shf.r.wrap.b32 %r3202, %r3195, %r3195, %r4621;
	// end inline asm
	xor.b32  	%r6550, %r6549, %r3202;
	and.b32  	%r6551, %r3195, %r3171;
	sub.s32 	%r6552, 1156040473, %r6540;
	and.b32  	%r6553, %r3147, %r6552;
	or.b32  	%r6554, %r6551, %r6553;
	add.s32 	%r6555, %r6554, %r3123;
	add.s32 	%r6556, %r6555, %r6550;
	add.s32 	%r6557, %r6556, %r5071;
	add.s32 	%r6558, %r6557, %r2392;
	// begin inline asm
	shf.r.wrap.b32 %r3206, %r3207, %r3207, %r4625;
	// end inline asm
	// begin inline asm
	shf.r.wrap.b32 %r3210, %r3207, %r3207, %r4629;
	// end inline asm
	xor.b32  	%r6559, %r3210, %r3206;
	// begin inline asm
	shf.r.wrap.b32 %r3214, %r3207, %r3207, %r4633;
	// end inline asm
	xor.b32  	%r6560, %r6559, %r3214;
	xor.b32  	%r6561, %r3183, %r3168;
	and.b32  	%r6562, %r3207, %r6561;
	and.b32  	%r6563, %r3183, %r3168;
	xor.b32  	%r6564, %r6562, %r6563;
	add.s32 	%r3228, %r6558, %r3144;
	add.s32 	%r6565, %r6558, %r6564;
	add.s32 	%r3240, %r6565, %r6560;
	// begin inline asm
	shf.r.wrap.b32 %r3218, %r3228, %r3228, %r4613;
	// end inline asm
	// begin inline asm
	shf.r.wrap.b32 %r3222, %r3228, %r3228, %r4617;
	// end inline asm
	xor.b32  	%r6566, %r3222, %r3218;
	// begin inline asm
	shf.r.wrap.b32 %r3226, %r3228, %r3228, %r4621;
	// end inline asm
	xor.b32  	%r6567, %r6566, %r3226;
	and.b32  	%r6568, %r3228, %r3195;
	not.b32 	%r6569, %r3228;
	and.b32  	%r6570, %r3171, %r6569;
	or.b32  	%r6571, %r6568, %r6570;
	add.s32 	%r6572, %r6571, %r3147;
	add.s32 	%r6573, %r6572, %r6567;
	add.s32 	%r6574, %r6573, %r5089;
	add.s32 	%r6575, %r6574, %r2408;
	// begin inline asm
	shf.r.wrap.b32 %r3230, %r3240, %r3240, %r4625;
	// end inline asm
	// begin inline asm
	shf.r.wrap.b32 %r3234, %r3240, %r3240, %r4629;
	// end inline asm
	xor.b32  	%r6576, %r3234, %r3230;
	// begin inline asm
	shf.r.wrap.b32 %r3238, %r3240, %r3240, %r4633;
	// end inline asm
	xor.b32  	%r6577, %r6576, %r3238;
	xor.b32  	%r6578, %r3207, %r3183;
	and.b32  	%r6579, %r3240, %r6578;
	and.b32  	%r6580, %r3207, %r3183;
	xor.b32  	%r6581, %r6579, %r6580;
	add.s32 	%r3252, %r6575, %r3168;
	add.s32 	%r6582, %r6575, %r6581;
	add.s32 	%r3264, %r6582, %r6577;
	// begin inline asm
	shf.r.wrap.b32 %r3242, %r3252, %r3252, %r4613;
	// end inline asm
	// begin inline asm
	shf.r.wrap.b32 %r3246, %r3252, %r3252, %r4617;
	// end inline asm
	xor.b32  	%r6583, %r3246, %r3242;
	// begin inline asm
	shf.r.wrap.b32 %r3250, %r3252, %r3252, %r4621;
	// end inline asm
	xor.b32  	%r6584, %r6583, %r3250;
	and.b32  	%r6585, %r3252, %r3228;
	not.b32 	%r6586, %r3252;
	and.b32  	%r6587, %r3195, %r6586;
	or.b32  	%r6588, %r6585, %r6587;
	add.s32 	%r6589, %r6588, %r3171;
	add.s32 	%r6590, %r6589, %r6584;
	add.s32 	%r6591, %r6590, %r5106;
	add.s32 	%r6592, %r6591, %r2424;
	// begin inline asm
	shf.r.wrap.b32 %r3254, %r3264, %r3264, %r4625;
	// end inline asm
	// begin inline asm
	shf.r.wrap.b32 %r3258, %r3264, %r3264, %r4629;
	// end inline asm
	xor.b32  	%r6593, %r3258, %r3254;
	// begin inline asm
	shf.r.wrap.b32 %r3262, %r3264, %r3264, %r4633;
	// end inline asm
	xor.b32  	%r6594, %r6593, %r3262;
	xor.b32  	%r6595, %r3240, %r3207;
	and.b32  	%r6596, %r3264, %r6595;
	and.b32  	%r6597, %r3240, %r3207;
	xor.b32  	%r6598, %r6596, %r6597;
	add.s32 	%r3276, %r6592, %r3183;
	add.s32 	%r6599, %r6592, %r6598;
	add.s32 	%r3288, %r6599, %r6594;
	// begin inline asm
	shf.r.wrap.b32 %r3266, %r3276, %r3276, %r4613;
	// end inline asm
	// begin inline asm
	shf.r.wrap.b32 %r3270, %r3276, %r3276, %r4617;
	// end inline asm
	xor.b32  	%r6600, %r3270, %r3266;
	// begin inline asm
	shf.r.wrap.b32 %r3274, %r3276, %r3276, %r4621;
	// end inline asm
	xor.b32  	%r6601, %r6600, %r3274;
	and.b32  	%r6602, %r3276, %r3252;
	not.b32 	%r6603, %r3276;
	and.b32  	%r6604, %r3228, %r6603;
	or.b32  	%r6605, %r6602, %r6604;
	add.s32 	%r6606, %r6605, %r3195;
	add.s32 	%r6607, %r6606, %r6601;
	add.s32 	%r6608, %r6607, %r5123;
	add.s32 	%r6609, %r6608, %r2440;
	// begin inline asm
	shf.r.wrap.b32 %r3278, %r3288, %r3288, %r4625;
	// end inline asm
	// begin inline asm
	shf.r.wrap.b32 %r3282, %r3288, %r3288, %r4629;
	// end inline asm
	xor.b32  	%r6610, %r3282, %r3278;
	// begin inline asm
	shf.r.wrap.b32 %r3286, %r3288, %r3288, %r4633;
	// end inline asm
	xor.b32  	%r6611, %r6610, %r3286;
	xor.b32  	%r6612, %r3264, %r3240;
	and.b32  	%r6613, %r3288, %r6612;
	and.b32  	%r6614, %r3264, %r3240;
	xor.b32  	%r6615, %r6613, %r6614;
	add.s32 	%r3300, %r6609, %r3207;
	add.s32 	%r6616, %r6609, %r6615;
	add.s32 	%r3312, %r6616, %r6611;
	// begin inline asm
	shf.r.wrap.b32 %r3290, %r3300, %r3300, %r4613;
	// end inline asm
	// begin inline asm
	shf.r.wrap.b32 %r3294, %r3300, %r3300, %r4617;
	// end inline asm
	xor.b32  	%r6617, %r3294, %r3290;
	// begin inline asm
	shf.r.wrap.b32 %r3298, %r3300, %r3300, %r4621;
	// end inline asm
	xor.b32  	%r6618, %r6617, %r3298;
	and.b32  	%r6619, %r3300, %r3276;
	not.b32 	%r6620, %r3300;
	and.b32  	%r6621, %r3252, %r6620;
	or.b32  	%r6622, %r6619, %r6621;
	add.s32 	%r6623, %r6622, %r3228;
	add.s32 	%r6624, %r6623, %r6618;
	add.s32 	%r6625, %r6624, %r5140;
	xor.b32  	%r6626, %r6625, -2147483648;
	// begin inline asm
	shf.r.wrap.b32 %r3302, %r3312, %r3312, %r4625;
	// end inline asm
	// begin inline asm
	shf.r.wrap.b32 %r3306, %r3312, %r3312, %r4629;
	// end inline asm
	xor.b32  	%r6627, %r3306, %r3302;
	// begin inline asm
	shf.r.wrap.b32 %r3310, %r3312, %r3312, %r4633;
	// end inline asm
	xor.b32  	%r6628, %r6627, %r3310;
	xor.b32  	%r6629, %r3288, %r3264;
	and.b32  	%r6630, %r3312, %r6629;
	and.b32  	%r6631, %r3288, %r3264;
	xor.b32  	%r6632, %r6630, %r6631;
	add.s32 	%r3324, %r6626, %r3240;
	add.s32 	%r6633, %r6626, %r6632;
	add.s32 	%r3336, %r6633, %r6628;
	// begin inline asm
	shf.r.wrap.b32 %r3314, %r3324, %r3324, %r4613;
	// end inline asm
	// begin inline asm
	shf.r.wrap.b32 %r3318, %r3324, %r3324, %r4617;
	// end inline asm
	xor.b32  	%r6634, %r3318, %r3314;
	// begin inline asm
	shf.r.wrap.b32 %r3322, %r3324, %r3324, %r4621;
	// end inline asm
	xor.b32  	%r6635, %r6634, %r3322;
	and.b32  	%r6636, %r3324, %r3300;
	not.b32 	%r6637, %r3324;
	and.b32  	%r6638, %r3276, %r6637;
	or.b32  	%r6639, %r6636, %r6638;
	add.s32 	%r6640, %r6639, %r3252;
	add.s32 	%r6641, %r6640, %r6635;
	add.s32 	%r6642, %r6641, %r5157;
	// begin inline asm
	shf.r.wrap.b32 %r3326, %r3336, %r3336, %r4625;
	// end inline asm
	// begin inline asm
	shf.r.wrap.b32 %r3330, %r3336, %r3336, %r4629;
	// end inline asm
	xor.b32  	%r6643, %r3330, %r3326;
	// begin inline asm
	shf.r.wrap.b32 %r3334, %r3336, %r3336, %r4633;
	// end inline asm
	xor.b32  	%r6644, %r6643, %r3334;
	xor.b32  	%r6645, %r3312, %r3288;
	and.b32  	%r6646, %r3336, %r6645;
	and.b32  	%r6647, %r3312, %r3288;
	xor.b32  	%r6648, %r6646, %r6647;
	add.s32 	%r3348, %r6642, %r3264;
	add.s32 	%r6649, %r6642, %r6648;
	add.s32 	%r3360, %r6649, %r6644;
	// begin inline asm
	shf.r.wrap.b32 %r3338, %r3348, %r3348, %r4613;
	// end inline asm
	// begin inline asm
	shf.r.wrap.b32 %r3342, %r3348, %r3348, %r4617;
	// end inline asm
	xor.b32  	%r6650, %r3342, %r3338;
	// begin inline asm
	shf.r.wrap.b32 %r3346, %r3348, %r3348, %r4621;
	// end inline asm
	xor.b32  	%r6651, %r6650, %r3346;
	and.b32  	%r6652, %r3348, %r3324;
	not.b32 	%r6653, %r3348;
	and.b32  	%r6654, %r3300, %r6653;
	or.b32  	%r6655, %r6652, %r6654;
	add.s32 	%r6656, %r6655, %r3276;
	add.s32 	%r6657, %r6656, %r6651;
	add.s32 	%r6658, %r6657, %r5174;
	// begin inline asm
	shf.r.wrap.b32 %r3350, %r3360, %r3360, %r4625;
	// end inline asm
	// begin inline asm
	shf.r.wrap.b32 %r3354, %r3360, %r3360, %r4629;
	// end inline asm
	xor.b32  	%r6659, %r3354, %r3350;
	// begin inline asm
	shf.r.wrap.b32 %r3358, %r3360, %r3360, %r4633;
	// end inline asm
	xor.b32  	%r6660, %r6659, %r3358;
	xor.b32  	%r6661, %r3336, %r3312;
	and.b32  	%r6662, %r3360, %r6661;
	and.b32  	%r6663, %r3336, %r3312;
	xor.b32  	%r6664, %r6662, %r6663;
	add.s32 	%r3372, %r6658, %r3288;
	add.s32 	%r6665, %r6658, %r6664;
	add.s32 	%r3384, %r6665, %r6660;
	// begin inline asm
	shf.r.wrap.b32 %r3362, %r3372, %r3372, %r4613;
	// end inline asm
	// begin inline asm
	shf.r.wrap.b32 %r3366, %r3372, %r3372, %r4617;
	// end inline asm
	xor.b32  	%r6666, %r3366, %r3362;
	// begin inline asm
	shf.r.wrap.b32 %r3370, %r3372, %r3372, %r4621;
	// end inline asm
	xor.b32  	%r6667, %r6666, %r3370;
	and.b32  	%r6668, %r3372, %r3348;
	not.b32 	%r6669, %r3372;
	and.b32  	%r6670, %r3324, %r6669;
	or.b32  	%r6671, %r6668, %r6670;
	add.s32 	%r6672, %r6671, %r3300;
	add.s32 	%r6673, %r6672, %r6667;
	add.s32 	%r6674, %r6673, %r5191;
	// begin inline asm
	shf.r.wrap.b32 %r3374, %r3384, %r3384, %r4625;
	// end inline asm
	// begin inline asm
	shf.r.wrap.b32 %r3378, %r3384, %r3384, %r4629;
	// end inline asm
	xor.b32  	%r6675, %r3378, %r3374;
	// begin inline asm
	shf.r.wrap.b32 %r3382, %r3384, %r3384, %r4633;
	// end inline asm
	xor.b32  	%r6676, %r6675, %r3382;
	xor.b32  	%r6677, %r3360, %r3336;
	and.b32  	%r6678, %r3384, %r6677;
	and.b32  	%r6679, %r3360, %r3336;
	xor.b32  	%r6680, %r6678, %r6679;
	add.s32 	%r3396, %r6674, %r3312;
	add.s32 	%r6681, %r6674, %r6680;
	add.s32 	%r3408, %r6681, %r6676;
	// begin inline asm
	shf.r.wrap.b32 %r3386, %r3396, %r3396, %r4613;
	// end inline asm
	// begin inline asm
	shf.r.wrap.b32 %r3390, %r3396, %r3396, %r4617;
	// end inline asm
	xor.b32  	%r6682, %r3390, %r3386;
	// begin inline asm
	shf.r.wrap.b32 %r3394, %r3396, %r3396, %r4621;
	// end inline asm
	xor.b32  	%r6683, %r6682, %r3394;
	and.b32  	%r6684, %r3396, %r3372;
	not.b32 	%r6685, %r3396;
	and.b32  	%r6686, %r3348, %r6685;
	or.b32  	%r6687, %r6684, %r6686;
	add.s32 	%r6688, %r6687, %r3324;
	add.s32 	%r6689, %r6688, %r6683;
	add.s32 	%r6690, %r6689, %r5208;
	// begin inline asm
	shf.r.wrap.b32 %r3398, %r3408, %r3408, %r4625;
	// end inline asm
	// begin inline asm
	shf.r.wrap.b32 %r3402, %r3408, %r3408, %r4629;
	// end inline asm
	xor.b32  	%r6691, %r3402, %r3398;
	// begin inline asm
	shf.r.wrap.b32 %r3406, %r3408, %r3408, %r4633;
	// end inline asm
	xor.b32  	%r6692, %r6691, %r3406;
	xor.b32  	%r6693, %r3384, %r3360;
	and.b32  	%r6694, %r3408, %r6693;
	and.b32  	%r6695, %r3384, %r3360;
	xor.b32  	%r6696, %r6694, %r6695;
	add.s32 	%r3420, %r6690, %r3336;
	add.s32 	%r6697, %r6690, %r6696;
	add.s32 	%r3432, %r6697, %r6692;
	// begin inline asm
	shf.r.wrap.b32 %r3410, %r3420, %r3420, %r4613;
	// end inline asm
	// begin inline asm
	shf.r.wrap.b32 %r3414, %r3420, %r3420, %r4617;
	// end inline asm
	xor.b32  	%r6698, %r3414, %r3410;
	// begin inline asm
	shf.r.wrap.b32 %r3418, %r3420, %r3420, %r4621;
	// end inline asm
	xor.b32  	%r6699, %r6698, %r3418;
	and.b32  	%r6700, %r3420, %r3396;
	not.b32 	%r6701, %r3420;
	and.b32  	%r6702, %r3372, %r6701;
	or.b32  	%r6703, %r6700, %r6702;
	add.s32 	%r6704, %r6703, %r3348;
	add.s32 	%r6705, %r6704, %r6699;
	add.s32 	%r6706, %r6705, %r5225;
	// begin inline asm
	shf.r.wrap.b32 %r3422, %r3432, %r3432, %r4625;
	// end inline asm
	// begin inline asm
	shf.r.wrap.b32 %r3426, %r3432, %r3432, %r4629;
	// end inline asm
	xor.b32  	%r6707, %r3426, %r3422;
	// begin inline asm
	shf.r.wrap.b32 %r3430, %r3432, %r3432, %r4633;
	// end inline asm
	xor.b32  	%r6708, %r6707, %r3430;
	xor.b32  	%r6709, %r3408, %r3384;
	and.b32  	%r6710, %r3432, %r6709;
	and.b32  	%r6711, %r3408, %r3384;
	xor.b32  	%r6712, %r6710, %r6711;
	add.s32 	%r3444, %r6706, %r3360;
	add.s32 	%r6713, %r6706, %r6712;
	add.s32 	%r3456, %r6713, %r6708;
	// begin inline asm
	shf.r.wrap.b32 %r3434, %r3444, %r3444, %r4613;
	// end inline asm
	// begin inline asm
	shf.r.wrap.b32 %r3438, %r3444, %r3444, %r4617;
	// end inline asm
	xor.b32  	%r6714, %r3438, %r3434;
	// begin inline asm
	shf.r.wrap.b32 %r3442, %r3444, %r3444, %r4621;
	// end inline asm
	xor.b32  	%r6715, %r6714, %r3442;
	and.b32  	%r6716, %r3444, %r3420;
	not.b32 	%r6717, %r3444;
	and.b32  	%r6718, %r3396, %r6717;
	or.b32  	%r6719, %r6716, %r6718;
	add.s32 	%r6720, %r6719, %r3372;
	add.s32 	%r6721, %r6720, %r6715;
	add.s32 	%r6722, %r6721, %r5242;
	// begin inline asm
	shf.r.wrap.b32 %r3446, %r3456, %r3456, %r4625;
	// end inline asm
	// begin inline asm
	shf.r.wrap.b32 %r3450, %r3456, %r3456, %r4629;
	// end inline asm
	xor.b32  	%r6723, %r3450, %r3446;
	// begin inline asm
	shf.r.wrap.b32 %r3454, %r3456, %r3456, %r4633;
	// end inline asm
	xor.b32  	%r6724, %r6723, %r3454;
	xor.b32  	%r6725, %r3432, %r3408;
	and.b32  	%r6726, %r3456, %r6725;
	and.b32  	%r6727, %r3432, %r3408;
	xor.b32  	%r6728, %r6726, %r6727;
	add.s32 	%r3468, %r6722, %r3384;
	add.s32 	%r6729, %r6722, %r6728;
	add.s32 	%r3480, %r6729, %r6724;
	// begin inline asm
	shf.r.wrap.b32 %r3458, %r3468, %r3468, %r4613;
	// end inline asm
	// begin inline asm
	shf.r.wrap.b32 %r3462, %r3468, %r3468, %r4617;
	// end inline asm
	xor.b32  	%r6730, %r3462, %r3458;
	// begin inline asm
	shf.r.wrap.b32 %r3466, %r3468, %r3468, %r4621;
	// end inline asm
	xor.b32  	%r6731, %r6730, %r3466;
	and.b32  	%r6732, %r3468, %r3444;
	not.b32 	%r6733, %r3468;
	and.b32  	%r6734, %r3420, %r6733;
	or.b32  	%r6735, %r6732, %r6734;
	add.s32 	%r6736, %r6735, %r3396;
	add.s32 	%r6737, %r6736, %r6731;
	add.s32 	%r6738, %r6737, %r5259;
	add.s32 	%r6739, %r6738, 256;
	// begin inline asm
	shf.r.wrap.b32 %r3470, %r3480, %r3480, %r4625;
	// end inline asm
	// begin inline asm
	shf.r.wrap.b32 %r3474, %r3480, %r3480, %r4629;
	// end inline asm
	xor.b32  	%r6740, %r3474, %r3470;
	// begin inline asm
	shf.r.wrap.b32 %r3478, %r3480, %r3480, %r4633;
	// end inline asm
	xor.b32  	%r6741, %r6740, %r3478;
	xor.b32  	%r6742, %r3456, %r3432;
	and.b32  	%r6743, %r3480, %r6742;
	and.b32  	%r6744, %r3456, %r3432;
	xor.b32  	%r6745, %r6743, %r6744;
	add.s32 	%r3492, %r6739, %r3408;
	add.s32 	%r6746, %r6739, %r6745;
	add.s32 	%r3504, %r6746, %r6741;
	// begin inline asm
	shf.r.wrap.b32 %r3482, %r3492, %r3492, %r4613;
	// end inline asm
	// begin inline asm
	shf.r.wrap.b32 %r3486, %r3492, %r3492, %r4617;
	// end inline asm
	xor.b32  	%r6747, %r3486, %r3482;
	// begin inline asm
	shf.r.wrap.b32 %r3490, %r3492, %r3492, %r4621;
	// end inline asm
	xor.b32  	%r6748, %r6747, %r3490;
	and.b32  	%r6749, %r3492, %r3468;
	not.b32 	%r6750, %r3492;
	and.b32  	%r6751, %r3444, %r6750;
	or.b32  	%r6752, %r6749, %r6751;
	add.s32 	%r6753, %r6752, %r3420;
	add.s32 	%r6754, %r6753, %r6748;
	add.s32 	%r6755, %r6754, %r5277;
	add.s32 	%r6756, %r6755, %r2584;
	// begin inline asm
	shf.r.wrap.b32 %r3494, %r3504, %r3504, %r4625;
	// end inline asm
	// begin inline asm
	shf.r.wrap.b32 %r3498, %r3504, %r3504, %r4629;
	// end inline asm
	xor.b32  	%r6757, %r3498, %r3494;
	// begin inline asm
	shf.r.wrap.b32 %r3502, %r3504, %r3504, %r4633;
	// end inline asm
	xor.b32  	%r6758, %r6757, %r3502;
	xor.b32  	%r6759, %r3480, %r3456;
	and.b32  	%r6760, %r3504, %r6759;
	and.b32  	%r6761, %r3480, %r3456;
	xor.b32  	%r6762, %r6760, %r6761;
	add.s32 	%r3516, %r6756, %r3432;
	add.s32 	%r6763, %r6756, %r6762;
	add.s32 	%r3528, %r6763, %r6758;
	// begin inline asm
	shf.r.wrap.b32 %r3506, %r3516, %r3516, %r4613;
	// end inline asm
	// begin inline asm
	shf.r.wrap.b32 %r3510, %r3516, %r3516, %r4617;
	// end inline asm
	xor.b32  	%r6764, %r3510, %r3506;
	// begin inline asm
	shf.r.wrap.b32 %r3514, %r3516, %r3516, %r4621;
	// end inline asm
	xor.b32  	%r6765, %r6764, %r3514;
	and.b32  	%r6766, %r3516, %r3492;
	not.b32 	%r6767, %r3516;
	and.b32  	%r6768, %r3468, %r6767;
	or.b32  	%r6769, %r6766, %r6768;
	add.s32 	%r6770, %r6769, %r3444;
	add.s32 	%r6771, %r6770, %r6765;
	add.s32 	%r6772, %r6771, %r5295;
	add.s32 	%r6773, %r6772, %r2600;
	// begin inline asm
	shf.r.wrap.b32 %r3518, %r3528, %r3528, %r4625;
	// end inline asm
	// begin inline asm
	shf.r.wrap.b32 %r3522, %r3528, %r3528, %r4629;
	// end inline asm
	xor.b32  	%r6774, %r3522, %r3518;
	// begin inline asm
	shf.r.wrap.b32 %r3526, %r3528, %r3528, %r4633;
	// end inline asm
	xor.b32  	%r6775, %r6774, %r3526;
	xor.b32  	%r6776, %r3504, %r3480;
	and.b32  	%r6777, %r3528, %r6776;
	and.b32  	%r6778, %r3504, %r3480;
	xor.b32  	%r6779, %r6777, %r6778;
	add.s32 	%r3540, %r6773, %r3456;
	add.s32 	%r6780, %r6773, %r6779;
	add.s32 	%r3552, %r6780, %r6775;
	// begin inline asm
	shf.r.wrap.b32 %r3530, %r3540, %r3540, %r4613;
	// end inline asm
	// begin inline asm
	shf.r.wrap.b32 %r3534, %r3540, %r3540, %r4617;
	// end inline asm
	xor.b32  	%r6781, %r3534, %r3530;
	// begin inline asm
	shf.r.wrap.b32 %r3538, %r3540, %r3540, %r4621;
	// end inline asm
	xor.b32  	%r6782, %r6781, %r3538;
	and.b32  	%r6783, %r3540, %r3516;
	not.b32 	%r6784, %r3540;
	and.b32  	%r6785, %r3492, %r6784;
	or.b32  	%r6786, %r6783, %r6785;
	add.s32 	%r6787, %r6786, %r3468;
	add.s32 	%r6788, %r6787, %r6782;
	add.s32 	%r6789, %r6788, %r5313;
	add.s32 	%r6790, %r6789, %r2616;
	// begin inline asm
	shf.r.wrap.b32 %r3542, %r3552, %r3552, %r4625;
	// end inline asm
	// begin inline asm
	shf.r.wrap.b32 %r3546, %r3552, %r3552, %r4629;
	// end inline asm
	xor.b32  	%r6791, %r3546, %r3542;
	// begin inline asm
	shf.r.wrap.b32 %r3550, %r3552, %r3552, %r4633;
	// end inline asm
	xor.b32  	%r6792, %r6791, %r3550;
	xor.b32  	%r6793, %r3528, %r3504;
	and.b32  	%r6794, %r3552, %r6793;
	and.b32  	%r6795, %r3528, %r3504;
	xor.b32  	%r6796, %r6794, %r6795;
	add.s32 	%r3564, %r6790, %r3480;
	add.s32 	%r6797, %r6790, %r6796;
	add.s32 	%r3576, %r6797, %r6792;
	// begin inline asm
	shf.r.wrap.b32 %r3554, %r3564, %r3564, %r4613;
	// end inline asm
	// begin inline asm
	shf.r.wrap.b32 %r3558, %r3564, %r3564, %r4617;
	// end inline asm
	xor.b32  	%r6798, %r3558, %r3554;
	// begin inline asm
	shf.r.wrap.b32 %r3562, %r3564, %r3564, %r4621;
	// end inline asm
	xor.b32  	%r6799, %r6798, %r3562;
	and.b32  	%r6800, %r3564, %r3540;
	not.b32 	%r6801, %r3564;
	and.b32  	%r6802, %r3516, %r6801;
	or.b32  	%r6803, %r6800, %r6802;
	add.s32 	%r6804, %r6803, %r3492;
	add.s32 	%r6805, %r6804, %r6799;
	add.s32 	%r6806, %r6805, %r5331;
	add.s32 	%r6807, %r6806, %r2632;
	// begin inline asm
	shf.r.wrap.b32 %r3566, %r3576, %r3576, %r4625;
	// end inline asm
	// begin inline asm
	shf.r.wrap.b32 %r3570, %r3576, %r3576, %r4629;
	// end inline asm
	xor.b32  	%r6808, %r3570, %r3566;
	// begin inline asm
	shf.r.wrap.b32 %r3574, %r3576, %r3576, %r4633;
	// end inline asm
	xor.b32  	%r6809, %r6808, %r3574;
	xor.b32  	%r6810, %r3552, %r3528;
	and.b32  	%r6811, %r3576, %r6810;
	and.b32  	%r6812, %r3552, %r3528;
	xor.b32  	%r6813, %r6811, %r6812;
	add.s32 	%r3588, %r6807, %r3504;
	add.s32 	%r6814, %r6807, %r6813;
	add.s32 	%r3600, %r6814, %r6809;
	// begin inline asm
	shf.r.wrap.b32 %r3578, %r3588, %r3588, %r4613;
	// end inline asm
	// begin inline asm
	shf.r.wrap.b32 %r3582, %r3588, %r3588, %r4617;
	// end inline asm
	xor.b32  	%r6815, %r3582, %r3578;
	// begin inline asm
	shf.r.wrap.b32 %r3586, %r3588, %r3588, %r4621;
	// end inline asm
	xor.b32  	%r6816, %r6815, %r3586;
	and.b32  	%r6817, %r3588, %r3564;
	not.b32 	%r6818, %r3588;
	and.b32  	%r6819, %r3540, %r6818;
	or.b32  	%r6820, %r6817, %r6819;
	add.s32 	%r6821, %r6820, %r3516;
	add.s32 	%r6822, %r6821, %r6816;
	add.s32 	%r6823, %r6822, %r5349;
	add.s32 	%r6824, %r6823, %r2648;
	// begin inline asm
	shf.r.wrap.b32 %r3590, %r3600, %r3600, %r4625;
	// end inline asm
	// begin inline asm
	shf.r.wrap.b32 %r3594, %r3600, %r3600, %r4629;
	// end inline asm
	xor.b32  	%r6825, %r3594, %r3590;
	// begin inline asm
	shf.r.wrap.b32 %r3598, %r3600, %r3600, %r4633;
	// end inline asm
	xor.b32  	%r6826, %r6825, %r3598;
	xor.b32  	%r6827, %r3576, %r3552;
	and.b32  	%r6828, %r3600, %r6827;
	and.b32  	%r6829, %r3576, %r3552;
	xor.b32  	%r6830, %r6828, %r6829;
	add.s32 	%r3612, %r6824, %r3528;
	add.s32 	%r6831, %r6824, %r6830;
	add.s32 	%r3624, %r6831, %r6826;
	// begin inline asm
	shf.r.wrap.b32 %r3602, %r3612, %r3612, %r4613;
	// end inline asm
	// begin inline asm
	shf.r.wrap.b32 %r3606, %r3612, %r3612, %r4617;
	// end inline asm
	xor.b32  	%r6832, %r3606, %r3602;
	// begin inline asm
	shf.r.wrap.b32 %r3610, %r3612, %r3612, %r4621;
	// end inline asm
	xor.b32  	%r6833, %r6832, %r3610;
	and.b32  	%r6834, %r3612, %r3588;
	not.b32 	%r6835, %r3612;
	and.b32  	%r6836, %r3564, %r6835;
	or.b32  	%r6837, %r6834, %r6836;
	add.s32 	%r6838, %r6837, %r3540;
	add.s32 	%r6839, %r6838, %r6833;
	add.s32 	%r6840, %r6839, %r5367;
	add.s32 	%r6841, %r6840, %r2664;
	// begin inline asm
	shf.r.wrap.b32 %r3614, %r3624, %r3624, %r4625;
	// end inline asm
	// begin inline asm
	shf.r.wrap.b32 %r3618, %r3624, %r3624, %r4629;
	// end inline asm
	xor.b32  	%r6842, %r3618, %r3614;
	// begin inline asm
	shf.r.wrap.b32 %r3622, %r3624, %r3624, %r4633;
	// end inline asm
	xor.b32  	%r6843, %r6842, %r3622;
	xor.b32  	%r6844, %r3600, %r3576;
	and.b32  	%r6845, %r3624, %r6844;
	and.b32  	%r6846, %r3600, %r3576;
	xor.b32  	%r6847, %r6845, %r6846;
	add.s32 	%r3636, %r6841, %r3552;
	add.s32 	%r6848, %r6841, %r6847;
	add.s32 	%r3648, %r6848, %r6843;
	// begin inline asm
	shf.r.wrap.b32 %r3626, %r3636, %r3636, %r4613;
	// end inline asm
	// begin inline asm
	shf.r.wrap.b32 %r3630, %r3636, %r3636, %r4617;
	// end inline asm
	xor.b32  	%r6849, %r3630, %r3626;
	// begin inline asm
	shf.r.wrap.b32 %r3634, %r3636, %r3636, %r4621;
	// end inline asm
	xor.b32  	%r6850, %r6849, %r3634;
	and.b32  	%r6851, %r3636, %r3612;
	not.b32 	%r6852, %r3636;
	and.b32  	%r6853, %r3588, %r6852;
	or.b32  	%r6854, %r6851, %r6853;
	add.s32 	%r6855, %r6854, %r3564;
	add.s32 	%r6856, %r6855, %r6850;
	add.s32 	%r6857, %r6856, %r5385;
	add.s32 	%r6858, %r6857, %r2459;
	// begin inline asm
	shf.r.wrap.b32 %r3638, %r3648, %r3648, %r4625;
	// end inline asm
	// begin inline asm
	shf.r.wrap.b32 %r3642, %r3648, %r3648, %r4629;
	// end inline asm
	xor.b32  	%r6859, %r3642, %r3638;
	// begin inline asm
	shf.r.wrap.b32 %r3646, %r3648, %r3648, %r4633;
	// end inline asm
	xor.b32  	%r6860, %r6859, %r3646;
	xor.b32  	%r6861, %r3624, %r3600;
	and.b32  	%r6862, %r3648, %r6861;
	and.b32  	%r6863, %r3624, %r3600;
	xor.b32  	%r6864, %r6862, %r6863;
	add.s32 	%r3660, %r6858, %r3576;
	add.s32 	%r6865, %r6858, %r6864;
	add.s32 	%r3672, %r6865, %r6860;
	// begin inline asm
	shf.r.wrap.b32 %r3650, %r3660, %r3660, %r4613;
	// end inline asm
	// begin inline asm
	shf.r.wrap.b32 %r3654, %r3660, %r3660, %r4617;
	// end inline asm
	xor.b32  	%r6866, %r3654, %r3650;
	// begin inline asm
	shf.r.wrap.b32 %r3658, %r3660, %r3660, %r4621;
	// end inline asm
	xor.b32  	%r6867, %r6866, %r3658;
	and.b32  	%r6868, %r3660, %r3636;
	not.b32 	%r6869, %r3660;
	and.b32  	%r6870, %r3612, %r6869;
	or.b32  	%r6871, %r6868, %r6870;
	add.s32 	%r6872, %r6871, %r3588;
	add.s32 	%r6873, %r6872, %r6867;
	add.s32 	%r6874, %r6873, %r5403;
	add.s32 	%r6875, %r6874, %r2696;
	// begin inline asm
	shf.r.wrap.b32 %r3662, %r3672, %r3672, %r4625;
	// end inline asm
	// begin inline asm
	shf.r.wrap.b32 %r3666, %r3672, %r3672, %r4629;
	// end inline asm
	xor.b32  	%r6876, %r3666, %r3662;
	// begin inline asm
	shf.r.wrap.b32 %r3670, %r3672, %r3672, %r4633;
	// end inline asm
	xor.b32  	%r6877, %r6876, %r3670;
	xor.b32  	%r6878, %r3648, %r3624;
	and.b32  	%r6879, %r3672, %r6878;
	and.b32  	%r6880, %r3648, %r3624;
	xor.b32  	%r6881, %r6879, %r6880;
	add.s32 	%r3684, %r6875, %r3600;
	add.s32 	%r6882, %r6875, %r6881;
	add.s32 	%r3696, %r6882, %r6877;
	// begin inline asm
	shf.r.wrap.b32 %r3674, %r3684, %r3684, %r4613;
	// end inline asm
	// begin inline asm
	shf.r.wrap.b32 %r3678, %r3684, %r3684, %r4617;
	// end inline asm
	xor.b32  	%r6883, %r3678, %r3674;
	// begin inline asm
	shf.r.wrap.b32 %r3682, %r3684, %r3684, %r4621;
	// end inline asm
	xor.b32  	%r6884, %r6883, %r3682;
	and.b32  	%r6885, %r3684, %r3660;
	not.b32 	%r6886, %r3684;
	and.b32  	%r6887, %r3636, %r6886;
	or.b32  	%r6888, %r6885, %r6887;
	add.s32 	%r6889, %r6888, %r3612;
	add.s32 	%r6890, %r6889, %r6884;
	add.s32 	%r6891, %r6890, %r5421;
	add.s32 	%r6892, %r6891, %r2491;
	// begin inline asm
	shf.r.wrap.b32 %r3686, %r3696, %r3696, %r4625;
	// end inline asm
	// begin inline asm
	shf.r.wrap.b32 %r3690, %r3696, %r3696, %r4629;
	// end inline asm
	xor.b32  	%r6893, %r3690, %r3686;
	// begin inline asm
	shf.r.wrap.b32 %r3694, %r3696, %r3696, %r4633;
	// end inline asm
	xor.b32  	%r6894, %r6893, %r3694;
	xor.b32  	%r6895, %r3672, %r3648;
	and.b32  	%r6896, %r3696, %r6895;
	and.b32  	%r6897, %r3672, %r3648;
	xor.b32  	%r6898, %r6896, %r6897;
	add.s32 	%r3708, %r6892, %r3624;
	add.s32 	%r6899, %r6892, %r6898;
	add.s32 	%r3720, %r6899, %r6894;
	// begin inline asm
	shf.r.wrap.b32 %r3698, %r3708, %r3708, %r4613;
	// end inline asm
	// begin inline asm
	shf.r.wrap.b32 %r3702, %r3708, %r3708, %r4617;
	// end inline asm
	xor.b32  	%r6900, %r3702, %r3698;
	// begin inline asm
	shf.r.wrap.b32 %r3706, %r3708, %r3708, %r4621;
	// end inline asm
	xor.b32  	%r6901, %r6900, %r3706;
	and.b32  	%r6902, %r3708, %r3684;
	not.b32 	%r6903, %r3708;
	and.b32  	%r6904, %r3660, %r6903;
	or.b32  	%r6905, %r6902, %r6904;
	add.s32 	%r6906, %r6905, %r3636;
	add.s32 	%r6907, %r6906, %r6901;
	add.s32 	%r6908, %r6907, %r5439;
	add.s32 	%r6909, %r6908, %r2728;
	// begin inline asm
	shf.r.wrap.b32 %r3710, %r3720, %r3720, %r4625;
	// end inline asm
	// begin inline asm
	shf.r.wrap.b32 %r3714, %r3720, %r3720, %r4629;
	// end inline asm
	xor.b32  	%r6910, %r3714, %r3710;
	// begin inline asm
	shf.r.wrap.b32 %r3718, %r3720, %r3720, %r4633;
	// end inline asm
	xor.b32  	%r6911, %r6910, %r3718;
	xor.b32  	%r6912, %r3696, %r3672;
	and.b32  	%r6913, %r3720, %r6912;
	and.b32  	%r6914, %r3696, %r3672;
	xor.b32  	%r6915, %r6913, %r6914;
	add.s32 	%r3732, %r6909, %r3648;
	add.s32 	%r6916, %r6909, %r6915;
	add.s32 	%r3744, %r6916, %r6911;
	// begin inline asm
	shf.r.wrap.b32 %r3722, %r3732, %r3732, %r4613;
	// end inline asm
	// begin inline asm
	shf.r.wrap.b32 %r3726, %r3732, %r3732, %r4617;
	// end inline asm
	xor.b32  	%r6917, %r3726, %r3722;
	// begin inline asm
	shf.r.wrap.b32 %r3730, %r3732, %r3732, %r4621;
	// end inline asm
	xor.b32  	%r6918, %r6917, %r3730;
	and.b32  	%r6919, %r3732, %r3708;
	not.b32 	%r6920, %r3732;
	and.b32  	%r6921, %r3684, %r6920;
	or.b32  	%r6922, %r6919, %r6921;
	add.s32 	%r6923, %r6922, %r3660;
	add.s32 	%r6924, %r6923, %r6918;
	add.s32 	%r6925, %r6924, %r5457;
	add.s32 	%r6926, %r6925, %r2744;
	// begin inline asm
	shf.r.wrap.b32 %r3734, %r3744, %r3744, %r4625;
	// end inline asm
	// begin inline asm
	shf.r.wrap.b32 %r3738, %r3744, %r3744, %r4629;
	// end inline asm
	xor.b32  	%r6927, %r3738, %r3734;
	// begin inline asm
	shf.r.wrap.b32 %r3742, %r3744, %r3744, %r4633;
	// end inline asm
	xor.b32  	%r6928, %r6927, %r3742;
	xor.b32  	%r6929, %r3720, %r3696;
	and.b32  	%r6930, %r3744, %r6929;
	and.b32  	%r6931, %r3720, %r3696;
	xor.b32  	%r6932, %r6930, %r6931;
	add.s32 	%r3756, %r6926, %r3672;
	add.s32 	%r6933, %r6926, %r6932;
	add.s32 	%r3768, %r6933, %r6928;
	// begin inline asm
	shf.r.wrap.b32 %r3746, %r3756, %r3756, %r4613;
	// end inline asm
	// begin inline asm
	shf.r.wrap.b32 %r3750, %r3756, %r3756, %r4617;
	// end inline asm
	xor.b32  	%r6934, %r3750, %r3746;
	// begin inline asm
	shf.r.wrap.b32 %r3754, %r3756, %r3756, %r4621;
	// end inline asm
	xor.b32  	%r6935, %r6934, %r3754;
	and.b32  	%r6936, %r3756, %r3732;
	not.b32 	%r6937, %r3756;
	and.b32  	%r6938, %r3708, %r6937;
	or.b32  	%r6939, %r6936, %r6938;
	add.s32 	%r6940, %r6939, %r3684;
	add.s32 	%r6941, %r6940, %r6935;
	add.s32 	%r6942, %r6941, %r5475;
	add.s32 	%r6943, %r6942, %r2760;
	// begin inline asm
	shf.r.wrap.b32 %r3758, %r3768, %r3768, %r4625;
	// end inline asm
	// begin inline asm
	shf.r.wrap.b32 %r3762, %r3768, %r3768, %r4629;
	// end inline asm
	xor.b32  	%r6944, %r3762, %r3758;
	// begin inline asm
	shf.r.wrap.b32 %r3766, %r3768, %r3768, %r4633;
	// end inline asm
	xor.b32  	%r6945, %r6944, %r3766;
	xor.b32  	%r6946, %r3744, %r3720;
	and.b32  	%r6947, %r3768, %r6946;
	and.b32  	%r6948, %r3744, %r3720;
	xor.b32  	%r6949, %r6947, %r6948;
	add.s32 	%r3780, %r6943, %r3696;
	add.s32 	%r6950, %r6943, %r6949;
	add.s32 	%r3792, %r6950, %r6945;
	// begin inline asm
	shf.r.wrap.b32 %r3770, %r3780, %r3780, %r4613;
	// end inline asm
	// begin inline asm
	shf.r.wrap.b32 %r3774, %r3780, %r3780, %r4617;
	// end inline asm
	xor.b32  	%r6951, %r3774, %r3770;
	// begin inline asm
	shf.r.wrap.b32 %r3778, %r3780, %r3780, %r4621;
	// end inline asm
	xor.b32  	%r6952, %r6951, %r3778;
	and.b32  	%r6953, %r3780, %r3756;
	not.b32 	%r6954, %r3780;
	and.b32  	%r6955, %r3732, %r6954;
	or.b32  	%r6956, %r6953, %r6955;
	add.s32 	%r6957, %r6956, %r3708;
	add.s32 	%r6958, %r6957, %r6952;
	add.s32 	%r6959, %r6958, %r5493;
	add.s32 	%r6960, %r6959, %r2776;
	// begin inline asm
	shf.r.wrap.b32 %r3782, %r3792, %r3792, %r4625;
	// end inline asm
	// begin inline asm
	shf.r.wrap.b32 %r3786, %r3792, %r3792, %r4629;
	// end inline asm
	xor.b32  	%r6961, %r3786, %r3782;
	// begin inline asm
	shf.r.wrap.b32 %r3790, %r3792, %r3792, %r4633;
	// end inline asm
	xor.b32  	%r6962, %r6961, %r3790;
	xor.b32  	%r6963, %r3768, %r3744;
	and.b32  	%r6964, %r3792, %r6963;
	and.b32  	%r6965, %r3768, %r3744;
	xor.b32  	%r6966, %r6964, %r6965;
	add.s32 	%r3804, %r6960, %r3720;
	add.s32 	%r6967, %r6960, %r6966;
	add.s32 	%r3816, %r6967, %r6962;
	// begin inline asm
	shf.r.wrap.b32 %r3794, %r3804, %r3804, %r4613;
	// end inline asm
	// begin inline asm
	shf.r.wrap.b32 %r3798, %r3804, %r3804, %r4617;
	// end inline asm
	xor.b32  	%r6968, %r3798, %r3794;
	// begin inline asm
	shf.r.wrap.b32 %r3802, %r3804, %r3804, %r4621;
	// end inline asm
	xor.b32  	%r6969, %r6968, %r3802;
	and.b32  	%r6970, %r3804, %r3780;
	not.b32 	%r6971, %r3804;
	and.b32  	%r6972, %r3756, %r6971;
	or.b32  	%r6973, %r6970, %r6972;
	add.s32 	%r6974, %r6973, %r3732;
	add.s32 	%r6975, %r6974, %r6969;
	add.s32 	%r6976, %r6975, %r5511;
	add.s32 	%r6977, %r6976, %r2792;
	// begin inline asm
	shf.r.wrap.b32 %r3806, %r3816, %r3816, %r4625;
	// end inline asm
	// begin inline asm
	shf.r.wrap.b32 %r3810, %r3816, %r3816, %r4629;
	// end inline asm
	xor.b32  	%r6978, %r3810, %r3806;
	// begin inline asm
	shf.r.wrap.b32 %r3814, %r3816, %r3816, %r4633;
	// end inline asm
	xor.b32  	%r6979, %r6978, %r3814;
	xor.b32  	%r6980, %r3792, %r3768;
	and.b32  	%r6981, %r3816, %r6980;
	and.b32  	%r6982, %r3792, %r3768;
	xor.b32  	%r6983, %r6981, %r6982;
	add.s32 	%r3828, %r6977, %r3744;
	add.s32 	%r6984, %r6977, %r6983;
	add.s32 	%r3840, %r6984, %r6979;
	// begin inline asm
	shf.r.wrap.b32 %r3818, %r3828, %r3828, %r4613;
	// end inline asm
	// begin inline asm
	shf.r.wrap.b32 %r3822, %r3828, %r3828, %r4617;
	// end inline asm
	xor.b32  	%r6985, %r3822, %r3818;
	// begin inline asm
	shf.r.wrap.b32 %r3826, %r3828, %r3828, %r4621;
	// end inline asm
	xor.b32  	%r6986, %r6985, %r3826;
	and.b32  	%r6987, %r3828, %r3804;
	not.b32 	%r6988, %r3828;
	and.b32  	%r6989, %r3780, %r6988;
	or.b32  	%r6990, %r6987, %r6989;
	add.s32 	%r6991, %r6990, %r3756;
	add.s32 	%r6992, %r6991, %r6986;
	add.s32 	%r6993, %r6992, %r5529;
	add.s32 	%r6994, %r6993, %r2808;
	// begin inline asm
	shf.r.wrap.b32 %r3830, %r3840, %r3840, %r4625;
	// end inline asm
	// begin inline asm
	shf.r.wrap.b32 %r3834, %r3840, %r3840, %r4629;
	// end inline asm
	xor.b32  	%r6995, %r3834, %r3830;
	// begin inline asm
	shf.r.wrap.b32 %r3838, %r3840, %r3840, %r4633;
	// end inline asm
	xor.b32  	%r6996, %r6995, %r3838;
	xor.b32  	%r6997, %r3816, %r3792;
	and.b32  	%r6998, %r3840, %r6997;
	and.b32  	%r6999, %r3816, %r3792;
	xor.b32  	%r7000, %r6998, %r6999;
	add.s32 	%r3852, %r6994, %r3768;
	add.s32 	%r7001, %r6994, %r7000;
	add.s32 	%r3864, %r7001, %r6996;
	// begin inline asm
	shf.r.wrap.b32 %r3842, %r3852, %r3852, %r4613;
	// end inline asm
	// begin inline asm
	shf.r.wrap.b32 %r3846, %r3852, %r3852, %r4617;
	// end inline asm
	xor.b32  	%r7002, %r3846, %r3842;
	// begin inline asm
	shf.r.wrap.b32 %r3850, %r3852, %r3852, %r4621;
	// end inline asm
	xor.b32  	%r7003, %r7002, %r3850;
	and.b32  	%r7004, %r3852, %r3828;
	not.b32 	%r7005, %r3852;
	and.b32  	%r7006, %r3804, %r7005;
	or.b32  	%r7007, %r7004, %r7006;
	add.s32 	%r7008, %r7007, %r3780;
	add.s32 	%r7009, %r7008, %r7003;
	add.s32 	%r7010, %r7009, %r5547;
	add.s32 	%r7011, %r7010, %r2603;
	// begin inline asm
	shf.r.wrap.b32 %r3854, %r3864, %r3864, %r4625;
	// end inline asm
	// begin inline asm
	shf.r.wrap.b32 %r3858, %r3864, %r3864, %r4629;
	// end inline asm
	xor.b32  	%r7012, %r3858, %r3854;
	// begin inline asm
	shf.r.wrap.b32 %r3862, %r3864, %r3864, %r4633;
	// end inline asm
	xor.b32  	%r7013, %r7012, %r3862;
	xor.b32  	%r7014, %r3840, %r3816;
	and.b32  	%r7015, %r3864, %r7014;
	and.b32  	%r7016, %r3840, %r3816;
	xor.b32  	%r7017, %r7015, %r7016;
	add.s32 	%r3876, %r7011, %r3792;
	add.s32 	%r7018, %r7011, %r7017;
	add.s32 	%r3888, %r7018, %r7013;
	// begin inline asm
	shf.r.wrap.b32 %r3866, %r3876, %r3876, %r4613;
	// end inline asm
	// begin inline asm
	shf.r.wrap.b32 %r3870, %r3876, %r3876, %r4617;
	// end inline asm
	xor.b32  	%r7019, %r3870, %r3866;
	// begin inline asm
	shf.r.wrap.b32 %r3874, %r3876, %r3876, %r4621;
	// end inline asm
	xor.b32  	%r7020, %r7019, %r3874;
	and.b32  	%r7021, %r3876, %r3852;
	not.b32 	%r7022, %r3876;
	and.b32  	%r7023, %r3828, %r7022;
	or.b32  	%r7024, %r7021, %r7023;
	add.s32 	%r7025, %r7024, %r3804;
	add.s32 	%r7026, %r7025, %r7020;
	add.s32 	%r7027, %r7026, %r5565;
	add.s32 	%r7028, %r7027, %r2840;
	// begin inline asm
	shf.r.wrap.b32 %r3878, %r3888, %r3888, %r4625;
	// end inline asm
	// begin inline asm
	shf.r.wrap.b32 %r3882, %r3888, %r3888, %r4629;
	// end inline asm
	xor.b32  	%r7029, %r3882, %r3878;
	// begin inline asm
	shf.r.wrap.b32 %r3886, %r3888, %r3888, %r4633;
	// end inline asm
	xor.b32  	%r7030, %r7029, %r3886;
	xor.b32  	%r7031, %r3864, %r3840;
	and.b32  	%r7032, %r3888, %r7031;
	and.b32  	%r7033, %r3864, %r3840;
	xor.b32  	%r7034, %r7032, %r7033;
	add.s32 	%r3900, %r7028, %r3816;
	add.s32 	%r7035, %r7028, %r7034;
	add.s32 	%r3912, %r7035, %r7030;
	// begin inline asm
	shf.r.wrap.b32 %r3890, %r3900, %r3900, %r4613;
	// end inline asm
	// begin inline asm
	shf.r.wrap.b32 %r3894, %r3900, %r3900, %r4617;
	// end inline asm
	xor.b32  	%r7036, %r3894, %r3890;
	// begin inline asm
	shf.r.wrap.b32 %r3898, %r3900, %r3900, %r4621;
	// end inline asm
	xor.b32  	%r7037, %r7036, %r3898;
	and.b32  	%r7038, %r3900, %r3876;
	not.b32 	%r7039, %r3900;
	and.b32  	%r7040, %r3852, %r7039;
	or.b32  	%r7041, %r7038, %r7040;
	add.s32 	%r7042, %r7041, %r3828;
	add.s32 	%r7043, %r7042, %r7037;
	add.s32 	%r7044, %r7043, %r5583;
	add.s32 	%r7045, %r7044, %r2856;
	// begin inline asm
	shf.r.wrap.b32 %r3902, %r3912, %r3912, %r4625;
	// end inline asm
	// begin inline asm
	shf.r.wrap.b32 %r3906, %r3912, %r3912, %r4629;
	// end inline asm
	xor.b32  	%r7046, %r3906, %r3902;
	// begin inline asm
	shf.r.wrap.b32 %r3910, %r3912, %r3912, %r4633;
	// end inline asm
	xor.b32  	%r7047, %r7046, %r3910;
	xor.b32  	%r7048, %r3888, %r3864;
	and.b32  	%r7049, %r3912, %r7048;
	and.b32  	%r7050, %r3888, %r3864;
	xor.b32  	%r7051, %r7049, %r7050;
	add.s32 	%r3924, %r7045, %r3840;
	add.s32 	%r7052, %r7045, %r7051;
	add.s32 	%r3936, %r7052, %r7047;
	// begin inline asm
	shf.r.wrap.b32 %r3914, %r3924, %r3924, %r4613;
	// end inline asm
	// begin inline asm
	shf.r.wrap.b32 %r3918, %r3924, %r3924, %r4617;
	// end inline asm
	xor.b32  	%r7053, %r3918, %r3914;
	// begin inline asm
	shf.r.wrap.b32 %r3922, %r3924, %r3924, %r4621;
	// end inline asm
	xor.b32  	%r7054, %r7053, %r3922;
	and.b32  	%r7055, %r3924, %r3900;
	not.b32 	%r7056, %r3924;
	and.b32  	%r7057, %r3876, %r7056;
	or.b32  	%r7058, %r7055, %r7057;
	add.s32 	%r7059, %r7058, %r3852;
	add.s32 	%r7060, %r7059, %r7054;
	add.s32 	%r7061, %r7060, %r5601;
	add.s32 	%r7062, %r7061, %r2872;
	// begin inline asm
	shf.r.wrap.b32 %r3926, %r3936, %r3936, %r4625;
	// end inline asm
	// begin inline asm
	shf.r.wrap.b32 %r3930, %r3936, %r3936, %r4629;
	// end inline asm
	xor.b32  	%r7063, %r3930, %r3926;
	// begin inline asm
	shf.r.wrap.b32 %r3934, %r3936, %r3936, %r4633;
	// end inline asm
	xor.b32  	%r7064, %r7063, %r3934;
	xor.b32  	%r7065, %r3912, %r3888;
	and.b32  	%r7066, %r3936, %r7065;
	and.b32  	%r7067, %r3912, %r3888;
	xor.b32  	%r7068, %r7066, %r7067;
	add.s32 	%r3948, %r7062, %r3864;
	add.s32 	%r7069, %r7062, %r7068;
	add.s32 	%r3960, %r7069, %r7064;
	// begin inline asm
	shf.r.wrap.b32 %r3938, %r3948, %r3948, %r4613;
	// end inline asm
	// begin inline asm
	shf.r.wrap.b32 %r3942, %r3948, %r3948, %r4617;
	// end inline asm
	xor.b32  	%r7070, %r3942, %r3938;
	// begin inline asm
	shf.r.wrap.b32 %r3946, %r3948, %r3948, %r4621;
	// end inline asm
	xor.b32  	%r7071, %r7070, %r3946;
	and.b32  	%r7072, %r3948, %r3924;
	not.b32 	%r7073, %r3948;
	and.b32  	%r7074, %r3900, %r7073;
	or.b32  	%r7075, %r7072, %r7074;
	add.s32 	%r7076, %r7075, %r3876;
	add.s32 	%r7077, %r7076, %r7071;
	add.s32 	%r7078, %r7077, %r5619;
	add.s32 	%r7079, %r7078, %r2888;
	// begin inline asm
	shf.r.wrap.b32 %r3950, %r3960, %r3960, %r4625;
	// end inline asm
	// begin inline asm
	shf.r.wrap.b32 %r3954, %r3960, %r3960, %r4629;
	// end inline asm
	xor.b32  	%r7080, %r3954, %r3950;
	// begin inline asm
	shf.r.wrap.b32 %r3958, %r3960, %r3960, %r4633;
	// end inline asm
	xor.b32  	%r7081, %r7080, %r3958;
	xor.b32  	%r7082, %r3936, %r3912;
	and.b32  	%r7083, %r3960, %r7082;
	and.b32  	%r7084, %r3936, %r3912;
	xor.b32  	%r7085, %r7083, %r7084;
	add.s32 	%r3972, %r7079, %r3888;
	add.s32 	%r7086, %r7079, %r7085;
	add.s32 	%r3984, %r7086, %r7081;
	// begin inline asm
	shf.r.wrap.b32 %r3962, %r3972, %r3972, %r4613;
	// end inline asm
	// begin inline asm
	shf.r.wrap.b32 %r3966, %r3972, %r3972, %r4617;
	// end inline asm
	xor.b32  	%r7087, %r3966, %r3962;
	// begin inline asm
	shf.r.wrap.b32 %r3970, %r3972, %r3972, %r4621;
	// end inline asm
	xor.b32  	%r7088, %r7087, %r3970;
	and.b32  	%r7089, %r3972, %r3948;
	not.b32 	%r7090, %r3972;
	and.b32  	%r7091, %r3924, %r7090;
	or.b32  	%r7092, %r7089, %r7091;
	add.s32 	%r7093, %r7092, %r3900;
	add.s32 	%r7094, %r7093, %r7088;
	add.s32 	%r7095, %r7094, %r5637;
	add.s32 	%r7096, %r7095, %r2904;
	// begin inline asm
	shf.r.wrap.b32 %r3974, %r3984, %r3984, %r4625;
	// end inline asm
	// begin inline asm
	shf.r.wrap.b32 %r3978, %r3984, %r3984, %r4629;
	// end inline asm
	xor.b32  	%r7097, %r3978, %r3974;
	// begin inline asm
	shf.r.wrap.b32 %r3982, %r3984, %r3984, %r4633;
	// end inline asm
	xor.b32  	%r7098, %r7097, %r3982;
	xor.b32  	%r7099, %r3960, %r3936;
	and.b32  	%r7100, %r3984, %r7099;
	and.b32  	%r7101, %r3960, %r3936;
	xor.b32  	%r7102, %r7100, %r7101;
	add.s32 	%r3996, %r7096, %r3912;
	add.s32 	%r7103, %r7096, %r7102;
	add.s32 	%r4008, %r7103, %r7098;
	// begin inline asm
	shf.r.wrap.b32 %r3986, %r3996, %r3996, %r4613;
	// end inline asm
	// begin inline asm
	shf.r.wrap.b32 %r3990, %r3996, %r3996, %r4617;
	// end inline asm
	xor.b32  	%r7104, %r3990, %r3986;
	// begin inline asm
	shf.r.wrap.b32 %r3994, %r3996, %r3996, %r4621;
	// end inline asm
	xor.b32  	%r7105, %r7104, %r3994;
	and.b32  	%r7106, %r3996, %r3972;
	not.b32 	%r7107, %r3996;
	and.b32  	%r7108, %r3948, %r7107;
	or.b32  	%r7109, %r7106, %r7108;
	add.s32 	%r7110, %r7109, %r3924;
	add.s32 	%r7111, %r7110, %r7105;
	add.s32 	%r7112, %r7111, %r5655;
	add.s32 	%r7113, %r7112, %r2920;
	// begin inline asm
	shf.r.wrap.b32 %r3998, %r4008, %r4008, %r4625;
	// end inline asm
	// begin inline asm
	shf.r.wrap.b32 %r4002, %r4008, %r4008, %r4629;
	// end inline asm
	xor.b32  	%r7114, %r4002, %r3998;
	// begin inline asm
	shf.r.wrap.b32 %r4006, %r4008, %r4008, %r4633;
	// end inline asm
	xor.b32  	%r7115, %r7114, %r4006;
	xor.b32  	%r7116, %r3984, %r3960;
	and.b32  	%r7117, %r4008, %r7116;
	and.b32  	%r7118, %r3984, %r3960;
	xor.b32  	%r7119, %r7117, %r7118;
	add.s32 	%r4020, %r7113, %r3936;
	add.s32 	%r7120, %r7113, %r7119;
	add.s32 	%r4032, %r7120, %r7115;
	// begin inline asm
	shf.r.wrap.b32 %r4010, %r4020, %r4020, %r4613;
	// end inline asm
	// begin inline asm
	shf.r.wrap.b32 %r4014, %r4020, %r4020, %r4617;
	// end inline asm
	xor.b32  	%r7121, %r4014, %r4010;
	// begin inline asm
	shf.r.wrap.b32 %r4018, %r4020, %r4020, %r4621;
	// end inline asm
	xor.b32  	%r7122, %r7121, %r4018;
	and.b32  	%r7123, %r4020, %r3996;
	not.b32 	%r7124, %r4020;
	and.b32  	%r7125, %r3972, %r7124;
	or.b32  	%r7126, %r7123, %r7125;
	add.s32 	%r7127, %r7126, %r3948;
	add.s32 	%r7128, %r7127, %r7122;
	add.s32 	%r7129, %r7128, %r5673;
	add.s32 	%r7130, %r7129, %r2936;
	// begin inline asm
	shf.r.wrap.b32 %r4022, %r4032, %r4032, %r4625;
	// end inline asm
	// begin inline asm
	shf.r.wrap.b32 %r4026, %r4032, %r4032, %r4629;
	// end inline asm
	xor.b32  	%r7131, %r4026, %r4022;
	// begin inline asm
	shf.r.wrap.b32 %r4030, %r4032, %r4032, %r4633;
	// end inline asm
	xor.b32  	%r7132, %r7131, %r4030;
	xor.b32  	%r7133, %r4008, %r3984;
	and.b32  	%r7134, %r4032, %r7133;
	and.b32  	%r7135, %r4008, %r3984;
	xor.b32  	%r7136, %r7134, %r7135;
	add.s32 	%r4044, %r7130, %r3960;
	add.s32 	%r7137, %r7130, %r7136;
	add.s32 	%r4056, %r7137, %r7132;
	// begin inline asm
	shf.r.wrap.b32 %r4034, %r4044, %r4044, %r4613;
	// end inline asm
	// begin inline asm
	shf.r.wrap.b32 %r4038, %r4044, %r4044, %r4617;
	// end inline asm
	xor.b32  	%r7138, %r4038, %r4034;
	// begin inline asm
	shf.r.wrap.b32 %r4042, %r4044, %r4044, %r4621;
	// end inline asm
	xor.b32  	%r7139, %r7138, %r4042;
	and.b32  	%r7140, %r4044, %r4020;
	not.b32 	%r7141, %r4044;
	and.b32  	%r7142, %r3996, %r7141;
	or.b32  	%r7143, %r7140, %r7142;
	add.s32 	%r7144, %r7143, %r3972;
	add.s32 	%r7145, %r7144, %r7139;
	add.s32 	%r7146, %r7145, %r5691;
	add.s32 	%r7147, %r7146, %r2952;
	// begin inline asm
	shf.r.wrap.b32 %r4046, %r4056, %r4056, %r4625;
	// end inline asm
	// begin inline asm
	shf.r.wrap.b32 %r4050, %r4056, %r4056, %r4629;
	// end inline asm
	xor.b32  	%r7148, %r4050, %r4046;
	// begin inline asm
	shf.r.wrap.b32 %r4054, %r4056, %r4056, %r4633;
	// end inline asm
	xor.b32  	%r7149, %r7148, %r4054;
	xor.b32  	%r7150, %r4032, %r4008;
	and.b32  	%r7151, %r4056, %r7150;
	and.b32  	%r7152, %r4032, %r4008;
	xor.b32  	%r7153, %r7151, %r7152;
	add.s32 	%r4068, %r7147, %r3984;
	add.s32 	%r7154, %r7147, %r7153;
	add.s32 	%r4080, %r7154, %r7149;
	// begin inline asm
	shf.r.wrap.b32 %r4058, %r4068, %r4068, %r4613;
	// end inline asm
	// begin inline asm
	shf.r.wrap.b32 %r4062, %r4068, %r4068, %r4617;
	// end inline asm
	xor.b32  	%r7155, %r4062, %r4058;
	// begin inline asm
	shf.r.wrap.b32 %r4066, %r4068, %r4068, %r4621;
	// end inline asm
	xor.b32  	%r7156, %r7155, %r4066;
	and.b32  	%r7157, %r4068, %r4044;
	not.b32 	%r7158, %r4068;
	and.b32  	%r7159, %r4020, %r7158;
	or.b32  	%r7160, %r7157, %r7159;
	add.s32 	%r7161, %r7160, %r3996;
	add.s32 	%r7162, %r7161, %r7156;
	add.s32 	%r7163, %r7162, %r5709;
	add.s32 	%r7164, %r7163, %r2968;
	// begin inline asm
	shf.r.wrap.b32 %r4070, %r4080, %r4080, %r4625;
	// end inline asm
	// begin inline asm
	shf.r.wrap.b32 %r4074, %r4080, %r4080, %r4629;
	// end inline asm
	xor.b32  	%r7165, %r4074, %r4070;
	// begin inline asm
	shf.r.wrap.b32 %r4078, %r4080, %r4080, %r4633;
	// end inline asm
	xor.b32  	%r7166, %r7165, %r4078;
	xor.b32  	%r7167, %r4056, %r4032;
	and.b32  	%r7168, %r4080, %r7167;
	and.b32  	%r7169, %r4056, %r4032;
	xor.b32  	%r7170, %r7168, %r7169;
	add.s32 	%r4092, %r7164, %r4008;
	add.s32 	%r7171, %r7164, %r7170;
	add.s32 	%r4104, %r7171, %r7166;
	// begin inline asm
	shf.r.wrap.b32 %r4082, %r4092, %r4092, %r4613;
	// end inline asm
	// begin inline asm
	shf.r.wrap.b32 %r4086, %r4092, %r4092, %r4617;
	// end inline asm
	xor.b32  	%r7172, %r4086, %r4082;
	// begin inline asm
	shf.r.wrap.b32 %r4090, %r4092, %r4092, %r4621;
	// end inline asm
	xor.b32  	%r7173, %r7172, %r4090;
	and.b32  	%r7174, %r4092, %r4068;
	not.b32 	%r7175, %r4092;
	and.b32  	%r7176, %r4044, %r7175;
	or.b32  	%r7177, %r7174, %r7176;
	add.s32 	%r7178, %r7177, %r4020;
	add.s32 	%r7179, %r7178, %r7173;
	add.s32 	%r7180, %r7179, %r5727;
	add.s32 	%r7181, %r7180, %r2984;
	// begin inline asm
	shf.r.wrap.b32 %r4094, %r4104, %r4104, %r4625;
	// end inline asm
	// begin inline asm
	shf.r.wrap.b32 %r4098, %r4104, %r4104, %r4629;
	// end inline asm
	xor.b32  	%r7182, %r4098, %r4094;
	// begin inline asm
	shf.r.wrap.b32 %r4102, %r4104, %r4104, %r4633;
	// end inline asm
	xor.b32  	%r7183, %r7182, %r4102;
	xor.b32  	%r7184, %r4080, %r4056;
	and.b32  	%r7185, %r4104, %r7184;
	and.b32  	%r7186, %r4080, %r4056;
	xor.b32  	%r7187, %r7185, %r7186;
	add.s32 	%r4116, %r7181, %r4032;
	add.s32 	%r7188, %r7181, %r7187;
	add.s32 	%r4128, %r7188, %r7183;
	// begin inline asm
	shf.r.wrap.b32 %r4106, %r4116, %r4116, %r4613;
	// end inline asm
	// begin inline asm
	shf.r.wrap.b32 %r4110, %r4116, %r4116, %r4617;
	// end inline asm
	xor.b32  	%r7189, %r4110, %r4106;
	// begin inline asm
	shf.r.wrap.b32 %r4114, %r4116, %r4116, %r4621;
	// end inline asm
	xor.b32  	%r7190, %r7189, %r4114;
	and.b32  	%r7191, %r4116, %r4092;
	not.b32 	%r7192, %r4116;
	and.b32  	%r7193, %r4068, %r7192;
	or.b32  	%r7194, %r7191, %r7193;
	add.s32 	%r7195, %r7194, %r4044;
	add.s32 	%r7196, %r7195, %r7190;
	add.s32 	%r7197, %r7196, %r5745;
	add.s32 	%r7198, %r7197, %r3000;
	// begin inline asm
	shf.r.wrap.b32 %r4118, %r4128, %r4128, %r4625;
	// end inline asm
	// begin inline asm
	shf.r.wrap.b32 %r4122, %r4128, %r4128, %r4629;
	// end inline asm
	xor.b32  	%r7199, %r4122, %r4118;
	// begin inline asm
	shf.r.wrap.b32 %r4126, %r4128, %r4128, %r4633;
	// end inline asm
	xor.b32  	%r7200, %r7199, %r4126;
	xor.b32  	%r7201, %r4104, %r4080;
	and.b32  	%r7202, %r4128, %r7201;
	and.b32  	%r7203, %r4104, %r4080;
	xor.b32  	%r7204, %r7202, %r7203;
	add.s32 	%r4140, %r7198, %r4056;
	add.s32 	%r7205, %r7198, %r7204;
	add.s32 	%r4152, %r7205, %r7200;
	// begin inline asm
	shf.r.wrap.b32 %r4130, %r4140, %r4140, %r4613;
	// end inline asm
	// begin inline asm
	shf.r.wrap.b32 %r4134, %r4140, %r4140, %r4617;
	// end inline asm
	xor.b32  	%r7206, %r4134, %r4130;
	// begin inline asm
	shf.r.wrap.b32 %r4138, %r4140, %r4140, %r4621;
	// end inline asm
	xor.b32  	%r7207, %r7206, %r4138;
	and.b32  	%r7208, %r4140, %r4116;
	not.b32 	%r7209, %r4140;
	and.b32  	%r7210, %r4092, %r7209;
	or.b32  	%r7211, %r7208, %r7210;
	add.s32 	%r7212, %r7211, %r4068;
	add.s32 	%r7213, %r7212, %r7207;
	add.s32 	%r7214, %r7213, %r5763;
	add.s32 	%r7215, %r7214, %r3016;
	// begin inline asm
	shf.r.wrap.b32 %r4142, %r4152, %r4152, %r4625;
	// end inline asm
	// begin inline asm
	shf.r.wrap.b32 %r4146, %r4152, %r4152, %r4629;
	// end inline asm
	xor.b32  	%r7216, %r4146, %r4142;
	// begin inline asm
	shf.r.wrap.b32 %r4150, %r4152, %r4152, %r4633;
	// end inline asm
	xor.b32  	%r7217, %r7216, %r4150;
	xor.b32  	%r7218, %r4128, %r4104;
	and.b32  	%r7219, %r4152, %r7218;
	and.b32  	%r7220, %r4128, %r4104;
	xor.b32  	%r7221, %r7219, %r7220;
	add.s32 	%r4164, %r7215, %r4080;
	add.s32 	%r7222, %r7215, %r7221;
	add.s32 	%r4176, %r7222, %r7217;
	// begin inline asm
	shf.r.wrap.b32 %r4154, %r4164, %r4164, %r4613;
	// end inline asm
	// begin inline asm
	shf.r.wrap.b32 %r4158, %r4164, %r4164, %r4617;
	// end inline asm
	xor.b32  	%r7223, %r4158, %r4154;
	// begin inline asm
	shf.r.wrap.b32 %r4162, %r4164, %r4164, %r4621;
	// end inline asm
	xor.b32  	%r7224, %r7223, %r4162;
	and.b32  	%r7225, %r4164, %r4140;
	not.b32 	%r7226, %r4164;
	and.b32  	%r7227, %r4116, %r7226;
	or.b32  	%r7228, %r7225, %r7227;
	add.s32 	%r7229, %r7228, %r4092;
	add.s32 	%r7230, %r7229, %r7224;
	add.s32 	%r7231, %r7230, %r5781;
	add.s32 	%r7232, %r7231, %r3032;
	// begin inline asm
	shf.r.wrap.b32 %r4166, %r4176, %r4176, %r4625;
	// end inline asm
	// begin inline asm
	shf.r.wrap.b32 %r4170, %r4176, %r4176, %r4629;
	// end inline asm
	xor.b32  	%r7233, %r4170, %r4166;
	// begin inline asm
	shf.r.wrap.b32 %r4174, %r4176, %r4176, %r4633;
	// end inline asm
	xor.b32  	%r7234, %r7233, %r4174;
	xor.b32  	%r7235, %r4152, %r4128;
	and.b32  	%r7236, %r4176, %r7235;
	and.b32  	%r7237, %r4152, %r4128;
	xor.b32  	%r7238, %r7236, %r7237;
	add.s32 	%r4188, %r7232, %r4104;
	add.s32 	%r7239, %r7232, %r7238;
	add.s32 	%r4200, %r7239, %r7234;
	// begin inline asm
	shf.r.wrap.b32 %r4178, %r4188, %r4188, %r4613;
	// end inline asm
	// begin inline asm
	shf.r.wrap.b32 %r4182, %r4188, %r4188, %r4617;
	// end inline asm
	xor.b32  	%r7240, %r4182, %r4178;
	// begin inline asm
	shf.r.wrap.b32 %r4186, %r4188, %r4188, %r4621;
	// end inline asm
	xor.b32  	%r7241, %r7240, %r4186;
	and.b32  	%r7242, %r4188, %r4164;
	not.b32 	%r7243, %r4188;
	and.b32  	%r7244, %r4140, %r7243;
	or.b32  	%r7245, %r7242, %r7244;
	add.s32 	%r7246, %r7245, %r4116;
	add.s32 	%r7247, %r7246, %r7241;
	add.s32 	%r7248, %r7247, %r5799;
	add.s32 	%r7249, %r7248, %r3048;
	// begin inline asm
	shf.r.wrap.b32 %r4190, %r4200, %r4200, %r4625;
	// end inline asm
	// begin inline asm
	shf.r.wrap.b32 %r4194, %r4200, %r4200, %r4629;
	// end inline asm
	xor.b32  	%r7250, %r4194, %r4190;
	// begin inline asm
	shf.r.wrap.b32 %r4198, %r4200, %r4200, %r4633;
	// end inline asm
	xor.b32  	%r7251, %r7250, %r4198;
	xor.b32  	%r7252, %r4176, %r4152;
	and.b32  	%r7253, %r4200, %r7252;
	and.b32  	%r7254, %r4176, %r4152;
	xor.b32  	%r7255, %r7253, %r7254;
	add.s32 	%r4212, %r7249, %r4128;
	add.s32 	%r7256, %r7249, %r7255;
	add.s32 	%r4224, %r7256, %r7251;
	// begin inline asm
	shf.r.wrap.b32 %r4202, %r4212, %r4212, %r4613;
	// end inline asm
	// begin inline asm
	shf.r.wrap.b32 %r4206, %r4212, %r4212, %r4617;
	// end inline asm
	xor.b32  	%r7257, %r4206, %r4202;
	// begin inline asm
	shf.r.wrap.b32 %r4210, %r4212, %r4212, %r4621;
	// end inline asm
	xor.b32  	%r7258, %r7257, %r4210;
	and.b32  	%r7259, %r4212, %r4188;
	not.b32 	%r7260, %r4212;
	and.b32  	%r7261, %r4164, %r7260;
	or.b32  	%r7262, %r7259, %r7261;
	add.s32 	%r7263, %r7262, %r4140;
	add.s32 	%r7264, %r7263, %r7258;
	add.s32 	%r7265, %r7264, %r5817;
	add.s32 	%r7266, %r7265, %r3064;
	// begin inline asm
	shf.r.wrap.b32 %r4214, %r4224, %r4224, %r4625;
	// end inline asm
	// begin inline asm
	shf.r.wrap.b32 %r4218, %r4224, %r4224, %r4629;
	// end inline asm
	xor.b32  	%r7267, %r4218, %r4214;
	// begin inline asm
	shf.r.wrap.b32 %r4222, %r4224, %r4224, %r4633;
	// end inline asm
	xor.b32  	%r7268, %r7267, %r4222;
	xor.b32  	%r7269, %r4200, %r4176;
	and.b32  	%r7270, %r4224, %r7269;
	and.b32  	%r7271, %r4200, %r4176;
	xor.b32  	%r7272, %r7270, %r7271;
	add.s32 	%r4236, %r7266, %r4152;
	add.s32 	%r7273, %r7266, %r7272;
	add.s32 	%r4248, %r7273, %r7268;
	// begin inline asm
	shf.r.wrap.b32 %r4226, %r4236, %r4236, %r4613;
	// end inline asm
	// begin inline asm
	shf.r.wrap.b32 %r4230, %r4236, %r4236, %r4617;
	// end inline asm
	xor.b32  	%r7274, %r4230, %r4226;
	// begin inline asm
	shf.r.wrap.b32 %r4234, %r4236, %r4236, %r4621;
	// end inline asm
	xor.b32  	%r7275, %r7274, %r4234;
	and.b32  	%r7276, %r4236, %r4212;
	not.b32 	%r7277, %r4236;
	and.b32  	%r7278, %r4188, %r7277;
	or.b32  	%r7279, %r7276, %r7278;
	add.s32 	%r7280, %r7279, %r4164;
	add.s32 	%r7281, %r7280, %r7275;
	add.s32 	%r7282, %r7281, %r5835;
	add.s32 	%r7283, %r7282, %r3080;
	// begin inline asm
	shf.r.wrap.b32 %r4238, %r4248, %r4248, %r4625;
	// end inline asm
	// begin inline asm
	shf.r.wrap.b32 %r4242, %r4248, %r4248, %r4629;
	// end inline asm
	xor.b32  	%r7284, %r4242, %r4238;
	// begin inline asm
	shf.r.wrap.b32 %r4246, %r4248, %r4248, %r4633;
	// end inline asm
	xor.b32  	%r7285, %r7284, %r4246;
	xor.b32  	%r7286, %r4224, %r4200;
	and.b32  	%r7287, %r4248, %r7286;
	and.b32  	%r7288, %r4224, %r4200;
	xor.b32  	%r7289, %r7287, %r7288;
	add.s32 	%r4260, %r7283, %r4176;
	add.s32 	%r7290, %r7283, %r7289;
	add.s32 	%r4272, %r7290, %r7285;
	// begin inline asm
	shf.r.wrap.b32 %r4250, %r4260, %r4260, %r4613;
	// end inline asm
	// begin inline asm
	shf.r.wrap.b32 %r4254, %r4260, %r4260, %r4617;
	// end inline asm
	xor.b32  	%r7291, %r4254, %r4250;
	// begin inline asm
	shf.r.wrap.b32 %r4258, %r4260, %r4260, %r4621;
	// end inline asm
	xor.b32  	%r7292, %r7291, %r4258;
	and.b32  	%r7293, %r4260, %r4236;
	not.b32 	%r7294, %r4260;
	and.b32  	%r7295, %r4212, %r7294;
	or.b32  	%r7296, %r7293, %r7295;
	add.s32 	%r7297, %r7296, %r4188;
	add.s32 	%r7298, %r7297, %r7292;
	add.s32 	%r7299, %r7298, %r5853;
	add.s32 	%r7300, %r7299, %r3096;
	// begin inline asm
	shf.r.wrap.b32 %r4262, %r4272, %r4272, %r4625;
	// end inline asm
	// begin inline asm
	shf.r.wrap.b32 %r4266, %r4272, %r4272, %r4629;
	// end inline asm
	xor.b32  	%r7301, %r4266, %r4262;
	// begin inline asm
	shf.r.wrap.b32 %r4270, %r4272, %r4272, %r4633;
	// end inline asm
	xor.b32  	%r7302, %r7301, %r4270;
	xor.b32  	%r7303, %r4248, %r4224;
	and.b32  	%r7304, %r4272, %r7303;
	and.b32  	%r7305, %r4248, %r4224;
	xor.b32  	%r7306, %r7304, %r7305;
	add.s32 	%r4284, %r7300, %r4200;
	add.s32 	%r7307, %r7300, %r7306;
	add.s32 	%r4296, %r7307, %r7302;
	// begin inline asm
	shf.r.wrap.b32 %r4274, %r4284, %r4284, %r4613;
	// end inline asm
	// begin inline asm
	shf.r.wrap.b32 %r4278, %r4284, %r4284, %r4617;
	// end inline asm
	xor.b32  	%r7308, %r4278, %r4274;
	// begin inline asm
	shf.r.wrap.b32 %r4282, %r4284, %r4284, %r4621;
	// end inline asm
	xor.b32  	%r7309, %r7308, %r4282;
	and.b32  	%r7310, %r4284, %r4260;
	not.b32 	%r7311, %r4284;
	and.b32  	%r7312, %r4236, %r7311;
	or.b32  	%r7313, %r7310, %r7312;
	add.s32 	%r7314, %r7313, %r4212;
	add.s32 	%r7315, %r7314, %r7309;
	add.s32 	%r7316, %r7315, %r5871;
	add.s32 	%r7317, %r7316, %r2896;
	// begin inline asm
	shf.r.wrap.b32 %r4286, %r4296, %r4296, %r4625;
	// end inline asm
	// begin inline asm
	shf.r.wrap.b32 %r4290, %r4296, %r4296, %r4629;
	// end inline asm
	xor.b32  	%r7318, %r4290, %r4286;
	// begin inline asm
	shf.r.wrap.b32 %r4294, %r4296, %r4296, %r4633;
	// end inline asm
	xor.b32  	%r7319, %r7318, %r4294;
	xor.b32  	%r7320, %r4272, %r4248;
	and.b32  	%r7321, %r4296, %r7320;
	and.b32  	%r7322, %r4272, %r4248;
	xor.b32  	%r7323, %r7321, %r7322;
	add.s32 	%r4308, %r7317, %r4224;
	add.s32 	%r7324, %r7317, %r7323;
	add.s32 	%r4320, %r7324, %r7319;
	// begin inline asm
	shf.r.wrap.b32 %r4298, %r4308, %r4308, %r4613;
	// end inline asm
	// begin inline asm
	shf.r.wrap.b32 %r4302, %r4308, %r4308, %r4617;
	// end inline asm
	xor.b32  	%r7325, %r4302, %r4298;
	// begin inline asm
	shf.r.wrap.b32 %r4306, %r4308, %r4308, %r4621;
	// end inline asm
	xor.b32  	%r7326, %r7325, %r4306;
	and.b32  	%r7327, %r4308, %r4284;
	not.b32 	%r7328, %r4308;
	and.b32  	%r7329, %r4260, %r7328;
	or.b32  	%r7330, %r7327, %r7329;
	add.s32 	%r7331, %r7330, %r4236;
	add.s32 	%r7332, %r7331, %r7326;
	add.s32 	%r7333, %r7332, %r5889;
	add.s32 	%r7334, %r7333, %r2912;
	// begin inline asm
	shf.r.wrap.b32 %r4310, %r4320, %r4320, %r4625;
	// end inline asm
	// begin inline asm
	shf.r.wrap.b32 %r4314, %r4320, %r4320, %r4629;
	// end inline asm
	xor.b32  	%r7335, %r4314, %r4310;
	// begin inline asm
	shf.r.wrap.b32 %r4318, %r4320, %r4320, %r4633;
	// end inline asm
	xor.b32  	%r7336, %r7335, %r4318;
	xor.b32  	%r7337, %r4296, %r4272;
	and.b32  	%r7338, %r4320, %r7337;
	and.b32  	%r7339, %r4296, %r4272;
	xor.b32  	%r7340, %r7338, %r7339;
	add.s32 	%r4332, %r7334, %r4248;
	add.s32 	%r7341, %r7334, %r7340;
	add.s32 	%r4344, %r7341, %r7336;
	// begin inline asm
	shf.r.wrap.b32 %r4322, %r4332, %r4332, %r4613;
	// end inline asm
	// begin inline asm
	shf.r.wrap.b32 %r4326, %r4332, %r4332, %r4617;
	// end inline asm
	xor.b32  	%r7342, %r4326, %r4322;
	// begin inline asm
	shf.r.wrap.b32 %r4330, %r4332, %r4332, %r4621;
	// end inline asm
	xor.b32  	%r7343, %r7342, %r4330;
	and.b32  	%r7344, %r4332, %r4308;
	not.b32 	%r7345, %r4332;
	and.b32  	%r7346, %r4284, %r7345;
	or.b32  	%r7347, %r7344, %r7346;
	add.s32 	%r7348, %r7347, %r4260;
	add.s32 	%r7349, %r7348, %r7343;
	add.s32 	%r7350, %r7349, %r5907;
	add.s32 	%r7351, %r7350, %r2928;
	// begin inline asm
	shf.r.wrap.b32 %r4334, %r4344, %r4344, %r4625;
	// end inline asm
	// begin inline asm
	shf.r.wrap.b32 %r4338, %r4344, %r4344, %r4629;
	// end inline asm
	xor.b32  	%r7352, %r4338, %r4334;
	// begin inline asm
	shf.r.wrap.b32 %r4342, %r4344, %r4344, %r4633;
	// end inline asm
	xor.b32  	%r7353, %r7352, %r4342;
	xor.b32  	%r7354, %r4320, %r4296;
	and.b32  	%r7355, %r4344, %r7354;
	and.b32  	%r7356, %r4320, %r4296;
	xor.b32  	%r7357, %r7355, %r7356;
	add.s32 	%r4356, %r7351, %r4272;
	add.s32 	%r7358, %r7351, %r7357;
	add.s32 	%r4368, %r7358, %r7353;
	// begin inline asm
	shf.r.wrap.b32 %r4346, %r4356, %r4356, %r4613;
	// end inline asm
	// begin inline asm
	shf.r.wrap.b32 %r4350, %r4356, %r4356, %r4617;
	// end inline asm
	xor.b32  	%r7359, %r4350, %r4346;
	// begin inline asm
	shf.r.wrap.b32 %r4354, %r4356, %r4356, %r4621;
	// end inline asm
	xor.b32  	%r7360, %r7359, %r4354;
	and.b32  	%r7361, %r4356, %r4332;
	not.b32 	%r7362, %r4356;
	and.b32  	%r7363, %r4308, %r7362;
	or.b32  	%r7364, %r7361, %r7363;
	add.s32 	%r7365, %r7364, %r4284;
	add.s32 	%r7366, %r7365, %r7360;
	add.s32 	%r7367, %r7366, %r5925;
	add.s32 	%r7368, %r7367, %r2944;
	// begin inline asm
	shf.r.wrap.b32 %r4358, %r4368, %r4368, %r4625;
	// end inline asm
	// begin inline asm
	shf.r.wrap.b32 %r4362, %r4368, %r4368, %r4629;
	// end inline asm
	xor.b32  	%r7369, %r4362, %r4358;
	// begin inline asm
	shf.r.wrap.b32 %r4366, %r4368, %r4368, %r4633;
	// end inline asm
	xor.b32  	%r7370, %r7369, %r4366;
	xor.b32  	%r7371, %r4344, %r4320;
	and.b32  	%r7372, %r4368, %r7371;
	and.b32  	%r7373, %r4344, %r4320;
	xor.b32  	%r7374, %r7372, %r7373;
	add.s32 	%r4380, %r7368, %r4296;
	add.s32 	%r7375, %r7368, %r7374;
	add.s32 	%r4392, %r7375, %r7370;
	// begin inline asm
	shf.r.wrap.b32 %r4370, %r4380, %r4380, %r4613;
	// end inline asm
	// begin inline asm
	shf.r.wrap.b32 %r4374, %r4380, %r4380, %r4617;
	// end inline asm
	xor.b32  	%r7376, %r4374, %r4370;
	// begin inline asm
	shf.r.wrap.b32 %r4378, %r4380, %r4380, %r4621;
	// end inline asm
	xor.b32  	%r7377, %r7376, %r4378;
	and.b32  	%r7378, %r4380, %r4356;
	not.b32 	%r7379, %r4380;
	and.b32  	%r7380, %r4332, %r7379;
	or.b32  	%r7381, %r7378, %r7380;
	add.s32 	%r7382, %r7381, %r4308;
	add.s32 	%r7383, %r7382, %r7377;
	add.s32 	%r7384, %r7383, %r5943;
	add.s32 	%r7385, %r7384, %r2960;
	// begin inline asm
	shf.r.wrap.b32 %r4382, %r4392, %r4392, %r4625;
	// end inline asm
	// begin inline asm
	shf.r.wrap.b32 %r4386, %r4392, %r4392, %r4629;
	// end inline asm
	xor.b32  	%r7386, %r4386, %r4382;
	// begin inline asm
	shf.r.wrap.b32 %r4390, %r4392, %r4392, %r4633;
	// end inline asm
	xor.b32  	%r7387, %r7386, %r4390;
	xor.b32  	%r7388, %r4368, %r4344;
	and.b32  	%r7389, %r4392, %r7388;
	and.b32  	%r7390, %r4368, %r4344;
	xor.b32  	%r7391, %r7389, %r7390;
	add.s32 	%r4404, %r7385, %r4320;
	add.s32 	%r7392, %r7385, %r7391;
	add.s32 	%r4416, %r7392, %r7387;
	// begin inline asm
	shf.r.wrap.b32 %r4394, %r4404, %r4404, %r4613;
	// end inline asm
	// begin inline asm
	shf.r.wrap.b32 %r4398, %r4404, %r4404, %r4617;
	// end inline asm
	xor.b32  	%r7393, %r4398, %r4394;
	// begin inline asm
	shf.r.wrap.b32 %r4402, %r4404, %r4404, %r4621;
	// end inline asm
	xor.b32  	%r7394, %r7393, %r4402;
	and.b32  	%r7395, %r4404, %r4380;
	not.b32 	%r7396, %r4404;
	and.b32  	%r7397, %r4356, %r7396;
	or.b32  	%r7398, %r7395, %r7397;
	add.s32 	%r7399, %r7398, %r4332;
	add.s32 	%r7400, %r7399, %r7394;
	add.s32 	%r7401, %r7400, %r5961;
	add.s32 	%r7402, %r7401, %r2976;
	// begin inline asm
	shf.r.wrap.b32 %r4406, %r4416, %r4416, %r4625;
	// end inline asm
	// begin inline asm
	shf.r.wrap.b32 %r4410, %r4416, %r4416, %r4629;
	// end inline asm
	xor.b32  	%r7403, %r4410, %r4406;
	// begin inline asm
	shf.r.wrap.b32 %r4414, %r4416, %r4416, %r4633;
	// end inline asm
	xor.b32  	%r7404, %r7403, %r4414;
	xor.b32  	%r7405, %r4392, %r4368;
	and.b32  	%r7406, %r4416, %r7405;
	and.b32  	%r7407, %r4392, %r4368;
	xor.b32  	%r7408, %r7406, %r7407;
	add.s32 	%r4428, %r7402, %r4344;
	add.s32 	%r7409, %r7402, %r7408;
	add.s32 	%r4440, %r7409, %r7404;
	// begin inline asm
	shf.r.wrap.b32 %r4418, %r4428, %r4428, %r4613;
	// end inline asm
	// begin inline asm
	shf.r.wrap.b32 %r4422, %r4428, %r4428, %r4617;
	// end inline asm
	xor.b32  	%r7410, %r4422, %r4418;
	// begin inline asm
	shf.r.wrap.b32 %r4426, %r4428, %r4428, %r4621;
	// end inline asm
	xor.b32  	%r7411, %r7410, %r4426;
	and.b32  	%r7412, %r4428, %r4404;
	not.b32 	%r7413, %r4428;
	and.b32  	%r7414, %r4380, %r7413;
	or.b32  	%r7415, %r7412, %r7414;
	add.s32 	%r7416, %r7415, %r4356;
	add.s32 	%r7417, %r7416, %r7411;
	add.s32 	%r7418, %r7417, %r5979;
	add.s32 	%r7419, %r7418, %r2992;
	// begin inline asm
	shf.r.wrap.b32 %r4430, %r4440, %r4440, %r4625;
	// end inline asm
	// begin inline asm
	shf.r.wrap.b32 %r4434, %r4440, %r4440, %r4629;
	// end inline asm
	xor.b32  	%r7420, %r4434, %r4430;
	// begin inline asm
	shf.r.wrap.b32 %r4438, %r4440, %r4440, %r4633;
	// end inline asm
	xor.b32  	%r7421, %r7420, %r4438;
	xor.b32  	%r7422, %r4416, %r4392;
	and.b32  	%r7423, %r4440, %r7422;
	and.b32  	%r7424, %r4416, %r4392;
	xor.b32  	%r7425, %r7423, %r7424;
	add.s32 	%r4452, %r7419, %r4368;
	add.s32 	%r7426, %r7419, %r7425;
	add.s32 	%r4464, %r7426, %r7421;
	// begin inline asm
	shf.r.wrap.b32 %r4442, %r4452, %r4452, %r4613;
	// end inline asm
	// begin inline asm
	shf.r.wrap.b32 %r4446, %r4452, %r4452, %r4617;
	// end inline asm
	xor.b32  	%r7427, %r4446, %r4442;
	// begin inline asm
	shf.r.wrap.b32 %r4450, %r4452, %r4452, %r4621;
	// end inline asm
	xor.b32  	%r7428, %r7427, %r4450;
	and.b32  	%r7429, %r4452, %r4428;
	not.b32 	%r7430, %r4452;
	and.b32  	%r7431, %r4404, %r7430;
	or.b32  	%r7432, %r7429, %r7431;
	add.s32 	%r7433, %r7432, %r4380;
	add.s32 	%r7434, %r7433, %r7428;
	add.s32 	%r7435, %r7434, %r5997;
	add.s32 	%r7436, %r7435, %r3008;
	// begin inline asm
	shf.r.wrap.b32 %r4454, %r4464, %r4464, %r4625;
	// end inline asm
	// begin inline asm
	shf.r.wrap.b32 %r4458, %r4464, %r4464, %r4629;
	// end inline asm
	xor.b32  	%r7437, %r4458, %r4454;
	// begin inline asm
	shf.r.wrap.b32 %r4462, %r4464, %r4464, %r4633;
	// end inline asm
	xor.b32  	%r7438, %r7437, %r4462;
	xor.b32  	%r7439, %r4440, %r4416;
	and.b32  	%r7440, %r4464, %r7439;
	and.b32  	%r7441, %r4440, %r4416;
	xor.b32  	%r7442, %r7440, %r7441;
	add.s32 	%r4476, %r7436, %r4392;
	add.s32 	%r7443, %r7436, %r7442;
	add.s32 	%r4488, %r7443, %r7438;
	// begin inline asm
	shf.r.wrap.b32 %r4466, %r4476, %r4476, %r4613;
	// end inline asm
	// begin inline asm
	shf.r.wrap.b32 %r4470, %r4476, %r4476, %r4617;
	// end inline asm
	xor.b32  	%r7444, %r4470, %r4466;
	// begin inline asm
	shf.r.wrap.b32 %r4474, %r4476, %r4476, %r4621;
	// end inline asm
	xor.b32  	%r7445, %r7444, %r4474;
	and.b32  	%r7446, %r4476, %r4452;
	not.b32 	%r7447, %r4476;
	and.b32  	%r7448, %r4428, %r7447;
	or.b32  	%r7449, %r7446, %r7448;
	add.s32 	%r7450, %r7449, %r4404;
	add.s32 	%r7451, %r7450, %r7445;
	add.s32 	%r7452, %r7451, %r6015;
	add.s32 	%r7453, %r7452, %r3024;
	// begin inline asm
	shf.r.wrap.b32 %r4478, %r4488, %r4488, %r4625;
	// end inline asm
	// begin inline asm
	shf.r.wrap.b32 %r4482, %r4488, %r4488, %r4629;
	// end inline asm
	xor.b32  	%r7454, %r4482, %r4478;
	// begin inline asm
	shf.r.wrap.b32 %r4486, %r4488, %r4488, %r4633;
	// end inline asm
	xor.b32  	%r7455, %r7454, %r4486;
	xor.b32  	%r7456, %r4464, %r4440;
	and.b32  	%r7457, %r4488, %r7456;
	and.b32  	%r7458, %r4464, %r4440;
	xor.b32  	%r7459, %r7457, %r7458;
	add.s32 	%r4500, %r7453, %r4416;
	add.s32 	%r7460, %r7453, %r7459;
	add.s32 	%r4512, %r7460, %r7455;
	// begin inline asm
	shf.r.wrap.b32 %r4490, %r4500, %r4500, %r4613;
	// end inline asm
	// begin inline asm
	shf.r.wrap.b32 %r4494, %r4500, %r4500, %r4617;
	// end inline asm
	xor.b32  	%r7461, %r4494, %r4490;
	// begin inline asm
	shf.r.wrap.b32 %r4498, %r4500, %r4500, %r4621;
	// end inline asm
	xor.b32  	%r7462, %r7461, %r4498;
	and.b32  	%r7463, %r4500, %r4476;
	not.b32 	%r7464, %r4500;
	and.b32  	%r7465, %r4452, %r7464;
	or.b32  	%r7466, %r7463, %r7465;
	add.s32 	%r7467, %r7466, %r4428;
	add.s32 	%r7468, %r7467, %r7462;
	add.s32 	%r7469, %r7468, %r6033;
	add.s32 	%r7470, %r7469, %r3040;
	// begin inline asm
	shf.r.wrap.b32 %r4502, %r4512, %r4512, %r4625;
	// end inline asm
	// begin inline asm
	shf.r.wrap.b32 %r4506, %r4512, %r4512, %r4629;
	// end inline asm
	xor.b32  	%r7471, %r4506, %r4502;
	// begin inline asm
	shf.r.wrap.b32 %r4510, %r4512, %r4512, %r4633;
	// end inline asm
	xor.b32  	%r7472, %r7471, %r4510;
	xor.b32  	%r7473, %r4488, %r4464;
	and.b32  	%r7474, %r4512, %r7473;
	and.b32  	%r7475, %r4488, %r4464;
	xor.b32  	%r7476, %r7474, %r7475;
	add.s32 	%r4524, %r7470, %r4440;
	add.s32 	%r7477, %r7470, %r7476;
	add.s32 	%r4536, %r7477, %r7472;
	// begin inline asm
	shf.r.wrap.b32 %r4514, %r4524, %r4524, %r4613;
	// end inline asm
	// begin inline asm
	shf.r.wrap.b32 %r4518, %r4524, %r4524, %r4617;
	// end inline asm
	xor.b32  	%r7478, %r4518, %r4514;
	// begin inline asm
	shf.r.wrap.b32 %r4522, %r4524, %r4524, %r4621;
	// end inline asm
	xor.b32  	%r7479, %r7478, %r4522;
	and.b32  	%r7480, %r4524, %r4500;
	not.b32 	%r7481, %r4524;
	and.b32  	%r7482, %r4476, %r7481;
	or.b32  	%r7483, %r7480, %r7482;
	add.s32 	%r7484, %r7483, %r4452;
	add.s32 	%r7485, %r7484, %r7479;
	add.s32 	%r7486, %r7485, %r6051;
	add.s32 	%r7487, %r7486, %r3056;
	// begin inline asm
	shf.r.wrap.b32 %r4526, %r4536, %r4536, %r4625;
	// end inline asm
	// begin inline asm
	shf.r.wrap.b32 %r4530, %r4536, %r4536, %r4629;
	// end inline asm
	xor.b32  	%r7488, %r4530, %r4526;
	// begin inline asm
	shf.r.wrap.b32 %r4534, %r4536, %r4536, %r4633;
	// end inline asm
	xor.b32  	%r7489, %r7488, %r4534;
	xor.b32  	%r7490, %r4512, %r4488;
	and.b32  	%r7491, %r4536, %r7490;
	and.b32  	%r7492, %r4512, %r4488;
	xor.b32  	%r7493, %r7491, %r7492;
	add.s32 	%r4548, %r7487, %r4464;
	add.s32 	%r7494, %r7487, %r7493;
	add.s32 	%r4560, %r7494, %r7489;
	// begin inline asm
	shf.r.wrap.b32 %r4538, %r4548, %r4548, %r4613;
	// end inline asm
	// begin inline asm
	shf.r.wrap.b32 %r4542, %r4548, %r4548, %r4617;
	// end inline asm
	xor.b32  	%r7495, %r4542, %r4538;
	// begin inline asm
	shf.r.wrap.b32 %r4546, %r4548, %r4548, %r4621;
	// end inline asm
	xor.b32  	%r7496, %r7495, %r4546;
	and.b32  	%r7497, %r4548, %r4524;
	not.b32 	%r7498, %r4548;
	and.b32  	%r7499, %r4500, %r7498;
	or.b32  	%r7500, %r7497, %r7499;
	add.s32 	%r7501, %r7500, %r4476;
	add.s32 	%r7502, %r7501, %r7496;
	add.s32 	%r7503, %r7502, %r6069;
	add.s32 	%r7504, %r7503, %r3072;
	// begin inline asm
	shf.r.wrap.b32 %r4550, %r4560, %r4560, %r4625;
	// end inline asm
	// begin inline asm
	shf.r.wrap.b32 %r4554, %r4560, %r4560, %r4629;
	// end inline asm
	xor.b32  	%r7505, %r4554, %r4550;
	// begin inline asm
	shf.r.wrap.b32 %r4558, %r4560, %r4560, %r4633;
	// end inline asm
	xor.b32  	%r7506, %r7505, %r4558;
	xor.b32  	%r7507, %r4536, %r4512;
	and.b32  	%r7508, %r4560, %r7507;
	and.b32  	%r7509, %r4536, %r4512;
	xor.b32  	%r7510, %r7508, %r7509;
	add.s32 	%r4572, %r7504, %r4488;
	add.s32 	%r7511, %r7504, %r7510;
	add.s32 	%r4584, %r7511, %r7506;
	// begin inline asm
	shf.r.wrap.b32 %r4562, %r4572, %r4572, %r4613;
	// end inline asm
	// begin inline asm
	shf.r.wrap.b32 %r4566, %r4572, %r4572, %r4617;
	// end inline asm
	xor.b32  	%r7512, %r4566, %r4562;
	// begin inline asm
	shf.r.wrap.b32 %r4570, %r4572, %r4572, %r4621;
	// end inline asm
	xor.b32  	%r7513, %r7512, %r4570;
	and.b32  	%r7514, %r4572, %r4548;
	not.b32 	%r7515, %r4572;
	and.b32  	%r7516, %r4524, %r7515;
	or.b32  	%r7517, %r7514, %r7516;
	add.s32 	%r7518, %r7517, %r4500;
	add.s32 	%r7519, %r7518, %r7513;
	add.s32 	%r7520, %r7519, %r6087;
	add.s32 	%r7521, %r7520, %r3088;
	// begin inline asm
	shf.r.wrap.b32 %r4574, %r4584, %r4584, %r4625;
	// end inline asm
	// begin inline asm
	shf.r.wrap.b32 %r4578, %r4584, %r4584, %r4629;
	// end inline asm
	xor.b32  	%r7522, %r4578, %r4574;
	// begin inline asm
	shf.r.wrap.b32 %r4582, %r4584, %r4584, %r4633;
	// end inline asm
	xor.b32  	%r7523, %r7522, %r4582;
	xor.b32  	%r7524, %r4560, %r4536;
	and.b32  	%r7525, %r4584, %r7524;
	and.b32  	%r7526, %r4560, %r4536;
	xor.b32  	%r7527, %r7525, %r7526;
	add.s32 	%r4596, %r7521, %r4512;
	add.s32 	%r7528, %r7521, %r7527;
	add.s32 	%r4608, %r7528, %r7523;
	// begin inline asm
	shf.r.wrap.b32 %r4586, %r4596, %r4596, %r4613;
	// end inline asm
	// begin inline asm
	shf.r.wrap.b32 %r4590, %r4596, %r4596, %r4617;
	// end inline asm
	xor.b32  	%r7529, %r4590, %r4586;
	// begin inline asm
	shf.r.wrap.b32 %r4594, %r4596, %r4596, %r4621;
	// end inline asm
	xor.b32  	%r7530, %r7529, %r4594;
	and.b32  	%r7531, %r4596, %r4572;
	not.b32 	%r7532, %r4596;
	and.b32  	%r7533, %r4548, %r7532;
	or.b32  	%r7534, %r7531, %r7533;
	add.s32 	%r7535, %r7534, %r4524;
	add.s32 	%r7536, %r7535, %r7530;
	add.s32 	%r7537, %r7536, %r6105;
	add.s32 	%r7538, %r7537, %r6484;
	// begin inline asm
	shf.r.wrap.b32 %r4598, %r4608, %r4608, %r4625;
	// end inline asm
	// begin inline asm
	shf.r.wrap.b32 %r4602, %r4608, %r4608, %r4629;
	// end inline asm
	xor.b32  	%r7539, %r4602, %r4598;
	// begin inline asm
	shf.r.wrap.b32 %r4606, %r4608, %r4608, %r4633;
	// end inline asm
	xor.b32  	%r7540, %r7539, %r4606;
	xor.b32  	%r7541, %r4584, %r4560;
	and.b32  	%r7542, %r4608, %r7541;
	and.b32  	%r7543, %r4584, %r4560;
	xor.b32  	%r7544, %r7542, %r7543;
	add.s32 	%r4620, %r7538, %r4536;
	add.s32 	%r7545, %r7538, %r7544;
	add.s32 	%r4632, %r7545, %r7540;
	// begin inline asm
	shf.r.wrap.b32 %r4610, %r4620, %r4620, %r4613;
	// end inline asm
	// begin inline asm
	shf.r.wrap.b32 %r4614, %r4620, %r4620, %r4617;
	// end inline asm
	xor.b32  	%r7546, %r4614, %r4610;
	// begin inline asm
	shf.r.wrap.b32 %r4618, %r4620, %r4620, %r4621;
	// end inline asm
	xor.b32  	%r7547, %r7546, %r4618;
	and.b32  	%r7548, %r4620, %r4596;
	not.b32 	%r7549, %r4620;
	and.b32  	%r7550, %r4572, %r7549;
	or.b32  	%r7551, %r7548, %r7550;
	add.s32 	%r7552, %r7551, %r4548;
	add.s32 	%r7553, %r7552, %r7547;
	add.s32 	%r7554, %r7553, %r6123;
	add.s32 	%r7555, %r7554, %r6493;
	// begin inline asm
	shf.r.wrap.b32 %r4622, %r4632, %r4632, %r4625;
	// end inline asm
	// begin inline asm
	shf.r.wrap.b32 %r4626, %r4632, %r4632, %r4629;
	// end inline asm
	xor.b32  	%r7556, %r4626, %r4622;
	// begin inline asm
	shf.r.wrap.b32 %r4630, %r4632, %r4632, %r4633;
	// end inline asm
	xor.b32  	%r7557, %r7556, %r4630;
	xor.b32  	%r7558, %r4608, %r4584;
	and.b32  	%r7559, %r4632, %r7558;
	and.b32  	%r7560, %r4608, %r4584;
	xor.b32  	%r7561, %r7559, %r7560;
	add.s32 	%r7, %r7555, %r4560;
	add.s32 	%r7562, %r7555, %r7561;
	add.s32 	%r8, %r7562, %r7557;
	add.s32 	%r7563, %r4572, 1541459225;
	prmt.b32 	%r9, %r7563, %r2552, %r4645;
	ld.global.nc.u32 	%r10, [%rd1+28];
	setp.gt.u32 	%p2, %r9, %r10;
	@%p2 bra 	$L__BB1_20;
	add.s32 	%r7564, %r4596, 528734635;
	mov.b32 	%r7565, 291;
	mov.b32 	%r7566, 0;
	prmt.b32 	%r11, %r7564, %r7566, %r7565;
	setp.ne.s32 	%p3, %r9, %r10;
	@%p3 bra 	$L__BB1_4;
	ld.global.nc.u32 	%r7567, [%rd1+24];
	setp.gt.u32 	%p4, %r11, %r7567;
	@%p4 bra 	$L__BB1_20;
$L__BB1_4:
	add.s32 	%r7568, %r4620, -1694144372;
	mov.b32 	%r7569, 291;
	mov.b32 	%r7570, 0;
	prmt.b32 	%r12, %r7568, %r7570, %r7569;
	add.s32 	%r7571, %r7, 1359893119;
	prmt.b32 	%r13, %r7571, %r7570, %r7569;
	add.s32 	%r7572, %r4584, -1521486534;
	prmt.b32 	%r14, %r7572, %r7570, %r7569;
	add.s32 	%r7573, %r4608, 1013904242;
	prmt.b32 	%r15, %r7573, %r7570, %r7569;
	add.s32 	%r7574, %r4632, -1150833019;
	prmt.b32 	%r16, %r7574, %r7570, %r7569;
	add.s32 	%r17, %r8, 1779033703;
	setp.lt.u32 	%p5, %r9, %r10;
	@%p5 bra 	$L__BB1_18;
	ld.global.nc.u32 	%r18, [%rd1+24];
	setp.gt.u32 	%p6, %r11, %r18;
	@%p6 bra 	$L__BB1_20;
	setp.lt.u32 	%p7, %r11, %r18;
	@%p7 bra 	$L__BB1_18;
	ld.global.nc.u32 	%r19, [%rd1+20];
	setp.gt.u32 	%p8, %r12, %r19;
	@%p8 bra 	$L__BB1_20;
	setp.lt.u32 	%p9, %r12, %r19;
	@%p9 bra 	$L__BB1_18;
	ld.global.nc.u32 	%r20, [%rd1+16];
	setp.gt.u32 	%p10, %r13, %r20;
	@%p10 bra 	$L__BB1_20;
	setp.lt.u32 	%p11, %r13, %r20;
	@%p11 bra 	$L__BB1_18;
	ld.global.nc.u32 	%r21, [%rd1+12];
	setp.gt.u32 	%p12, %r14, %r21;
	@%p12 bra 	$L__BB1_20;
	setp.lt.u32 	%p13, %r14, %r21;
	@%p13 bra 	$L__BB1_18;
	ld.global.nc.u32 	%r22, [%rd1+8];
	setp.gt.u32 	%p14, %r15, %r22;
	@%p14 bra 	$L__BB1_20;
	setp.lt.u32 	%p15, %r15, %r22;
	@%p15 bra 	$L__BB1_18;
	ld.global.nc.u32 	%r23, [%rd1+4];
	setp.gt.u32 	%p16, %r16, %r23;
	@%p16 bra 	$L__BB1_20;
	setp.lt.u32 	%p17, %r16, %r23;
	@%p17 bra 	$L__BB1_18;
	ld.global.nc.u32 	%r7575, [%rd1];
	mov.b32 	%r7576, 291;
	mov.b32 	%r7577, 0;
	prmt.b32 	%r7578, %r17, %r7577, %r7576;
	setp.gt.u32 	%p18, %r7578, %r7575;
	@%p18 bra 	$L__BB1_20;
$L__BB1_18:
	ld.param.u64 	%rd15, [_ZN6tetsuo8variants15mine_early_exitEPKjS2_S2_jPjS3__param_5];
	cvta.to.global.u64 	%rd10, %rd15;
	atom.relaxed.global.cas.b32 	%r7579, [%rd10], 0, 1;
	setp.ne.s32 	%p19, %r7579, 0;
	@%p19 bra 	$L__BB1_20;
	ld.param.u64 	%rd14, [_ZN6tetsuo8variants15mine_early_exitEPKjS2_S2_jPjS3__param_4];
	cvta.to.global.u64 	%rd11, %rd14;
	st.global.u32 	[%rd11], %r1;
$L__BB1_20:
	ret;

}
	// .globl	_ZN6tetsuo8variants12mine_slidingEPKjS2_S2_jPjS3_
.visible .entry _ZN6tetsuo8variants12mine_slidingEPKjS2_S2_jPjS3_(
	.param .u64 .ptr .align 1 _ZN6tetsuo8variants12mine_slidingEPKjS2_S2_jPjS3__param_0,
	.param .u64 .ptr .align 1 _ZN6tetsuo8variants12mine_slidingEPKjS2_S2_jPjS3__param_1,
	.param .u64 .ptr .align 1 _ZN6tetsuo8variants12mine_slidingEPKjS2_S2_jPjS3__param_2,
	.param .u32 _ZN6tetsuo8variants12mine_slidingEPKjS2_S2_jPjS3__param_3,
	.param .u64 .ptr .align 1 _ZN6tetsuo8variants12mine_slidingEPKjS2_S2_jPjS3__param_4,
	.param .u64 .ptr .align 1 _ZN6tetsuo8variants12mine_slidingEPKjS2_S2_jPjS3__param_5
)
{
	.reg .pred 	%p<18>;
	.reg .b32 	%r<7571>;
	.reg .b64 	%rd<17>;

	ld.param.u64 	%rd6, [_ZN6tetsuo8variants12mine_slidingEPKjS2_S2_jPjS3__param_5];
	cvta.to.global.u64 	%rd7, %rd6;
	ld.global.u32 	%r18, [%rd7];
	setp.ne.s32 	%p1, %r18, 0;
	@%p1 bra 	$L__BB2_18;
	ld.param.u32 	%r7570, [_ZN6tetsuo8variants12mine_slidingEPKjS2_S2_jPjS3__param_3];
	ld.param.u64 	%rd14, [_ZN6tetsuo8variants12mine_slidingEPKjS2_S2_jPjS3__param_2];
	ld.param.u64 	%rd13, [_ZN6tetsuo8variants12mine_slidingEPKjS2_S2_jPjS3__param_1];
	ld.param.u64 	%rd12, [_ZN6tetsuo8variants12mine_slidingEPKjS2_S2_jPjS3__param_0];
	cvta.to.global.u64 	%rd8, %rd12;
	cvta.to.global.u64 	%rd9, %rd13;
	mov.u32 	%r4627, %ctaid.x;
	mov.u32 	%r4628, %ntid.x;
	mov.u32 	%r4629, %tid.x;
	mad.lo.s32 	%r4630, %r4627, %r4628, %r4629;
	add.s32 	%r1, %r4630, %r7570;
	ld.global.nc.u32 	%r32, [%rd8];
	ld.global.nc.u32 	%r4631, [%rd8+4];
	ld.global.nc.u32 	%r4632, [%rd8+8];
	ld.global.nc.u32 	%r4633, [%rd8+12];
	ld.global.nc.u32 	%r20, [%rd8+16];
	ld.global.nc.u32 	%r4634, [%rd8+20];
	ld.global.nc.u32 	%r4635, [%rd8+24];
	ld.global.nc.u32 	%r4636, [%rd8+28];
	ld.global.nc.u32 	%r4637, [%rd9];
	mov.b32 	%r4638, 291;
	mov.b32 	%r3241, 0;
	prmt.b32 	%r4639, %r4637, %r3241, %r4638;
	ld.global.nc.u32 	%r4640, [%rd9+4];
	prmt.b32 	%r417, %r4640, %r3241, %r4638;
	ld.global.nc.u32 	%r4641, [%rd9+8];
	prmt.b32 	%r457, %r4641, %r3241, %r4638;
	prmt.b32 	%r497, %r1, %r3241, %r4638;
	mov.b32 	%r4606, 6;
	// begin inline asm
	shf.r.wrap.b32 %r19, %r20, %r20, %r4606;
	// end inline asm
	mov.b32 	%r4610, 11;
	// begin inline asm
	shf.r.wrap.b32 %r23, %r20, %r20, %r4610;
	// end inline asm
	xor.b32  	%r4642, %r23, %r19;
	mov.b32 	%r4614, 25;
	// begin inline asm
	shf.r.wrap.b32 %r27, %r20, %r20, %r4614;
	// end inline asm
	xor.b32  	%r4643, %r4642, %r27;
	and.b32  	%r4644, %r20, %r4634;
	not.b32 	%r4645, %r20;
	and.b32  	%r4646, %r4635, %r4645;
	or.b32  	%r4647, %r4644, %r4646;
	ld.const.u32 	%r4648, [_ZN6tetsuo8variants1KE];
	add.s32 	%r4649, %r4647, %r4636;
	add.s32 	%r4650, %r4649, %r4643;
	add.s32 	%r4651, %r4650, %r4648;
	add.s32 	%r4652, %r4651, %r4639;
	mov.b32 	%r4618, 2;
	// begin inline asm
	shf.r.wrap.b32 %r31, %r32, %r32, %r4618;
	// end inline asm
	mov.b32 	%r4622, 13;
	// begin inline asm
	shf.r.wrap.b32 %r35, %r32, %r32, %r4622;
	// end inline asm
	xor.b32  	%r4653, %r35, %r31;
	mov.b32 	%r4626, 22;
	// begin inline asm
	shf.r.wrap.b32 %r39, %r32, %r32, %r4626;
	// end inline asm
	xor.b32  	%r4654, %r4653, %r39;
	xor.b32  	%r4655, %r4631, %r4632;
	and.b32  	%r4656, %r32, %r4655;
	and.b32  	%r4657, %r4631, %r4632;
	xor.b32  	%r4658, %r4656, %r4657;
	add.s32 	%r53, %r4652, %r4633;
	add.s32 	%r4659, %r4652, %r4658;
	add.s32 	%r65, %r4659, %r4654;
	// begin inline asm
	shf.r.wrap.b32 %r43, %r53, %r53, %r4606;
	// end inline asm
	// begin inline asm
	shf.r.wrap.b32 %r47, %r53, %r53, %r4610;
	// end inline asm
	xor.b32  	%r4660, %r47, %r43;
	// begin inline asm
	shf.r.wrap.b32 %r51, %r53, %r53, %r4614;
	// end inline asm
	xor.b32  	%r4661, %r4660, %r51;
	and.b32  	%r4662, %r53, %r20;
	not.b32 	%r4663, %r53;
	and.b32  	%r4664, %r4634, %r4663;
	or.b32  	%r4665, %r4662, %r4664;
	ld.const.u32 	%r4666, [_ZN6tetsuo8variants1KE+4];
	add.s32 	%r4667, %r4665, %r4635;
	add.s32 	%r4668, %r4667, %r4661;
	add.s32 	%r4669, %r4668, %r4666;
	add.s32 	%r4670, %r4669, %r417;
	// begin inline asm
	shf.r.wrap.b32 %r55, %r65, %r65, %r4618;
	// end inline asm
	// begin inline asm
	shf.r.wrap.b32 %r59, %r65, %r65, %r4622;
	// end inline asm
	xor.b32  	%r4671, %r59, %r55;
	// begin inline asm
	shf.r.wrap.b32 %r63, %r65, %r65, %r4626;
	// end inline asm
	xor.b32  	%r4672, %r4671, %r63;
	xor.b32  	%r4673, %r32, %r4631;
	and.b32  	%r4674, %r65, %r4673;
	and.b32  	%r4675, %r32, %r4631;
	xor.b32  	%r4676, %r4674, %r4675;
	add.s32 	%r77, %r4670, %r4632;
	add.s32 	%r4677, %r4670, %r4676;
	add.s32 	%r89, %r4677, %r4672;
	// begin inline asm
	shf.r.wrap.b32 %r67, %r77, %r77, %r4606;
	// end inline asm
	// begin inline asm
	shf.r.wrap.b32 %r71, %r77, %r77, %r4610;
	// end inline asm
	xor.b32  	%r4678, %r71, %r67;
	// begin inline asm
	shf.r.wrap.b32 %r75, %r77, %r77, %r4614;
	// end inline asm
	xor.b32  	%r4679, %r4678, %r75;
	and.b32  	%r4680, %r77, %r53;
	not.b32 	%r4681, %r77;
	and.b32  	%r4682, %r20, %r4681;
	or.b32  	%r4683, %r4680, %r4682;
	ld.const.u32 	%r4684, [_ZN6tetsuo8variants1KE+8];
	add.s32 	%r4685, %r4683, %r4634;
	add.s32 	%r4686, %r4685, %r4679;
	add.s32 	%r4687, %r4686, %r4684;
	add.s32 	%r4688, %r4687, %r457;
	// begin inline asm
	shf.r.wrap.b32 %r79, %r89, %r89, %r4618;
	// end inline asm
	// begin inline asm
	shf.r.wrap.b32 %r83, %r89, %r89, %r4622;
	// end inline asm
	xor.b32  	%r4689, %r83, %r79;
	// begin inline asm
	shf.r.wrap.b32 %r87, %r89, %r89, %r4626;
	// end inline asm
	xor.b32  	%r4690, %r4689, %r87;
	xor.b32  	%r4691, %r65, %r32;
	and.b32  	%r4692, %r89, %r4691;
	and.b32  	%r4693, %r65, %r32;
	xor.b32  	%r4694, %r4692, %r4693;
	add.s32 	%r101, %r4688, %r4631;
	add.s32 	%r4695, %r4688, %r4694;
	add.s32 	%r113, %r4695, %r4690;
	// begin inline asm
	shf.r.wrap.b32 %r91, %r101, %r101, %r4606;
	// end inline asm
	// begin inline asm
	shf.r.wrap.b32 %r95, %r101, %r101, %r4610;
	// end inline asm
	xor.b32  	%r4696, %r95, %r91;
	// begin inline asm
	shf.r.wrap.b32 %r99, %r101, %r101, %r4614;
	// end inline asm
	xor.b32  	%r4697, %r4696, %r99;
	and.b32  	%r4698, %r101, %r77;
	not.b32 	%r4699, %r101;
	and.b32  	%r4700, %r53, %r4699;
	or.b32  	%r4701, %r4698, %r4700;
	ld.const.u32 	%r4702, [_ZN6tetsuo8variants1KE+12];
	add.s32 	%r4703, %r4701, %r20;
	add.s32 	%r4704, %r4703, %r4697;
	add.s32 	%r4705, %r4704, %r4702;
	add.s32 	%r4706, %r4705, %r497;
	// begin inline asm
	shf.r.wrap.b32 %r103, %r113, %r113, %r4618;
	// end inline asm
	// begin inline asm
	shf.r.wrap.b32 %r107, %r113, %r113, %r4622;
	// end inline asm
	xor.b32  	%r4707, %r107, %r103;
	// begin inline asm
	shf.r.wrap.b32 %r111, %r113, %r113, %r4626;
	// end inline asm
	xor.b32  	%r4708, %r4707, %r111;
	xor.b32  	%r4709, %r89, %r65;
	and.b32  	%r4710, %r113, %r4709;
	and.b32  	%r4711, %r89, %r65;
	xor.b32  	%r4712, %r4710, %r4711;
	add.s32 	%r125, %r4706, %r32;
	add.s32 	%r4713, %r4706, %r4712;
	add.s32 	%r137, %r4713, %r4708;
	// begin inline asm
	shf.r.wrap.b32 %r115, %r125, %r125, %r4606;
	// end inline asm
	// begin inline asm
	shf.r.wrap.b32 %r119, %r125, %r125, %r4610;
	// end inline asm
	xor.b32  	%r4714, %r119, %r115;
	// begin inline asm
	shf.r.wrap.b32 %r123, %r125, %r125, %r4614;
	// end inline asm
	xor.b32  	%r4715, %r4714, %r123;
	and.b32  	%r4716, %r125, %r101;
	not.b32 	%r4717, %r125;
	and.b32  	%r4718, %r77, %r4717;
	or.b32  	%r4719, %r4716, %r4718;
	ld.const.u32 	%r4720, [_ZN6tetsuo8variants1KE+16];
	add.s32 	%r4721, %r4719, %r53;
	add.s32 	%r4722, %r4721, %r4715;
	add.s32 	%r4723, %r4722, %r4720;
	xor.b32  	%r4724, %r4723, -2147483648;
	// begin inline asm
	shf.r.wrap.b32 %r127, %r137, %r137, %r4618;
	// end inline asm
	// begin inline asm
	shf.r.wrap.b32 %r131, %r137, %r137, %r4622;
	// end inline asm
	xor.b32  	%r4725, %r131, %r127;
	// begin inline asm
	shf.r.wrap.b32 %r135, %r137, %r137, %r4626;
	// end inline asm
	xor.b32  	%r4726, %r4725, %r135;
	xor.b32  	%r4727, %r113, %r89;
	and.b32  	%r4728, %r137, %r4727;
	and.b32  	%r4729, %r113, %r89;
	xor.b32  	%r4730, %r4728, %r4729;
	add.s32 	%r149, %r4724, %r65;
	add.s32 	%r4731, %r4724, %r4730;
	add.s32 	%r161, %r4731, %r4726;
	// begin inline asm
	shf.r.wrap.b32 %r139, %r149, %r149, %r4606;
	// end inline asm
	// begin inline asm
	shf.r.wrap.b32 %r143, %r149, %r149, %r4610;
	// end inline asm
	xor.b32  	%r4732, %r143, %r139;
	// begin inline asm
	shf.r.wrap.b32 %r147, %r149, %r149, %r4614;
	// end inline asm
	xor.b32  	%r4733, %r4732, %r147;
	and.b32  	%r4734, %r149, %r125;
	not.b32 	%r4735, %r149;
	and.b32  	%r4736, %r101, %r4735;
	or.b32  	%r4737, %r4734, %r4736;
	ld.const.u32 	%r4738, [_ZN6tetsuo8variants1KE+20];
	add.s32 	%r4739, %r4737, %r77;
	add.s32 	%r4740, %r4739, %r4733;
	add.s32 	%r4741, %r4740, %r4738;
	// begin inline asm
	shf.r.wrap.b32 %r151, %r161, %r161, %r4618;
	// end inline asm
	// begin inline asm
	shf.r.wrap.b32 %r155, %r161, %r161, %r4622;
	// end inline asm
	xor.b32  	%r4742, %r155, %r151;
	// begin inline asm
	shf.r.wrap.b32 %r159, %r161, %r161, %r4626;
	// end inline asm
	xor.b32  	%r4743, %r4742, %r159;
	xor.b32  	%r4744, %r137, %r113;
	and.b32  	%r4745, %r161, %r4744;
	and.b32  	%r4746, %r137, %r113;
	xor.b32  	%r4747, %r4745, %r4746;
	add.s32 	%r173, %r4741, %r89;
	add.s32 	%r4748, %r4741, %r4747;
	add.s32 	%r185, %r4748, %r4743;
	// begin inline asm
	shf.r.wrap.b32 %r163, %r173, %r173, %r4606;
	// end inline asm
	// begin inline asm
	shf.r.wrap.b32 %r167, %r173, %r173, %r4610;
	// end inline asm
	xor.b32  	%r4749, %r167, %r163;
	// begin inline asm
	shf.r.wrap.b32 %r171, %r173, %r173, %r4614;
	// end inline asm
	xor.b32  	%r4750, %r4749, %r171;
	and.b32  	%r4751, %r173, %r149;
	not.b32 	%r4752, %r173;
	and.b32  	%r4753, %r125, %r4752;
	or.b32  	%r4754, %r4751, %r4753;
	ld.const.u32 	%r4755, [_ZN6tetsuo8variants1KE+24];
	add.s32 	%r4756, %r4754, %r101;
	add.s32 	%r4757, %r4756, %r4750;
	add.s32 	%r4758, %r4757, %r4755;
	// begin inline asm
	shf.r.wrap.b32 %r175, %r185, %r185, %r4618;
	// end inline asm
	// begin inline asm
	shf.r.wrap.b32 %r179, %r185, %r185, %r4622;
	// end inline asm
	xor.b32  	%r4759, %r179, %r175;
	// begin inline asm
	shf.r.wrap.b32 %r183, %r185, %r185, %r4626;
	// end inline asm
	xor.b32  	%r4760, %r4759, %r183;
	xor.b32  	%r4761, %r161, %r137;
	and.b32  	%r4762, %r185, %r4761;
	and.b32  	%r4763, %r161, %r137;
	xor.b32  	%r4764, %r4762, %r4763;
	add.s32 	%r197, %r4758, %r113;
	add.s32 	%r4765, %r4758, %r4764;
	add.s32 	%r209, %r4765, %r4760;
	// begin inline asm
	shf.r.wrap.b32 %r187, %r197, %r197, %r4606;
	// end inline asm
	// begin inline asm
	shf.r.wrap.b32 %r191, %r197, %r197, %r4610;
	// end inline asm
	xor.b32  	%r4766, %r191, %r187;
	// begin inline asm
	shf.r.wrap.b32 %r195, %r197, %r197, %r4614;
	// end inline asm
	xor.b32  	%r4767, %r4766, %r195;
	and.b32  	%r4768, %r197, %r173;
	not.b32 	%r4769, %r197;
	and.b32  	%r4770, %r149, %r4769;
	or.b32  	%r4771, %r4768, %r4770;
	ld.const.u32 	%r4772, [_ZN6tetsuo8variants1KE+28];
	add.s32 	%r4773, %r4771, %r125;
	add.s32 	%r4774, %r4773, %r4767;
	add.s32 	%r4775, %r4774, %r4772;
	// begin inline asm
	shf.r.wrap.b32 %r199, %r209, %r209, %r4618;
	// end inline asm
	// begin inline asm
	shf.r.wrap.b32 %r203, %r209, %r209, %r4622;
	// end inline asm
	xor.b32  	%r4776, %r203, %r199;
	// begin inline asm
	shf.r.wrap.b32 %r207, %r209, %r209, %r4626;
	// end inline asm
	xor.b32  	%r4777, %r4776, %r207;
	xor.b32  	%r4778, %r185, %r161;
	and.b32  	%r4779, %r209, %r4778;
	and.b32  	%r4780, %r185, %r161;
	xor.b32  	%r4781, %r4779, %r4780;
	add.s32 	%r221, %r4775, %r137;
	add.s32 	%r4782, %r4775, %r4781;
	add.s32 	%r233, %r4782, %r4777;
	// begin inline asm
	shf.r.wrap.b32 %r211, %r221, %r221, %r4606;
	// end inline asm
	// begin inline asm
	shf.r.wrap.b32 %r215, %r221, %r221, %r4610;
	// end inline asm
	xor.b32  	%r4783, %r215, %r211;
	// begin inline asm
	shf.r.wrap.b32 %r219, %r221, %r221, %r4614;
	// end inline asm
	xor.b32  	%r4784, %r4783, %r219;
	and.b32  	%r4785, %r221, %r197;
	not.b32 	%r4786, %r221;
	and.b32  	%r4787, %r173, %r4786;
	or.b32  	%r4788, %r4785, %r4787;
	ld.const.u32 	%r4789, [_ZN6tetsuo8variants1KE+32];
	add.s32 	%r4790, %r4788, %r149;
	add.s32 	%r4791, %r4790, %r4784;
	add.s32 	%r4792, %r4791, %r4789;
	// begin inline asm
	shf.r.wrap.b32 %r223, %r233, %r233, %r4618;
	// end inline asm
	// begin inline asm
	shf.r.wrap.b32 %r227, %r233, %r233, %r4622;
	// end inline asm
	xor.b32  	%r4793, %r227, %r223;
	// begin inline asm
	shf.r.wrap.b32 %r231, %r233, %r233, %r4626;
	// end inline asm
	xor.b32  	%r4794, %r4793, %r231;
	xor.b32  	%r4795, %r209, %r185;
	and.b32  	%r4796, %r233, %r4795;
	and.b32  	%r4797, %r209, %r185;
	xor.b32  	%r4798, %r4796, %r4797;
	add.s32 	%r245, %r4792, %r161;
	add.s32 	%r4799, %r4792, %r4798;
	add.s32 	%r257, %r4799, %r4794;
	// begin inline asm
	shf.r.wrap.b32 %r235, %r245, %r245, %r4606;
	// end inline asm
	// begin inline asm
	shf.r.wrap.b32 %r239, %r245, %r245, %r4610;
	// end inline asm
	xor.b32  	%r4800, %r239, %r235;
	// begin inline asm
	shf.r.wrap.b32 %r243, %r245, %r245, %r4614;
	// end inline asm
	xor.b32  	%r4801, %r4800, %r243;
	and.b32  	%r4802, %r245, %r221;
	not.b32 	%r4803, %r245;
	and.b32  	%r4804, %r197, %r4803;
	or.b32  	%r4805, %r4802, %r4804;
	ld.const.u32 	%r4806, [_ZN6tetsuo8variants1KE+36];
	add.s32 	%r4807, %r4805, %r173;
	add.s32 	%r4808, %r4807, %r4801;
	add.s32 	%r4809, %r4808, %r4806;
	// begin inline asm
	shf.r.wrap.b32 %r247, %r257, %r257, %r4618;
	// end inline asm
	// begin inline asm
	shf.r.wrap.b32 %r251, %r257, %r257, %r4622;
	// end inline asm
	xor.b32  	%r4810, %r251, %r247;
	// begin inline asm
	shf.r.wrap.b32 %r255, %r257, %r257, %r4626;
	// end inline asm
	xor.b32  	%r4811, %r4810, %r255;
	xor.b32  	%r4812, %r233, %r209;
	and.b32  	%r4813, %r257, %r4812;
	and.b32  	%r4814, %r233, %r209;
	xor.b32  	%r4815, %r4813, %r4814;
	add.s32 	%r269, %r4809, %r185;
	add.s32 	%r4816, %r4809, %r4815;
	add.s32 	%r281, %r4816, %r4811;
	// begin inline asm
	shf.r.wrap.b32 %r259, %r269, %r269, %r4606;
	// end inline asm
	// begin inline asm
	shf.r.wrap.b32 %r263, %r269, %r269, %r4610;
	// end inline asm
	xor.b32  	%r4817, %r263, %r259;
	// begin inline asm
	shf.r.wrap.b32 %r267, %r269, %r269, %r4614;
	// end inline asm
	xor.b32  	%r4818, %r4817, %r267;
	and.b32  	%r4819, %r269, %r245;
	not.b32 	%r4820, %r269;
	and.b32  	%r4821, %r221, %r4820;
	or.b32  	%r4822, %r4819, %r4821;
	ld.const.u32 	%r4823, [_ZN6tetsuo8variants1KE+40];
	add.s32 	%r4824, %r4822, %r197;
	add.s32 	%r4825, %r4824, %r4818;
	add.s32 	%r4826, %r4825, %r4823;
	// begin inline asm
	shf.r.wrap.b32 %r271, %r281, %r281, %r4618;
	// end inline asm
	// begin inline asm
	shf.r.wrap.b32 %r275, %r281, %r281, %r4622;
	// end inline asm
	xor.b32  	%r4827, %r275, %r271;
	// begin inline asm
	shf.r.wrap.b32 %r279, %r281, %r281, %r4626;
	// end inline asm
	xor.b32  	%r4828, %r4827, %r279;
	xor.b32  	%r4829, %r257, %r233;
	and.b32  	%r4830, %r281, %r4829;
	and.b32  	%r4831, %r257, %r233;
	xor.b32  	%r4832, %r4830, %r4831;
	add.s32 	%r293, %r4826, %r209;
	add.s32 	%r4833, %r4826, %r4832;
	add.s32 	%r305, %r4833, %r4828;
	// begin inline asm
	shf.r.wrap.b32 %r283, %r293, %r293, %r4606;
	// end inline asm
	// begin inline asm
	shf.r.wrap.b32 %r287, %r293, %r293, %r4610;
	// end inline asm
	xor.b32  	%r4834, %r287, %r283;
	// begin inline asm
	shf.r.wrap.b32 %r291, %r293, %r293, %r4614;
	// end inline asm
	xor.b32  	%r4835, %r4834, %r291;
	and.b32  	%r4836, %r293, %r269;
	not.b32 	%r4837, %r293;
	and.b32  	%r4838, %r245, %r4837;
	or.b32  	%r4839, %r4836, %r4838;
	ld.const.u32 	%r4840, [_ZN6tetsuo8variants1KE+44];
	add.s32 	%r4841, %r4839, %r221;
	add.s32 	%r4842, %r4841, %r4835;
	add.s32 	%r4843, %r4842, %r4840;
	// begin inline asm
	shf.r.wrap.b32 %r295, %r305, %r305, %r4618;
	// end inline asm
	// begin inline asm
	shf.r.wrap.b32 %r299, %r305, %r305, %r4622;
	// end inline asm
	xor.b32  	%r4844, %r299, %r295;
	// begin inline asm
	shf.r.wrap.b32 %r303, %r305, %r305, %r4626;
	// end inline asm
	xor.b32  	%r4845, %r4844, %r303;
	xor.b32  	%r4846, %r281, %r257;
	and.b32  	%r4847, %r305, %r4846;
	and.b32  	%r4848, %r281, %r257;
	xor.b32  	%r4849, %r4847, %r4848;
	add.s32 	%r317, %r4843, %r233;
	add.s32 	%r4850, %r4843, %r4849;
	add.s32 	%r329, %r4850, %r4845;
	// begin inline asm
	shf.r.wrap.b32 %r307, %r317, %r317, %r4606;
	// end inline asm
	// begin inline asm
	shf.r.wrap.b32 %r311, %r317, %r317, %r4610;
	// end inline asm
	xor.b32  	%r4851, %r311, %r307;
	// begin inline asm
	shf.r.wrap.b32 %r315, %r317, %r317, %r4614;
	// end inline asm
	xor.b32  	%r4852, %r4851, %r315;
	and.b32  	%r4853, %r317, %r293;
	not.b32 	%r4854, %r317;
	and.b32  	%r4855, %r269, %r4854;
	or.b32  	%r4856, %r4853, %r4855;
	ld.const.u32 	%r4857, [_ZN6tetsuo8variants1KE+48];
	add.s32 	%r4858, %r4856, %r245;
	add.s32 	%r4859, %r4858, %r4852;
	add.s32 	%r4860, %r4859, %r4857;
	// begin inline asm
	shf.r.wrap.b32 %r319, %r329, %r329, %r4618;
	// end inline asm
	// begin inline asm
	shf.r.wrap.b32 %r323, %r329, %r329, %r4622;
	// end inline asm
	xor.b32  	%r4861, %r323, %r319;
	// begin inline asm
	shf.r.wrap.b32 %r327, %r329, %r329, %r4626;
	// end inline asm
	xor.b32  	%r4862, %r4861, %r327;
	xor.b32  	%r4863, %r305, %r281;
	and.b32  	%r4864, %r329, %r4863;
	and.b32  	%r4865, %r305, %r281;
	xor.b32  	%r4866, %r4864, %r4865;
	add.s32 	%r341, %r4860, %r257;
	add.s32 	%r4867, %r4860, %r4866;
	add.s32 	%r353, %r4867, %r4862;
	// begin inline asm
	shf.r.wrap.b32 %r331, %r341, %r341, %r4606;
	// end inline asm
	// begin inline asm
	shf.r.wrap.b32 %r335, %r341, %r341, %r4610;
	// end inline asm
	xor.b32  	%r4868, %r335, %r331;
	// begin inline asm
	shf.r.wrap.b32 %r339, %r341, %r341, %r4614;
	// end inline asm
	xor.b32  	%r4869, %r4868, %r339;
	and.b32  	%r4870, %r341, %r317;
	not.b32 	%r4871, %r341;
	and.b32  	%r4872, %r293, %r4871;
	or.b32  	%r4873, %r4870, %r4872;
	ld.const.u32 	%r4874, [_ZN6tetsuo8variants1KE+52];
	add.s32 	%r4875, %r4873, %r269;
	add.s32 	%r4876, %r4875, %r4869;
	add.s32 	%r4877, %r4876, %r4874;
	// begin inline asm
	shf.r.wrap.b32 %r343, %r353, %r353, %r4618;
	// end inline asm
	// begin inline asm
	shf.r.wrap.b32 %r347, %r353, %r353, %r4622;
	// end inline asm
	xor.b32  	%r4878, %r347, %r343;
	// begin inline asm
	shf.r.wrap.b32 %r351, %r353, %r353, %r4626;
	// end inline asm
	xor.b32  	%r4879, %r4878, %r351;
	xor.b32  	%r4880, %r329, %r305;
	and.b32  	%r4881, %r353, %r4880;
	and.b32  	%r4882, %r329, %r305;
	xor.b32  	%r4883, %r4881, %r4882;
	add.s32 	%r365, %r4877, %r281;
	add.s32 	%r4884, %r4877, %r4883;
	add.s32 	%r377, %r4884, %r4879;
	// begin inline asm
	shf.r.wrap.b32 %r355, %r365, %r365, %r4606;
	// end inline asm
	// begin inline asm
	shf.r.wrap.b32 %r359, %r365, %r365, %r4610;
	// end inline asm
	xor.b32  	%r4885, %r359, %r355;
	// begin inline asm
	shf.r.wrap.b32 %r363, %r365, %r365, %r4614;
	// end inline asm
	xor.b32  	%r4886, %r4885, %r363;
	and.b32  	%r4887, %r365, %r341;
	not.b32 	%r4888, %r365;
	and.b32  	%r4889, %r317, %r4888;
	or.b32  	%r4890, %r4887, %r4889;
	ld.const.u32 	%r4891, [_ZN6tetsuo8variants1KE+56];
	add.s32 	%r4892, %r4890, %r293;
	add.s32 	%r4893, %r4892, %r4886;
	add.s32 	%r4894, %r4893, %r4891;
	// begin inline asm
	shf.r.wrap.b32 %r367, %r377, %r377, %r4618;
	// end inline asm
	// begin inline asm
	shf.r.wrap.b32 %r371, %r377, %r377, %r4622;
	// end inline asm
	xor.b32  	%r4895, %r371, %r367;
	// begin inline asm
	shf.r.wrap.b32 %r375, %r377, %r377, %r4626;
	// end inline asm
	xor.b32  	%r4896, %r4895, %r375;
	xor.b32  	%r4897, %r353, %r329;
	and.b32  	%r4898, %r377, %r4897;
	and.b32  	%r4899, %r353, %r329;
	xor.b32  	%r4900, %r4898, %r4899;
	add.s32 	%r389, %r4894, %r305;
	add.s32 	%r4901, %r4894, %r4900;
	add.s32 	%r401, %r4901, %r4896;
	// begin inline asm
	shf.r.wrap.b32 %r379, %r389, %r389, %r4606;
	// end inline asm
	// begin inline asm
	shf.r.wrap.b32 %r383, %r389, %r389, %r4610;
	// end inline asm
	xor.b32  	%r4902, %r383, %r379;
	// begin inline asm
	shf.r.wrap.b32 %r387, %r389, %r389, %r4614;
	// end inline asm
	xor.b32  	%r4903, %r4902, %r387;
	and.b32  	%r4904, %r389, %r365;
	not.b32 	%r4905, %r389;
	and.b32  	%r4906, %r341, %r4905;
	or.b32  	%r4907, %r4904, %r4906;
	ld.const.u32 	%r4908, [_ZN6tetsuo8variants1KE+60];
	add.s32 	%r4909, %r4907, %r317;
	add.s32 	%r4910, %r4909, %r4903;
	add.s32 	%r4911, %r4910, %r4908;
	add.s32 	%r4912, %r4911, 640;
	// begin inline asm
	shf.r.wrap.b32 %r391, %r401, %r401, %r4618;
	// end inline asm
	// begin inline asm
	shf.r.wrap.b32 %r395, %r401, %r401, %r4622;
	// end inline asm
	xor.b32  	%r4913, %r395, %r391;
	// begin inline asm
	shf.r.wrap.b32 %r399, %r401, %r401, %r4626;
	// end inline asm
	xor.b32  	%r4914, %r4913, %r399;
	xor.b32  	%r4915, %r377, %r353;
	and.b32  	%r4916, %r401, %r4915;
	and.b32  	%r4917, %r377, %r353;
	xor.b32  	%r4918, %r4916, %r4917;
	add.s32 	%r429, %r4912, %r329;
	add.s32 	%r4919, %r4912, %r4918;
	add.s32 	%r441, %r4919, %r4914;
	mov.b32 	%r4590, 17;
	// begin inline asm
	shf.r.wrap.b32 %r403, %r3241, %r3241, %r4590;
	// end inline asm
	mov.b32 	%r4594, 19;
	// begin inline asm
	shf.r.wrap.b32 %r407, %r3241, %r3241, %r4594;
	// end inline asm
	xor.b32  	%r4920, %r403, %r407;
	mov.b32 	%r4598, 7;
	// begin inline asm
	shf.r.wrap.b32 %r411, %r417, %r417, %r4598;
	// end inline asm
	mov.b32 	%r4602, 18;
	// begin inline asm
	shf.r.wrap.b32 %r415, %r417, %r417, %r4602;
	// end inline asm
	shr.u32 	%r4921, %r417, 3;
	xor.b32  	%r4922, %r4921, %r411;
	xor.b32  	%r4923, %r4922, %r415;
	add.s32 	%r4924, %r4920, %r4639;
	add.s32 	%r1017, %r4924, %r4923;
	// begin inline asm
	shf.r.wrap.b32 %r419, %r429, %r429, %r4606;
	// end inline asm
	// begin inline asm
	shf.r.wrap.b32 %r423, %r429, %r429, %r4610;
	// end inline asm
	xor.b32  	%r4925, %r423, %r419;
	// begin inline asm
	shf.r.wrap.b32 %r427, %r429, %r429, %r4614;
	// end inline asm
	xor.b32  	%r4926, %r4925, %r427;
	and.b32  	%r4927, %r429, %r389;
	not.b32 	%r4928, %r429;
	and.b32  	%r4929, %r365, %r4928;
	or.b32  	%r4930, %r4927, %r4929;
	ld.const.u32 	%r4931, [_ZN6tetsuo8variants1KE+64];
	add.s32 	%r4932, %r4930, %r341;
	add.s32 	%r4933, %r4932, %r1017;
	add.s32 	%r4934, %r4933, %r4926;
	add.s32 	%r4935, %r4934, %r4931;
	// begin inline asm
	shf.r.wrap.b32 %r431, %r441, %r441, %r4618;
	// end inline asm
	// begin inline asm
	shf.r.wrap.b32 %r435, %r441, %r441, %r4622;
	// end inline asm
	xor.b32  	%r4936, %r435, %r431;
	// begin inline asm
	shf.r.wrap.b32 %r439, %r441, %r441, %r4626;
	// end inline asm
	xor.b32  	%r4937, %r4936, %r439;
	xor.b32  	%r4938, %r401, %r377;
	and.b32  	%r4939, %r441, %r4938;
	and.b32  	%r4940, %r401, %r377;
	xor.b32  	%r4941, %r4939, %r4940;
	add.s32 	%r4942, %r4937, %r4941;
	add.s32 	%r469, %r4935, %r353;
	add.s32 	%r481, %r4942, %r4935;
	mov.b32 	%r977, 640;
	// begin inline asm
	shf.r.wrap.b32 %r443, %r977, %r977, %r4590;
	// end inline asm
	// begin inline asm
	shf.r.wrap.b32 %r447, %r977, %r977, %r4594;
	// end inline asm
	xor.b32  	%r4943, %r443, %r447;
	// begin inline asm
	shf.r.wrap.b32 %r451, %r457, %r457, %r4598;
	// end inline asm
	// begin inline asm
	shf.r.wrap.b32 %r455, %r457, %r457, %r4602;
	// end inline asm
	shr.u32 	%r4944, %r457, 3;
	xor.b32  	%r4945, %r4944, %r451;
	xor.b32  	%r4946, %r4945, %r455;
	add.s32 	%r4947, %r4943, %r417;
	add.s32 	%r1057, %r4947, %r4946;
	// begin inline asm
	shf.r.wrap.b32 %r459, %r469, %r469, %r4606;
	// end inline asm
	// begin inline asm
	shf.r.wrap.b32 %r463, %r469, %r469, %r4610;
	// end inline asm
	xor.b32  	%r4948, %r463, %r459;
	// begin inline asm
	shf.r.wrap.b32 %r467, %r469, %r469, %r4614;
	// end inline asm
	xor.b32  	%r4949, %r4948, %r467;
	and.b32  	%r4950, %r469, %r429;
	not.b32 	%r4951, %r469;
	and.b32  	%r4952, %r389, %r4951;
	or.b32  	%r4953, %r4950, %r4952;
	ld.const.u32 	%r4954, [_ZN6tetsuo8variants1KE+68];
	add.s32 	%r4955, %r4953, %r365;
	add.s32 	%r4956, %r4955, %r1057;
	add.s32 	%r4957, %r4956, %r4949;
	add.s32 	%r4958, %r4957, %r4954;
	// begin inline asm
	shf.r.wrap.b32 %r471, %r481, %r481, %r4618;
	// end inline asm
	// begin inline asm
	shf.r.wrap.b32 %r475, %r481, %r481, %r4622;
	// end inline asm
	xor.b32  	%r4959, %r475, %r471;
	// begin inline asm
	shf.r.wrap.b32 %r479, %r481, %r481, %r4626;
	// end inline asm
	xor.b32  	%r4960, %r4959, %r479;
	xor.b32  	%r4961, %r441, %r401;
	and.b32  	%r4962, %r481, %r4961;
	and.b32  	%r4963, %r441, %r401;
	xor.b32  	%r4964, %r4962, %r4963;
	add.s32 	%r4965, %r4960, %r4964;
	add.s32 	%r509, %r4958, %r377;
	add.s32 	%r521, %r4965, %r4958;
	// begin inline asm
	shf.r.wrap.b32 %r483, %r1017, %r1017, %r4590;
	// end inline asm
	// begin inline asm
	shf.r.wrap.b32 %r487, %r1017, %r1017, %r4594;
	// end inline asm
	shr.u32 	%r4966, %r1017, 10;
	xor.b32  	%r4967, %r4966, %r483;
	xor.b32  	%r4968, %r4967, %r487;
	// begin inline asm
	shf.r.wrap.b32 %r491, %r497, %r497, %r4598;
	// end inline asm
	// begin inline asm
	shf.r.wrap.b32 %r495, %r497, %r497, %r4602;
	// end inline asm
	shr.u32 	%r4969, %r497, 3;
	xor.b32  	%r4970, %r4969, %r491;
	xor.b32  	%r4971, %r4970, %r495;
	add.s32 	%r4972, %r4968, %r457;
	add.s32 	%r1097, %r4972, %r4971;
	// begin inline asm
	shf.r.wrap.b32 %r499, %r509, %r509, %r4606;
	// end inline asm
	// begin inline asm
	shf.r.wrap.b32 %r503, %r509, %r509, %r4610;
	// end inline asm
	xor.b32  	%r4973, %r503, %r499;
	// begin inline asm
	shf.r.wrap.b32 %r507, %r509, %r509, %r4614;
	// end inline asm
	xor.b32  	%r4974, %r4973, %r507;
	and.b32  	%r4975, %r509, %r469;
	not.b32 	%r4976, %r509;
	and.b32  	%r4977, %r429, %r4976;
	or.b32  	%r4978, %r4975, %r4977;
	ld.const.u32 	%r4979, [_ZN6tetsuo8variants1KE+72];
	add.s32 	%r4980, %r4978, %r389;
	add.s32 	%r4981, %r4980, %r1097;
	add.s32 	%r4982, %r4981, %r4974;
	add.s32 	%r4983, %r4982, %r4979;
	// begin inline asm
	shf.r.wrap.b32 %r511, %r521, %r521, %r4618;
	// end inline asm
	// begin inline asm
	shf.r.wrap.b32 %r515, %r521, %r521, %r4622;
	// end inline asm
	xor.b32  	%r4984, %r515, %r511;
	// begin inline asm
	shf.r.wrap.b32 %r519, %r521, %r521, %r4626;
	// end inline asm
	xor.b32  	%r4985, %r4984, %r519;
	xor.b32  	%r4986, %r481, %r441;
	and.b32  	%r4987, %r521, %r4986;
	and.b32  	%r4988, %r481, %r441;
	xor.b32  	%r4989, %r4987, %r4988;
	add.s32 	%r4990, %r4985, %r4989;
	add.s32 	%r549, %r4983, %r401;
	add.s32 	%r561, %r4990, %r4983;
	// begin inline asm
	shf.r.wrap.b32 %r523, %r1057, %r1057, %r4590;
	// end inline asm
	// begin inline asm
	shf.r.wrap.b32 %r527, %r1057, %r1057, %r4594;
	// end inline asm
	shr.u32 	%r4991, %r1057, 10;
	xor.b32  	%r4992, %r4991, %r523;
	xor.b32  	%r4993, %r4992, %r527;
	mov.b32 	%r3001, -2147483648;
	// begin inline asm
	shf.r.wrap.b32 %r531, %r3001, %r3001, %r4598;
	// end inline asm
	// begin inline asm
	shf.r.wrap.b32 %r535, %r3001, %r3001, %r4602;
	// end inline asm
	xor.b32  	%r4994, %r531, %r535;
	xor.b32  	%r4995, %r4994, 268435456;
	add.s32 	%r4996, %r4993, %r497;
	add.s32 	%r1137, %r4996, %r4995;
	// begin inline asm
	shf.r.wrap.b32 %r539, %r549, %r549, %r4606;
	// end inline asm
	// begin inline asm
	shf.r.wrap.b32 %r543, %r549, %r549, %r4610;
	// end inline asm
	xor.b32  	%r4997, %r543, %r539;
	// begin inline asm
	shf.r.wrap.b32 %r547, %r549, %r549, %r4614;
	// end inline asm
	xor.b32  	%r4998, %r4997, %r547;
	and.b32  	%r4999, %r549, %r509;
	not.b32 	%r5000, %r549;
	and.b32  	%r5001, %r469, %r5000;
	or.b32  	%r5002, %r4999, %r5001;
	ld.const.u32 	%r5003, [_ZN6tetsuo8variants1KE+76];
	add.s32 	%r5004, %r5002, %r429;
	add.s32 	%r5005, %r5004, %r1137;
	add.s32 	%r5006, %r5005, %r4998;
	add.s32 	%r5007, %r5006, %r5003;
	// begin inline asm
	shf.r.wrap.b32 %r551, %r561, %r561, %r4618;
	// end inline asm
	// begin inline asm
	shf.r.wrap.b32 %r555, %r561, %r561, %r4622;
	// end inline asm
	xor.b32  	%r5008, %r555, %r551;
	// begin inline asm
	shf.r.wrap.b32 %r559, %r561, %r561, %r4626;
	// end inline asm
	xor.b32  	%r5009, %r5008, %r559;
	xor.b32  	%r5010, %r521, %r481;
	and.b32  	%r5011, %r561, %r5010;
	and.b32  	%r5012, %r521, %r481;
	xor.b32  	%r5013, %r5011, %r5012;
	add.s32 	%r5014, %r5009, %r5013;
	add.s32 	%r589, %r5007, %r441;
	add.s32 	%r601, %r5014, %r5007;
	// begin inline asm
	shf.r.wrap.b32 %r563, %r1097, %r1097, %r4590;
	// end inline asm
	// begin inline asm
	shf.r.wrap.b32 %r567, %r1097, %r1097, %r4594;
	// end inline asm
	shr.u32 	%r5015, %r1097, 10;
	xor.b32  	%r5016, %r5015, %r563;
	xor.b32  	%r5017, %r5016, %r567;
	// begin inline asm
	shf.r.wrap.b32 %r571, %r3241, %r3241, %r4598;
	// end inline asm
	// begin inline asm
	shf.r.wrap.b32 %r575, %r3241, %r3241, %r4602;
	// end inline asm
	xor.b32  	%r5018, %r571, %r575;
	add.s32 	%r5019, %r5018, %r5017;
	add.s32 	%r644, %r5019, -2147483648;
	// begin inline asm
	shf.r.wrap.b32 %r579, %r589, %r589, %r4606;
	// end inline asm
	// begin inline asm
	shf.r.wrap.b32 %r583, %r589, %r589, %r4610;
	// end inline asm
	xor.b32  	%r5020, %r583, %r579;
	// begin inline asm
	shf.r.wrap.b32 %r587, %r589, %r589, %r4614;
	// end inline asm
	xor.b32  	%r5021, %r5020, %r587;
	and.b32  	%r5022, %r589, %r549;
	not.b32 	%r5023, %r589;
	and.b32  	%r5024, %r509, %r5023;
	or.b32  	%r5025, %r5022, %r5024;
	ld.const.u32 	%r5026, [_ZN6tetsuo8variants1KE+80];
	add.s32 	%r5027, %r5025, %r469;
	add.s32 	%r5028, %r5027, %r644;
	add.s32 	%r5029, %r5028, %r5021;
	add.s32 	%r5030, %r5029, %r5026;
	// begin inline asm
	shf.r.wrap.b32 %r591, %r601, %r601, %r4618;
	// end inline asm
	// begin inline asm
	shf.r.wrap.b32 %r595, %r601, %r601, %r4622;
	// end inline asm
	xor.b32  	%r5031, %r595, %r591;
	// begin inline asm
	shf.r.wrap.b32 %r599, %r601, %r601, %r4626;
	// end inline asm
	xor.b32  	%r5032, %r5031, %r599;
	xor.b32  	%r5033, %r561, %r521;
	and.b32  	%r5034, %r601, %r5033;
	and.b32  	%r5035, %r561, %r521;
	xor.b32  	%r5036, %r5034, %r5035;
	add.s32 	%r5037, %r5032, %r5036;
	add.s32 	%r629, %r5030, %r481;
	add.s32 	%r641, %r5037, %r5030;
	// begin inline asm
	shf.r.wrap.b32 %r603, %r1137, %r1137, %r4590;
	// end inline asm
	// begin inline asm
	shf.r.wrap.b32 %r607, %r1137, %r1137, %r4594;
	// end inline asm
	shr.u32 	%r5038, %r1137, 10;
	xor.b32  	%r5039, %r5038, %r603;
	xor.b32  	%r5040, %r5039, %r607;
	// begin inline asm
	shf.r.wrap.b32 %r611, %r3241, %r3241, %r4598;
	// end inline asm
	// begin inline asm
	shf.r.wrap.b32 %r615, %r3241, %r3241, %r4602;
	// end inline asm
	xor.b32  	%r5041, %r611, %r615;
	add.s32 	%r1217, %r5040, %r5041;
	// begin inline asm
	shf.r.wrap.b32 %r619, %r629, %r629, %r4606;
	// end inline asm
	// begin inline asm
	shf.r.wrap.b32 %r623, %r629, %r629, %r4610;
	// end inline asm
	xor.b32  	%r5042, %r623, %r619;
	// begin inline asm
	shf.r.wrap.b32 %r627, %r629, %r629, %r4614;
	// end inline asm
	xor.b32  	%r5043, %r5042, %r627;
	and.b32  	%r5044, %r629, %r589;
	not.b32 	%r5045, %r629;
	and.b32  	%r5046, %r549, %r5045;
	or.b32  	%r5047, %r5044, %r5046;
	ld.const.u32 	%r5048, [_ZN6tetsuo8variants1KE+84];
	add.s32 	%r5049, %r5047, %r509;
	add.s32 	%r5050, %r5049, %r1217;
	add.s32 	%r5051, %r5050, %r5043;
	add.s32 	%r5052, %r5051, %r5048;
	// begin inline asm
	shf.r.wrap.b32 %r631, %r641, %r641, %r4618;
	// end inline asm
	// begin inline asm
	shf.r.wrap.b32 %r635, %r641, %r641, %r4622;
	// end inline asm
	xor.b32  	%r5053, %r635, %r631;
	// begin inline asm
	shf.r.wrap.b32 %r639, %r641, %r641, %r4626;
	// end inline asm
	xor.b32  	%r5054, %r5053, %r639;
	xor.b32  	%r5055, %r601, %r561;
	and.b32  	%r5056, %r641, %r5055;
	and.b32  	%r5057, %r601, %r561;
	xor.b32  	%r5058, %r5056, %r5057;
	add.s32 	%r5059, %r5054, %r5058;
	add.s32 	%r669, %r5052, %r521;
	add.s32 	%r681, %r5059, %r5052;
	// begin inline asm
	shf.r.wrap.b32 %r643, %r644, %r644, %r4590;
	// end inline asm
	// begin inline asm
	shf.r.wrap.b32 %r647, %r644, %r644, %r4594;
	// end inline asm
	shr.u32 	%r5060, %r644, 10;
	xor.b32  	%r5061, %r5060, %r643;
	xor.b32  	%r5062, %r5061, %r647;
	// begin inline asm
	shf.r.wrap.b32 %r651, %r3241, %r3241, %r4598;
	// end inline asm
	// begin inline asm
	shf.r.wrap.b32 %r655, %r3241, %r3241, %r4602;
	// end inline asm
	xor.b32  	%r5063, %r651, %r655;
	add.s32 	%r5064, %r5062, %r5063;
	add.s32 	%r724, %r5064, 640;
	// begin inline asm
	shf.r.wrap.b32 %r659, %r669, %r669, %r4606;
	// end inline asm
	// begin inline asm
	shf.r.wrap.b32 %r663, %r669, %r669, %r4610;
	// end inline asm
	xor.b32  	%r5065, %r663, %r659;
	// begin inline asm
	shf.r.wrap.b32 %r667, %r669, %r669, %r4614;
	// end inline asm
	xor.b32  	%r5066, %r5065, %r667;
	and.b32  	%r5067, %r669, %r629;
	not.b32 	%r5068, %r669;
	and.b32  	%r5069, %r589, %r5068;
	or.b32  	%r5070, %r5067, %r5069;
	ld.const.u32 	%r5071, [_ZN6tetsuo8variants1KE+88];
	add.s32 	%r5072, %r5070, %r549;
	add.s32 	%r5073, %r5072, %r724;
	add.s32 	%r5074, %r5073, %r5066;
	add.s32 	%r5075, %r5074, %r5071;
	// begin inline asm
	shf.r.wrap.b32 %r671, %r681, %r681, %r4618;
	// end inline asm
	// begin inline asm
	shf.r.wrap.b32 %r675, %r681, %r681, %r4622;
	// end inline asm
	xor.b32  	%r5076, %r675, %r671;
	// begin inline asm
	shf.r.wrap.b32 %r679, %r681, %r681, %r4626;
	// end inline asm
	xor.b32  	%r5077, %r5076, %r679;
	xor.b32  	%r5078, %r641, %r601;
	and.b32  	%r5079, %r681, %r5078;
	and.b32  	%r5080, %r641, %r601;
	xor.b32  	%r5081, %r5079, %r5080;
	add.s32 	%r5082, %r5077, %r5081;
	add.s32 	%r709, %r5075, %r561;
	add.s32 	%r721, %r5082, %r5075;
	// begin inline asm
	shf.r.wrap.b32 %r683, %r1217, %r1217, %r4590;
	// end inline asm
	// begin inline asm
	shf.r.wrap.b32 %r687, %r1217, %r1217, %r4594;
	// end inline asm
	shr.u32 	%r5083, %r1217, 10;
	xor.b32  	%r5084, %r5083, %r683;
	xor.b32  	%r5085, %r5084, %r687;
	add.s32 	%r5086, %r5085, %r1017;
	// begin inline asm
	shf.r.wrap.b32 %r691, %r3241, %r3241, %r4598;
	// end inline asm
	// begin inline asm
	shf.r.wrap.b32 %r695, %r3241, %r3241, %r4602;
	// end inline asm
	xor.b32  	%r5087, %r691, %r695;
	add.s32 	%r1297, %r5086, %r5087;
	// begin inline asm
	shf.r.wrap.b32 %r699, %r709, %r709, %r4606;
	// end inline asm
	// begin inline asm
	shf.r.wrap.b32 %r703, %r709, %r709, %r4610;
	// end inline asm
	xor.b32  	%r5088, %r703, %r699;
	// begin inline asm
	shf.r.wrap.b32 %r707, %r709, %r709, %r4614;
	// end inline asm
	xor.b32  	%r5089, %r5088, %r707;
	and.b32  	%r5090, %r709, %r669;
	not.b32 	%r5091, %r709;
	and.b32  	%r5092, %r629, %r5091;
	or.b32  	%r5093, %r5090, %r5092;
	ld.const.u32 	%r5094, [_ZN6tetsuo8variants1KE+92];
	add.s32 	%r5095, %r5093, %r589;
	add.s32 	%r5096, %r5095, %r1297;
	add.s32 	%r5097, %r5096, %r5089;
	add.s32 	%r5098, %r5097, %r5094;
	// begin inline asm
	shf.r.wrap.b32 %r711, %r721, %r721, %r4618;
	// end inline asm
	// begin inline asm
	shf.r.wrap.b32 %r715, %r721, %r721, %r4622;
	// end inline asm
	xor.b32  	%r5099, %r715, %r711;
	// begin inline asm
	shf.r.wrap.b32 %r719, %r721, %r721, %r4626;
	// end inline asm
	xor.b32  	%r5100, %r5099, %r719;
	xor.b32  	%r5101, %r681, %r641;
	and.b32  	%r5102, %r721, %r5101;
	and.b32  	%r5103, %r681, %r641;
	xor.b32  	%r5104, %r5102, %r5103;
	add.s32 	%r5105, %r5100, %r5104;
	add.s32 	%r749, %r5098, %r601;
	add.s32 	%r761, %r5105, %r5098;
	// begin inline asm
	shf.r.wrap.b32 %r723, %r724, %r724, %r4590;
	// end inline asm
	// begin inline asm
	shf.r.wrap.b32 %r727, %r724, %r724, %r4594;
	// end inline asm
	shr.u32 	%r5106, %r724, 10;
	xor.b32  	%r5107, %r5106, %r723;
	xor.b32  	%r5108, %r5107, %r727;
	add.s32 	%r5109, %r5108, %r1057;
	// begin inline asm
	shf.r.wrap.b32 %r731, %r3241, %r3241, %r4598;
	// end inline asm
	// begin inline asm
	shf.r.wrap.b32 %r735, %r3241, %r3241, %r4602;
	// end inline asm
	xor.b32  	%r5110, %r731, %r735;
	add.s32 	%r1337, %r5109, %r5110;
	// begin inline asm
	shf.r.wrap.b32 %r739, %r749, %r749, %r4606;
	// end inline asm
	// begin inline asm
	shf.r.wrap.b32 %r743, %r749, %r749, %r4610;
	// end inline asm
	xor.b32  	%r5111, %r743, %r739;
	// begin inline asm
	shf.r.wrap.b32 %r747, %r749, %r749, %r4614;
	// end inline asm
	xor.b32  	%r5112, %r5111, %r747;
	and.b32  	%r5113, %r749, %r709;
	not.b32 	%r5114, %r749;
	and.b32  	%r5115, %r669, %r5114;
	or.b32  	%r5116, %r5113, %r5115;
	ld.const.u32 	%r5117, [_ZN6tetsuo8variants1KE+96];
	add.s32 	%r5118, %r5116, %r629;
	add.s32 	%r5119, %r5118, %r1337;
	add.s32 	%r5120, %r5119, %r5112;
	add.s32 	%r5121, %r5120, %r5117;
	// begin inline asm
	shf.r.wrap.b32 %r751, %r761, %r761, %r4618;
	// end inline asm
	// begin inline asm
	shf.r.wrap.b32 %r755, %r761, %r761, %r4622;
	// end inline asm
	xor.b32  	%r5122, %r755, %r751;
	// begin inline asm
	shf.r.wrap.b32 %r759, %r761, %r761, %r4626;
	// end inline asm
	xor.b32  	%r5123, %r5122, %r759;
	xor.b32  	%r5124, %r721, %r681;
	and.b32  	%r5125, %r761, %r5124;
	and.b32  	%r5126, %r721, %r681;
	xor.b32  	%r5127, %r5125, %r5126;
	add.s32 	%r5128, %r5123, %r5127;
	add.s32 	%r789, %r5121, %r641;
	add.s32 	%r801, %r5128, %r5121;
	// begin inline asm
	shf.r.wrap.b32 %r763, %r1297, %r1297, %r4590;
	// end inline asm
	// begin inline asm
	shf.r.wrap.b32 %r767, %r1297, %r1297, %r4594;
	// end inline asm
	shr.u32 	%r5129, %r1297, 10;
	xor.b32  	%r5130, %r5129, %r763;
	xor.b32  	%r5131, %r5130, %r767;
	add.s32 	%r5132, %r5131, %r1097;
	// begin inline asm
	shf.r.wrap.b32 %r771, %r3241, %r3241, %r4598;
	// end inline asm
	// begin inline asm
	shf.r.wrap.b32 %r775, %r3241, %r3241, %r4602;
	// end inline asm
	xor.b32  	%r5133, %r771, %r775;
	add.s32 	%r1377, %r5132, %r5133;
	// begin inline asm
	shf.r.wrap.b32 %r779, %r789, %r789, %r4606;
	// end inline asm
	// begin inline asm
	shf.r.wrap.b32 %r783, %r789, %r789, %r4610;
	// end inline asm
	xor.b32  	%r5134, %r783, %r779;
	// begin inline asm
	shf.r.wrap.b32 %r787, %r789, %r789, %r4614;
	// end inline asm
	xor.b32  	%r5135, %r5134, %r787;
	and.b32  	%r5136, %r789, %r749;
	not.b32 	%r5137, %r789;
	and.b32  	%r5138, %r709, %r5137;
	or.b32  	%r5139, %r5136, %r5138;
	ld.const.u32 	%r5140, [_ZN6tetsuo8variants1KE+100];
	add.s32 	%r5141, %r5139, %r669;
	add.s32 	%r5142, %r5141, %r1377;
	add.s32 	%r5143, %r5142, %r5135;
	add.s32 	%r5144, %r5143, %r5140;
	// begin inline asm
	shf.r.wrap.b32 %r791, %r801, %r801, %r4618;
	// end inline asm
	// begin inline asm
	shf.r.wrap.b32 %r795, %r801, %r801, %r4622;
	// end inline asm
	xor.b32  	%r5145, %r795, %r791;
	// begin inline asm
	shf.r.wrap.b32 %r799, %r801, %r801, %r4626;
	// end inline asm
	xor.b32  	%r5146, %r5145, %r799;
	xor.b32  	%r5147, %r761, %r721;
	and.b32  	%r5148, %r801, %r5147;
	and.b32  	%r5149, %r761, %r721;
	xor.b32  	%r5150, %r5148, %r5149;
	add.s32 	%r5151, %r5146, %r5150;
	add.s32 	%r829, %r5144, %r681;
	add.s32 	%r841, %r5151, %r5144;
	// begin inline asm
	shf.r.wrap.b32 %r803, %r1337, %r1337, %r4590;
	// end inline asm
	// begin inline asm
	shf.r.wrap.b32 %r807, %r1337, %r1337, %r4594;
	// end inline asm
	shr.u32 	%r5152, %r1337, 10;
	xor.b32  	%r5153, %r5152, %r803;
	xor.b32  	%r5154, %r5153, %r807;
	add.s32 	%r5155, %r5154, %r1137;
	// begin inline asm
	shf.r.wrap.b32 %r811, %r3241, %r3241, %r4598;
	// end inline asm
	// begin inline asm
	shf.r.wrap.b32 %r815, %r3241, %r3241, %r4602;
	// end inline asm
	xor.b32  	%r5156, %r811, %r815;
	add.s32 	%r1417, %r5155, %r5156;
	// begin inline asm
	shf.r.wrap.b32 %r819, %r829, %r829, %r4606;
	// end inline asm
	// begin inline asm
	shf.r.wrap.b32 %r823, %r829, %r829, %r4610;
	// end inline asm
	xor.b32  	%r5157, %r823, %r819;
	// begin inline asm
	shf.r.wrap.b32 %r827, %r829, %r829, %r4614;
	// end inline asm
	xor.b32  	%r5158, %r5157, %r827;
	and.b32  	%r5159, %r829, %r789;
	not.b32 	%r5160, %r829;
	and.b32  	%r5161, %r749, %r5160;
	or.b32  	%r5162, %r5159, %r5161;
	ld.const.u32 	%r5163, [_ZN6tetsuo8variants1KE+104];
	add.s32 	%r5164, %r5162, %r709;
	add.s32 	%r5165, %r5164, %r1417;
	add.s32 	%r5166, %r5165, %r5158;
	add.s32 	%r5167, %r5166, %r5163;
	// begin inline asm
	shf.r.wrap.b32 %r831, %r841, %r841, %r4618;
	// end inline asm
	// begin inline asm
	shf.r.wrap.b32 %r835, %r841, %r841, %r4622;
	// end inline asm
	xor.b32  	%r5168, %r835, %r831;
	// begin inline asm
	shf.r.wrap.b32 %r839, %r841, %r841, %r4626;
	// end inline asm
	xor.b32  	%r5169, %r5168, %r839;
	xor.b32  	%r5170, %r801, %r761;
	and.b32  	%r5171, %r841, %r5170;
	and.b32  	%r5172, %r801, %r761;
	xor.b32  	%r5173, %r5171, %r5172;
	add.s32 	%r5174, %r5169, %r5173;
	add.s32 	%r869, %r5167, %r721;
	add.s32 	%r881, %r5174, %r5167;
	// begin inline asm
	shf.r.wrap.b32 %r843, %r1377, %r1377, %r4590;
	// end inline asm
	// begin inline asm
	shf.r.wrap.b32 %r847, %r1377, %r1377, %r4594;
	// end inline asm
	shr.u32 	%r5175, %r1377, 10;
	xor.b32  	%r5176, %r5175, %r843;
	xor.b32  	%r5177, %r5176, %r847;
	add.s32 	%r5178, %r5177, %r644;
	// begin inline asm
	shf.r.wrap.b32 %r851, %r3241, %r3241, %r4598;
	// end inline asm
	// begin inline asm
	shf.r.wrap.b32 %r855, %r3241, %r3241, %r4602;
	// end inline asm
	xor.b32  	%r5179, %r851, %r855;
	add.s32 	%r1457, %r5178, %r5179;
	// begin inline asm
	shf.r.wrap.b32 %r859, %r869, %r869, %r4606;
	// end inline asm
	// begin inline asm
	shf.r.wrap.b32 %r863, %r869, %r869, %r4610;
	// end inline asm
	xor.b32  	%r5180, %r863, %r859;
	// begin inline asm
	shf.r.wrap.b32 %r867, %r869, %r869, %r4614;
	// end inline asm
	xor.b32  	%r5181, %r5180, %r867;
	and.b32  	%r5182, %r869, %r829;
	not.b32 	%r5183, %r869;
	and.b32  	%r5184, %r789, %r5183;
	or.b32  	%r5185, %r5182, %r5184;
	ld.const.u32 	%r5186, [_ZN6tetsuo8variants1KE+108];
	add.s32 	%r5187, %r5185, %r749;
	add.s32 	%r5188, %r5187, %r1457;
	add.s32 	%r5189, %r5188, %r5181;
	add.s32 	%r5190, %r5189, %r5186;
	// begin inline asm
	shf.r.wrap.b32 %r871, %r881, %r881, %r4618;
	// end inline asm
	// begin inline asm
	shf.r.wrap.b32 %r875, %r881, %r881, %r4622;
	// end inline asm
	xor.b32  	%r5191, %r875, %r871;
	// begin inline asm
	shf.r.wrap.b32 %r879, %r881, %r881, %r4626;
	// end inline asm
	xor.b32  	%r5192, %r5191, %r879;
	xor.b32  	%r5193, %r841, %r801;
	and.b32  	%r5194, %r881, %r5193;
	and.b32  	%r5195, %r841, %r801;
	xor.b32  	%r5196, %r5194, %r5195;
	add.s32 	%r5197, %r5192, %r5196;
	add.s32 	%r909, %r5190, %r761;
	add.s32 	%r921, %r5197, %r5190;
	// begin inline asm
	shf.r.wrap.b32 %r883, %r1417, %r1417, %r4590;
	// end inline asm
	// begin inline asm
	shf.r.wrap.b32 %r887, %r1417, %r1417, %r4594;
	// end inline asm
	shr.u32 	%r5198, %r1417, 10;
	xor.b32  	%r5199, %r5198, %r883;
	xor.b32  	%r5200, %r5199, %r887;
	add.s32 	%r5201, %r5200, %r1217;
	// begin inline asm
	shf.r.wrap.b32 %r891, %r3241, %r3241, %r4598;
	// end inline asm
	// begin inline asm
	shf.r.wrap.b32 %r895, %r3241, %r3241, %r4602;
	// end inline asm
	xor.b32  	%r5202, %r891, %r895;
	add.s32 	%r1497, %r5201, %r5202;
	// begin inline asm
	shf.r.wrap.b32 %r899, %r909, %r909, %r4606;
	// end inline asm
	// begin inline asm
	shf.r.wrap.b32 %r903, %r909, %r909, %r4610;
	// end inline asm
	xor.b32  	%r5203, %r903, %r899;
	// begin inline asm
	shf.r.wrap.b32 %r907, %r909, %r909, %r4614;
	// end inline asm
	xor.b32  	%r5204, %r5203, %r907;
	and.b32  	%r5205, %r909, %r869;
	not.b32 	%r5206, %r909;
	and.b32  	%r5207, %r829, %r5206;
	or.b32  	%r5208, %r5205, %r5207;
	ld.const.u32 	%r5209, [_ZN6tetsuo8variants1KE+112];
	add.s32 	%r5210, %r5208, %r789;
	add.s32 	%r5211, %r5210, %r1497;
	add.s32 	%r5212, %r5211, %r5204;
	add.s32 	%r5213, %r5212, %r5209;
	// begin inline asm
	shf.r.wrap.b32 %r911, %r921, %r921, %r4618;
	// end inline asm
	// begin inline asm
	shf.r.wrap.b32 %r915, %r921, %r921, %r4622;
	// end inline asm
	xor.b32  	%r5214, %r915, %r911;
	// begin inline asm
	shf.r.wrap.b32 %r919, %r921, %r921, %r4626;
	// end inline asm
	xor.b32  	%r5215, %r5214, %r919;
	xor.b32  	%r5216, %r881, %r841;
	and.b32  	%r5217, %r921, %r5216;
	and.b32  	%r5218, %r881, %r841;
	xor.b32  	%r5219, %r5217, %r5218;
	add.s32 	%r5220, %r5215, %r5219;
	add.s32 	%r949, %r5213, %r801;
	add.s32 	%r961, %r5220, %r5213;
	// begin inline asm
	shf.r.wrap.b32 %r923, %r1457, %r1457, %r4590;
	// end inline asm
	// begin inline asm
	shf.r.wrap.b32 %r927, %r1457, %r1457, %r4594;
	// end inline asm
	shr.u32 	%r5221, %r1457, 10;
	xor.b32  	%r5222, %r5221, %r923;
	xor.b32  	%r5223, %r5222, %r927;
	add.s32 	%r5224, %r5223, %r724;
	// begin inline asm
	shf.r.wrap.b32 %r931, %r3241, %r3241, %r4598;
	// end inline asm
	// begin inline asm
	shf.r.wrap.b32 %r935, %r3241, %r3241, %r4602;
	// end inline asm
	xor.b32  	%r5225, %r931, %r935;
	add.s32 	%r1537, %r5224, %r5225;
	// begin inline asm
	shf.r.wrap.b32 %r939, %r949, %r949, %r4606;
	// end inline asm
	// begin inline asm
	shf.r.wrap.b32 %r943, %r949, %r949, %r4610;
	// end inline asm
	xor.b32  	%r5226, %r943, %r939;
	// begin inline asm
	shf.r.wrap.b32 %r947, %r949, %r949, %r4614;
	// end inline asm
	xor.b32  	%r5227, %r5226, %r947;
	and.b32  	%r5228, %r949, %r909;
	not.b32 	%r5229, %r949;
	and.b32  	%r5230, %r869, %r5229;
	or.b32  	%r5231, %r5228, %r5230;
	ld.const.u32 	%r5232, [_ZN6tetsuo8variants1KE+116];
	add.s32 	%r5233, %r5231, %r829;
	add.s32 	%r5234, %r5233, %r1537;
	add.s32 	%r5235, %r5234, %r5227;
	add.s32 	%r5236, %r5235, %r5232;
	// begin inline asm
	shf.r.wrap.b32 %r951, %r961, %r961, %r4618;
	// end inline asm
	// begin inline asm
	shf.r.wrap.b32 %r955, %r961, %r961, %r4622;
	// end inline asm
	xor.b32  	%r5237, %r955, %r951;
	// begin inline asm
	shf.r.wrap.b32 %r959, %r961, %r961, %r4626;
	// end inline asm
	xor.b32  	%r5238, %r5237, %r959;
	xor.b32  	%r5239, %r921, %r881;
	and.b32  	%r5240, %r961, %r5239;
	and.b32  	%r5241, %r921, %r881;
	xor.b32  	%r5242, %r5240, %r5241;
	add.s32 	%r5243, %r5238, %r5242;
	add.s32 	%r989, %r5236, %r841;
	add.s32 	%r1001, %r5243, %r5236;
	// begin inline asm
	shf.r.wrap.b32 %r963, %r1497, %r1497, %r4590;
	// end inline asm
	// begin inline asm
	shf.r.wrap.b32 %r967, %r1497, %r1497, %r4594;
	// end inline asm
	shr.u32 	%r5244, %r1497, 10;
	xor.b32  	%r5245, %r5244, %r963;
	xor.b32  	%r5246, %r5245, %r967;
	add.s32 	%r5247, %r5246, %r1297;
	// begin inline asm
	shf.r.wrap.b32 %r971, %r977, %r977, %r4598;
	// end inline asm
	// begin inline asm
	shf.r.wrap.b32 %r975, %r977, %r977, %r4602;
	// end inline asm
	xor.b32  	%r5248, %r971, %r975;
	xor.b32  	%r5249, %r5248, 80;
	add.s32 	%r1577, %r5247, %r5249;
	// begin inline asm
	shf.r.wrap.b32 %r979, %r989, %r989, %r4606;
	// end inline asm
	// begin inline asm
	shf.r.wrap.b32 %r983, %r989, %r989, %r4610;
	// end inline asm
	xor.b32  	%r5250, %r983, %r979;
	// begin inline asm
	shf.r.wrap.b32 %r987, %r989, %r989, %r4614;
	// end inline asm
	xor.b32  	%r5251, %r5250, %r987;
	and.b32  	%r5252, %r989, %r949;
	not.b32 	%r5253, %r989;
	and.b32  	%r5254, %r909, %r5253;
	or.b32  	%r5255, %r5252, %r5254;
	ld.const.u32 	%r5256, [_ZN6tetsuo8variants1KE+120];
	add.s32 	%r5257, %r5255, %r869;
	add.s32 	%r5258, %r5257, %r1577;
	add.s32 	%r5259, %r5258, %r5251;
	add.s32 	%r5260, %r5259, %r5256;
	// begin inline asm
	shf.r.wrap.b32 %r991, %r1001, %r1001, %r4618;
	// end inline asm
	// begin inline asm
	shf.r.wrap.b32 %r995, %r1001, %r1001, %r4622;
	// end inline asm
	xor.b32  	%r5261, %r995, %r991;
	// begin inline asm
	shf.r.wrap.b32 %r999, %r1001, %r1001, %r4626;
	// end inline asm
	xor.b32  	%r5262, %r5261, %r999;
	xor.b32  	%r5263, %r961, %r921;
	and.b32  	%r5264, %r1001, %r5263;
	and.b32  	%r5265, %r961, %r921;
	xor.b32  	%r5266, %r5264, %r5265;
	add.s32 	%r5267, %r5262, %r5266;
	add.s32 	%r1029, %r5260, %r881;
	add.s32 	%r1041, %r5267, %r5260;
	// begin inline asm
	shf.r.wrap.b32 %r1003, %r1537, %r1537, %r4590;
	// end inline asm
	// begin inline asm
	shf.r.wrap.b32 %r1007, %r1537, %r1537, %r4594;
	// end inline asm
	shr.u32 	%r5268, %r1537, 10;
	xor.b32  	%r5269, %r5268, %r1003;
	xor.b32  	%r5270, %r5269, %r1007;
	add.s32 	%r5271, %r5270, %r1337;
	// begin inline asm
	shf.r.wrap.b32 %r1011, %r1017, %r1017, %r4598;
	// end inline asm
	// begin inline asm
	shf.r.wrap.b32 %r1015, %r1017, %r1017, %r4602;
	// end inline asm
	shr.u32 	%r5272, %r1017, 3;
	xor.b32  	%r5273, %r5272, %r1011;
	xor.b32  	%r5274, %r5273, %r1015;
	add.s32 	%r5275, %r5271, %r5274;
	add.s32 	%r1084, %r5275, 640;
	// begin inline asm
	shf.r.wrap.b32 %r1019, %r1029, %r1029, %r4606;
	// end inline asm
	// begin inline asm
	shf.r.wrap.b32 %r1023, %r1029, %r1029, %r4610;
	// end inline asm
	xor.b32  	%r5276, %r1023, %r1019;
	// begin inline asm
	shf.r.wrap.b32 %r1027, %r1029, %r1029, %r4614;
	// end inline asm
	xor.b32  	%r5277, %r5276, %r1027;
	and.b32  	%r5278, %r1029, %r989;
	not.b32 	%r5279, %r1029;
	and.b32  	%r5280, %r949, %r5279;
	or.b32  	%r5281, %r5278, %r5280;
	ld.const.u32 	%r5282, [_ZN6tetsuo8variants1KE+124];
	add.s32 	%r5283, %r5281, %r909;
	add.s32 	%r5284, %r5283, %r1084;
	add.s32 	%r5285, %r5284, %r5277;
	add.s32 	%r5286, %r5285, %r5282;
	// begin inline asm
	shf.r.wrap.b32 %r1031, %r1041, %r1041, %r4618;
	// end inline asm
	// begin inline asm
	shf.r.wrap.b32 %r1035, %r1041, %r1041, %r4622;
	// end inline asm
	xor.b32  	%r5287, %r1035, %r1031;
	// begin inline asm
	shf.r.wrap.b32 %r1039, %r1041, %r1041, %r4626;
	// end inline asm
	xor.b32  	%r5288, %r5287, %r1039;
	xor.b32  	%r5289, %r1001, %r961;
	and.b32  	%r5290, %r1041, %r5289;
	and.b32  	%r5291, %r1001, %r961;
	xor.b32  	%r5292, %r5290, %r5291;
	add.s32 	%r5293, %r5288, %r5292;
	add.s32 	%r1069, %r5286, %r921;
	add.s32 	%r1081, %r5293, %r5286;
	// begin inline asm
	shf.r.wrap.b32 %r1043, %r1577, %r1577, %r4590;
	// end inline asm
	// begin inline asm
	shf.r.wrap.b32 %r1047, %r1577, %r1577, %r4594;
	// end inline asm
	shr.u32 	%r5294, %r1577, 10;
	xor.b32  	%r5295, %r5294, %r1043;
	xor.b32  	%r5296, %r5295, %r1047;
	add.s32 	%r5297, %r5296, %r1377;
	// begin inline asm
	shf.r.wrap.b32 %r1051, %r1057, %r1057, %r4598;
	// end inline asm
	// begin inline asm
	shf.r.wrap.b32 %r1055, %r1057, %r1057, %r4602;
	// end inline asm
	shr.u32 	%r5298, %r1057, 3;
	xor.b32  	%r5299, %r5298, %r1051;
	xor.b32  	%r5300, %r5299, %r1055;
	add.s32 	%r5301, %r5297, %r1017;
	add.s32 	%r1657, %r5301, %r5300;
	// begin inline asm
	shf.r.wrap.b32 %r1059, %r1069, %r1069, %r4606;
	// end inline asm
	// begin inline asm
	shf.r.wrap.b32 %r1063, %r1069, %r1069, %r4610;
	// end inline asm
	xor.b32  	%r5302, %r1063, %r1059;
	// begin inline asm
	shf.r.wrap.b32 %r1067, %r1069, %r1069, %r4614;
	// end inline asm
	xor.b32  	%r5303, %r5302, %r1067;
	and.b32  	%r5304, %r1069, %r1029;
	not.b32 	%r5305, %r1069;
	and.b32  	%r5306, %r989, %r5305;
	or.b32  	%r5307, %r5304, %r5306;
	ld.const.u32 	%r5308, [_ZN6tetsuo8variants1KE+128];
	add.s32 	%r5309, %r5307, %r949;
	add.s32 	%r5310, %r5309, %r1657;
	add.s32 	%r5311, %r5310, %r5303;
	add.s32 	%r5312, %r5311, %r5308;
	// begin inline asm
	shf.r.wrap.b32 %r1071, %r1081, %r1081, %r4618;
	// end inline asm
	// begin inline asm
	shf.r.wrap.b32 %r1075, %r1081, %r1081, %r4622;
	// end inline asm
	xor.b32  	%r5313, %r1075, %r1071;
	// begin inline asm
	shf.r.wrap.b32 %r1079, %r1081, %r1081, %r4626;
	// end inline asm
	xor.b32  	%r5314, %r5313, %r1079;
	xor.b32  	%r5315, %r1041, %r1001;
	and.b32  	%r5316, %r1081, %r5315;
	and.b32  	%r5317, %r1041, %r1001;
	xor.b32  	%r5318, %r5316, %r5317;
	add.s32 	%r5319, %r5314, %r5318;
	add.s32 	%r1109, %r5312, %r961;
	add.s32 	%r1121, %r5319, %r5312;
	// begin inline asm
	shf.r.wrap.b32 %r1083, %r1084, %r1084, %r4590;
	// end inline asm
	// begin inline asm
	shf.r.wrap.b32 %r1087, %r1084, %r1084, %r4594;
	// end inline asm
	shr.u32 	%r5320, %r1084, 10;
	xor.b32  	%r5321, %r5320, %r1083;
	xor.b32  	%r5322, %r5321, %r1087;
	add.s32 	%r5323, %r5322, %r1417;
	// begin inline asm
	shf.r.wrap.b32 %r1091, %r1097, %r1097, %r4598;
	// end inline asm
	// begin inline asm
	shf.r.wrap.b32 %r1095, %r1097, %r1097, %r4602;
	// end inline asm
	shr.u32 	%r5324, %r1097, 3;
	xor.b32  	%r5325, %r5324, %r1091;
	xor.b32  	%r5326, %r5325, %r1095;
	add.s32 	%r5327, %r5323, %r1057;
	add.s32 	%r1697, %r5327, %r5326;
	// begin inline asm
	shf.r.wrap.b32 %r1099, %r1109, %r1109, %r4606;
	// end inline asm
	// begin inline asm
	shf.r.wrap.b32 %r1103, %r1109, %r1109, %r4610;
	// end inline asm
	xor.b32  	%r5328, %r1103, %r1099;
	// begin inline asm
	shf.r.wrap.b32 %r1107, %r1109, %r1109, %r4614;
	// end inline asm
	xor.b32  	%r5329, %r5328, %r1107;
	and.b32  	%r5330, %r1109, %r1069;
	not.b32 	%r5331, %r1109;
	and.b32  	%r5332, %r1029, %r5331;
	or.b32  	%r5333, %r5330, %r5332;
	ld.const.u32 	%r5334, [_ZN6tetsuo8variants1KE+132];
	add.s32 	%r5335, %r5333, %r989;
	add.s32 	%r5336, %r5335, %r1697;
	add.s32 	%r5337, %r5336, %r5329;
	add.s32 	%r5338, %r5337, %r5334;
	// begin inline asm
	shf.r.wrap.b32 %r1111, %r1121, %r1121, %r4618;
	// end inline asm
	// begin inline asm
	shf.r.wrap.b32 %r1115, %r1121, %r1121, %r4622;
	// end inline asm
	xor.b32  	%r5339, %r1115, %r1111;
	// begin inline asm
	shf.r.wrap.b32 %r1119, %r1121, %r1121, %r4626;
	// end inline asm
	xor.b32  	%r5340, %r5339, %r1119;
	xor.b32  	%r5341, %r1081, %r1041;
	and.b32  	%r5342, %r1121, %r5341;
	and.b32  	%r5343, %r1081, %r1041;
	xor.b32  	%r5344, %r5342, %r5343;
	add.s32 	%r5345, %r5340, %r5344;
	add.s32 	%r1149, %r5338, %r1001;
	add.s32 	%r1161, %r5345, %r5338;
	// begin inline asm
	shf.r.wrap.b32 %r1123, %r1657, %r1657, %r4590;
	// end inline asm
	// begin inline asm
	shf.r.wrap.b32 %r1127, %r1657, %r1657, %r4594;
	// end inline asm
	shr.u32 	%r5346, %r1657, 10;
	xor.b32  	%r5347, %r5346, %r1123;
	xor.b32  	%r5348, %r5347, %r1127;
	add.s32 	%r5349, %r5348, %r1457;
	// begin inline asm
	shf.r.wrap.b32 %r1131, %r1137, %r1137, %r4598;
	// end inline asm
	// begin inline asm
	shf.r.wrap.b32 %r1135, %r1137, %r1137, %r4602;
	// end inline asm
	shr.u32 	%r5350, %r1137, 3;
	xor.b32  	%r5351, %r5350, %r1131;
	xor.b32  	%r5352, %r5351, %r1135;
	add.s32 	%r5353, %r5349, %r1097;
	add.s32 	%r1737, %r5353, %r5352;
	// begin inline asm
	shf.r.wrap.b32 %r1139, %r1149, %r1149, %r4606;
	// end inline asm
	// begin inline asm
	shf.r.wrap.b32 %r1143, %r1149, %r1149, %r4610;
	// end inline asm
	xor.b32  	%r5354, %r1143, %r1139;
	// begin inline asm
	shf.r.wrap.b32 %r1147, %r1149, %r1149, %r4614;
	// end inline asm
	xor.b32  	%r5355, %r5354, %r1147;
	and.b32  	%r5356, %r1149, %r1109;
	not.b32 	%r5357, %r1149;
	and.b32  	%r5358, %r1069, %r5357;
	or.b32  	%r5359, %r5356, %r5358;
	ld.const.u32 	%r5360, [_ZN6tetsuo8variants1KE+136];
	add.s32 	%r5361, %r5359, %r1029;
	add.s32 	%r5362, %r5361, %r1737;
	add.s32 	%r5363, %r5362, %r5355;
	add.s32 	%r5364, %r5363, %r5360;
	// begin inline asm
	shf.r.wrap.b32 %r1151, %r1161, %r1161, %r4618;
	// end inline asm
	// begin inline asm
	shf.r.wrap.b32 %r1155, %r1161, %r1161, %r4622;
	// end inline asm
	xor.b32  	%r5365, %r1155, %r1151;
	// begin inline asm
	shf.r.wrap.b32 %r1159, %r1161, %r1161, %r4626;
	// end inline asm
	xor.b32  	%r5366, %r5365, %r1159;
	xor.b32  	%r5367, %r1121, %r1081;
	and.b32  	%r5368, %r1161, %r5367;
	and.b32  	%r5369, %r1121, %r1081;
	xor.b32  	%r5370, %r5368, %r5369;
	add.s32 	%r5371, %r5366, %r5370;
	add.s32 	%r1189, %r5364, %r1041;
	add.s32 	%r1201, %r5371, %r5364;
	// begin inline asm
	shf.r.wrap.b32 %r1163, %r1697, %r1697, %r4590;
	// end inline asm
	// begin inline asm
	shf.r.wrap.b32 %r1167, %r1697, %r1697, %r4594;
	// end inline asm
	shr.u32 	%r5372, %r1697, 10;
	xor.b32  	%r5373, %r5372, %r1163;
	xor.b32  	%r5374, %r5373, %r1167;
	add.s32 	%r5375, %r5374, %r1497;
	// begin inline asm
	shf.r.wrap.b32 %r1171, %r644, %r644, %r4598;
	// end inline asm
	// begin inline asm
	shf.r.wrap.b32 %r1175, %r644, %r644, %r4602;
	// end inline asm
	shr.u32 	%r5376, %r644, 3;
	xor.b32  	%r5377, %r5376, %r1171;
	xor.b32  	%r5378, %r5377, %r1175;
	add.s32 	%r5379, %r5375, %r1137;
	add.s32 	%r1777, %r5379, %r5378;
	// begin inline asm
	shf.r.wrap.b32 %r1179, %r1189, %r1189, %r4606;
	// end inline asm
	// begin inline asm
	shf.r.wrap.b32 %r1183, %r1189, %r1189, %r4610;
	// end inline asm
	xor.b32  	%r5380, %r1183, %r1179;
	// begin inline asm
	shf.r.wrap.b32 %r1187, %r1189, %r1189, %r4614;
	// end inline asm
	xor.b32  	%r5381, %r5380, %r1187;
	and.b32  	%r5382, %r1189, %r1149;
	not.b32 	%r5383, %r1189;
	and.b32  	%r5384, %r1109, %r5383;
	or.b32  	%r5385, %r5382, %r5384;
	ld.const.u32 	%r5386, [_ZN6tetsuo8variants1KE+140];
	add.s32 	%r5387, %r5385, %r1069;
	add.s32 	%r5388, %r5387, %r1777;
	add.s32 	%r5389, %r5388, %r5381;
	add.s32 	%r5390, %r5389, %r5386;
	// begin inline asm
	shf.r.wrap.b32 %r1191, %r1201, %r1201, %r4618;
	// end inline asm
	// begin inline asm
	shf.r.wrap.b32 %r1195, %r1201, %r1201, %r4622;
	// end inline asm
	xor.b32  	%r5391, %r1195, %r1191;
	// begin inline asm
	shf.r.wrap.b32 %r1199, %r1201, %r1201, %r4626;
	// end inline asm
	xor.b32  	%r5392, %r5391, %r1199;
	xor.b32  	%r5393, %r1161, %r1121;
	and.b32  	%r5394, %r1201, %r5393;
	and.b32  	%r5395, %r1161, %r1121;
	xor.b32  	%r5396, %r5394, %r5395;
	add.s32 	%r5397, %r5392, %r5396;
	add.s32 	%r1229, %r5390, %r1081;
	add.s32 	%r1241, %r5397, %r5390;
	// begin inline asm
	shf.r.wrap.b32 %r1203, %r1737, %r1737, %r4590;
	// end inline asm
	// begin inline asm
	shf.r.wrap.b32 %r1207, %r1737, %r1737, %r4594;
	// end inline asm
	shr.u32 	%r5398, %r1737, 10;
	xor.b32  	%r5399, %r5398, %r1203;
	xor.b32  	%r5400, %r5399, %r1207;
	add.s32 	%r5401, %r5400, %r1537;
	// begin inline asm
	shf.r.wrap.b32 %r1211, %r1217, %r1217, %r4598;
	// end inline asm
	// begin inline asm
	shf.r.wrap.b32 %r1215, %r1217, %r1217, %r4602;
	// end inline asm
	shr.u32 	%r5402, %r1217, 3;
	xor.b32  	%r5403, %r5402, %r1211;
	xor.b32  	%r5404, %r5403, %r1215;
	add.s32 	%r5405, %r5401, %r644;
	add.s32 	%r1817, %r5405, %r5404;
	// begin inline asm
	shf.r.wrap.b32 %r1219, %r1229, %r1229, %r4606;
	// end inline asm
	// begin inline asm
	shf.r.wrap.b32 %r1223, %r1229, %r1229, %r4610;
	// end inline asm
	xor.b32  	%r5406, %r1223, %r1219;
	// begin inline asm
	shf.r.wrap.b32 %r1227, %r1229, %r1229, %r4614;
	// end inline asm
	xor.b32  	%r5407, %r5406, %r1227;
	and.b32  	%r5408, %r1229, %r1189;
	not.b32 	%r5409, %r1229;
	and.b32  	%r5410, %r1149, %r5409;
	or.b32  	%r5411, %r5408, %r5410;
	ld.const.u32 	%r5412, [_ZN6tetsuo8variants1KE+144];
	add.s32 	%r5413, %r5411, %r1109;
	add.s32 	%r5414, %r5413, %r1817;
	add.s32 	%r5415, %r5414, %r5407;
	add.s32 	%r5416, %r5415, %r5412;
	// begin inline asm
	shf.r.wrap.b32 %r1231, %r1241, %r1241, %r4618;
	// end inline asm
	// begin inline asm
	shf.r.wrap.b32 %r1235, %r1241, %r1241, %r4622;
	// end inline asm
	xor.b32  	%r5417, %r1235, %r1231;
	// begin inline asm
	shf.r.wrap.b32 %r1239, %r1241, %r1241, %r4626;
	// end inline asm
	xor.b32  	%r5418, %r5417, %r1239;
	xor.b32  	%r5419, %r1201, %r1161;
	and.b32  	%r5420, %r1241, %r5419;
	and.b32  	%r5421, %r1201, %r1161;
	xor.b32  	%r5422, %r5420, %r5421;
	add.s32 	%r5423, %r5418, %r5422;
	add.s32 	%r1269, %r5416, %r1121;
	add.s32 	%r1281, %r5423, %r5416;
	// begin inline asm
	shf.r.wrap.b32 %r1243, %r1777, %r1777, %r4590;
	// end inline asm
	// begin inline asm
	shf.r.wrap.b32 %r1247, %r1777, %r1777, %r4594;
	// end inline asm
	shr.u32 	%r5424, %r1777, 10;
	xor.b32  	%r5425, %r5424, %r1243;
	xor.b32  	%r5426, %r5425, %r1247;
	add.s32 	%r5427, %r5426, %r1577;
	// begin inline asm
	shf.r.wrap.b32 %r1251, %r724, %r724, %r4598;
	// end inline asm
	// begin inline asm
	shf.r.wrap.b32 %r1255, %r724, %r724, %r4602;
	// end inline asm
	shr.u32 	%r5428, %r724, 3;
	xor.b32  	%r5429, %r5428, %r1251;
	xor.b32  	%r5430, %r5429, %r1255;
	add.s32 	%r5431, %r5427, %r1217;
	add.s32 	%r1857, %r5431, %r5430;
	// begin inline asm
	shf.r.wrap.b32 %r1259, %r1269, %r1269, %r4606;
	// end inline asm
	// begin inline asm
	shf.r.wrap.b32 %r1263, %r1269, %r1269, %r4610;
	// end inline asm
	xor.b32  	%r5432, %r1263, %r1259;
	// begin inline asm
	shf.r.wrap.b32 %r1267, %r1269, %r1269, %r4614;
	// end inline asm
	xor.b32  	%r5433, %r5432, %r1267;
	and.b32  	%r5434, %r1269, %r1229;
	not.b32 	%r5435, %r1269;
	and.b32  	%r5436, %r1189, %r5435;
	or.b32  	%r5437, %r5434, %r5436;
	ld.const.u32 	%r5438, [_ZN6tetsuo8variants1KE+148];
	add.s32 	%r5439, %r5437, %r1149;
	add.s32 	%r5440, %r5439, %r1857;
	add.s32 	%r5441, %r5440, %r5433;
	add.s32 	%r5442, %r5441, %r5438;
	// begin inline asm
	shf.r.wrap.b32 %r1271, %r1281, %r1281, %r4618;
	// end inline asm
	// begin inline asm
	shf.r.wrap.b32 %r1275, %r1281, %r1281, %r4622;
	// end inline asm
	xor.b32  	%r5443, %r1275, %r1271;
	// begin inline asm
	shf.r.wrap.b32 %r1279, %r1281, %r1281, %r4626;
	// end inline asm
	xor.b32  	%r5444, %r5443, %r1279;
	xor.b32  	%r5445, %r1241, %r1201;
	and.b32  	%r5446, %r1281, %r5445;
	and.b32  	%r5447, %r1241, %r1201;
	xor.b32  	%r5448, %r5446, %r5447;
	add.s32 	%r5449, %r5444, %r5448;
	add.s32 	%r1309, %r5442, %r1161;
	add.s32 	%r1321, %r5449, %r5442;
	// begin inline asm
	shf.r.wrap.b32 %r1283, %r1817, %r1817, %r4590;
	// end inline asm
	// begin inline asm
	shf.r.wrap.b32 %r1287, %r1817, %r1817, %r4594;
	// end inline asm
	shr.u32 	%r5450, %r1817, 10;
	xor.b32  	%r5451, %r5450, %r1283;
	xor.b32  	%r5452, %r5451, %r1287;
	add.s32 	%r5453, %r5452, %r1084;
	// begin inline asm
	shf.r.wrap.b32 %r1291, %r1297, %r1297, %r4598;
	// end inline asm
	// begin inline asm
	shf.r.wrap.b32 %r1295, %r1297, %r1297, %r4602;
	// end inline asm
	shr.u32 	%r5454, %r1297, 3;
	xor.b32  	%r5455, %r5454, %r1291;
	xor.b32  	%r5456, %r5455, %r1295;
	add.s32 	%r5457, %r5453, %r724;
	add.s32 	%r1897, %r5457, %r5456;
	// begin inline asm
	shf.r.wrap.b32 %r1299, %r1309, %r1309, %r4606;
	// end inline asm
	// begin inline asm
	shf.r.wrap.b32 %r1303, %r1309, %r1309, %r4610;
	// end inline asm
	xor.b32  	%r5458, %r1303, %r1299;
	// begin inline asm
	shf.r.wrap.b32 %r1307, %r1309, %r1309, %r4614;
	// end inline asm
	xor.b32  	%r5459, %r5458, %r1307;
	and.b32  	%r5460, %r1309, %r1269;
	not.b32 	%r5461, %r1309;
	and.b32  	%r5462, %r1229, %r5461;
	or.b32  	%r5463, %r5460, %r5462;
	ld.const.u32 	%r5464, [_ZN6tetsuo8variants1KE+152];
	add.s32 	%r5465, %r5463, %r1189;
	add.s32 	%r5466, %r5465, %r1897;
	add.s32 	%r5467, %r5466, %r5459;
	add.s32 	%r5468, %r5467, %r5464;
	// begin inline asm
	shf.r.wrap.b32 %r1311, %r1321, %r1321, %r4618;
	// end inline asm
	// begin inline asm
	shf.r.wrap.b32 %r1315, %r1321, %r1321, %r4622;
	// end inline asm
	xor.b32  	%r5469, %r1315, %r1311;
	// begin inline asm
	shf.r.wrap.b32 %r1319, %r1321, %r1321, %r4626;
	// end inline asm
	xor.b32  	%r5470, %r5469, %r1319;
	xor.b32  	%r5471, %r1281, %r1241;
	and.b32  	%r5472, %r1321, %r5471;
	and.b32  	%r5473, %r1281, %r1241;
	xor.b32  	%r5474, %r5472, %r5473;
	add.s32 	%r5475, %r5470, %r5474;
	add.s32 	%r1349, %r5468, %r1201;
	add.s32 	%r1361, %r5475, %r5468;
	// begin inline asm
	shf.r.wrap.b32 %r1323, %r1857, %r1857, %r4590;
	// end inline asm
	// begin inline asm
	shf.r.wrap.b32 %r1327, %r1857, %r1857, %r4594;
	// end inline asm
	shr.u32 	%r5476, %r1857, 10;
	xor.b32  	%r5477, %r5476, %r1323;
	xor.b32  	%r5478, %r5477, %r1327;
	add.s32 	%r5479, %r5478, %r1657;
	// begin inline asm
	shf.r.wrap.b32 %r1331, %r1337, %r1337, %r4598;
	// end inline asm
	// begin inline asm
	shf.r.wrap.b32 %r1335, %r1337, %r1337, %r4602;
	// end inline asm
	shr.u32 	%r5480, %r1337, 3;
	xor.b32  	%r5481, %r5480, %r1331;
	xor.b32  	%r5482, %r5481, %r1335;
	add.s32 	%r5483, %r5479, %r1297;
	add.s32 	%r1937, %r5483, %r5482;
	// begin inline asm
	shf.r.wrap.b32 %r1339, %r1349, %r1349, %r4606;
	// end inline asm
	// begin inline asm
	shf.r.wrap.b32 %r1343, %r1349, %r1349, %r4610;
	// end inline asm
	xor.b32  	%r5484, %r1343, %r1339;
	// begin inline asm
	shf.r.wrap.b32 %r1347, %r1349, %r1349, %r4614;
	// end inline asm
	xor.b32  	%r5485, %r5484, %r1347;
	and.b32  	%r5486, %r1349, %r1309;
	not.b32 	%r5487, %r1349;
	and.b32  	%r5488, %r1269, %r5487;
	or.b32  	%r5489, %r5486, %r5488;
	ld.const.u32 	%r5490, [_ZN6tetsuo8variants1KE+156];
	add.s32 	%r5491, %r5489, %r1229;
	add.s32 	%r5492, %r5491, %r1937;
	add.s32 	%r5493, %r5492, %r5485;
	add.s32 	%r5494, %r5493, %r5490;
	// begin inline asm
	shf.r.wrap.b32 %r1351, %r1361, %r1361, %r4618;
	// end inline asm
	// begin inline asm
	shf.r.wrap.b32 %r1355, %r1361, %r1361, %r4622;
	// end inline asm
	xor.b32  	%r5495, %r1355, %r1351;
	// begin inline asm
	shf.r.wrap.b32 %r1359, %r1361, %r1361, %r4626;
	// end inline asm
	xor.b32  	%r5496, %r5495, %r1359;
	xor.b32  	%r5497, %r1321, %r1281;
	and.b32  	%r5498, %r1361, %r5497;
	and.b32  	%r5499, %r1321, %r1281;
	xor.b32  	%r5500, %r5498, %r5499;
	add.s32 	%r5501, %r5496, %r5500;
	add.s32 	%r1389, %r5494, %r1241;
	add.s32 	%r1401, %r5501, %r5494;
	// begin inline asm
	shf.r.wrap.b32 %r1363, %r1897, %r1897, %r4590;
	// end inline asm
	// begin inline asm
	shf.r.wrap.b32 %r1367, %r1897, %r1897, %r4594;
	// end inline asm
	shr.u32 	%r5502, %r1897, 10;
	xor.b32  	%r5503, %r5502, %r1363;
	xor.b32  	%r5504, %r5503, %r1367;
	add.s32 	%r5505, %r5504, %r1697;
	// begin inline asm
	shf.r.wrap.b32 %r1371, %r1377, %r1377, %r4598;
	// end inline asm
	// begin inline asm
	shf.r.wrap.b32 %r1375, %r1377, %r1377, %r4602;
	// end inline asm
	shr.u32 	%r5506, %r1377, 3;
	xor.b32  	%r5507, %r5506, %r1371;
	xor.b32  	%r5508, %r5507, %r1375;
	add.s32 	%r5509, %r5505, %r1337;
	add.s32 	%r1977, %r5509, %r5508;
	// begin inline asm
	shf.r.wrap.b32 %r1379, %r1389, %r1389, %r4606;
	// end inline asm
	// begin inline asm
	shf.r.wrap.b32 %r1383, %r1389, %r1389, %r4610;
	// end inline asm
	xor.b32  	%r5510, %r1383, %r1379;
	// begin inline asm
	shf.r.wrap.b32 %r1387, %r1389, %r1389, %r4614;
	// end inline asm
	xor.b32  	%r5511, %r5510, %r1387;
	and.b32  	%r5512, %r1389, %r1349;
	not.b32 	%r5513, %r1389;
	and.b32  	%r5514, %r1309, %r5513;
	or.b32  	%r5515, %r5512, %r5514;
	ld.const.u32 	%r5516, [_ZN6tetsuo8variants1KE+160];
	add.s32 	%r5517, %r5515, %r1269;
	add.s32 	%r5518, %r5517, %r1977;
	add.s32 	%r5519, %r5518, %r5511;
	add.s32 	%r5520, %r5519, %r5516;
	// begin inline asm
	shf.r.wrap.b32 %r1391, %r1401, %r1401, %r4618;
	// end inline asm
	// begin inline asm
	shf.r.wrap.b32 %r1395, %r1401, %r1401, %r4622;
	// end inline asm
	xor.b32  	%r5521, %r1395, %r1391;
	// begin inline asm
	shf.r.wrap.b32 %r1399, %r1401, %r1401, %r4626;
	// end inline asm
	xor.b32  	%r5522, %r5521, %r1399;
	xor.b32  	%r5523, %r1361, %r1321;
	and.b32  	%r5524, %r1401, %r5523;
	and.b32  	%r5525, %r1361, %r1321;
	xor.b32  	%r5526, %r5524, %r5525;
	add.s32 	%r5527, %r5522, %r5526;
	add.s32 	%r1429, %r5520, %r1281;
	add.s32 	%r1441, %r5527, %r5520;
	// begin inline asm
	shf.r.wrap.b32 %r1403, %r1937, %r1937, %r4590;
	// end inline asm
	// begin inline asm
	shf.r.wrap.b32 %r1407, %r1937, %r1937, %r4594;
	// end inline asm
	shr.u32 	%r5528, %r1937, 10;
	xor.b32  	%r5529, %r5528, %r1403;
	xor.b32  	%r5530, %r5529, %r1407;
	add.s32 	%r5531, %r5530, %r1737;
	// begin inline asm
	shf.r.wrap.b32 %r1411, %r1417, %r1417, %r4598;
	// end inline asm
	// begin inline asm
	shf.r.wrap.b32 %r1415, %r1417, %r1417, %r4602;
	// end inline asm
	shr.u32 	%r5532, %r1417, 3;
	xor.b32  	%r5533, %r5532, %r1411;
	xor.b32  	%r5534, %r5533, %r1415;
	add.s32 	%r5535, %r5531, %r1377;
	add.s32 	%r2017, %r5535, %r5534;
	// begin inline asm
	shf.r.wrap.b32 %r1419, %r1429, %r1429, %r4606;
	// end inline asm
	// begin inline asm
	shf.r.wrap.b32 %r1423, %r1429, %r1429, %r4610;
	// end inline asm
	xor.b32  	%r5536, %r1423, %r1419;
	// begin inline asm
	shf.r.wrap.b32 %r1427, %r1429, %r1429, %r4614;
	// end inline asm
	xor.b32  	%r5537, %r5536, %r1427;
	and.b32  	%r5538, %r1429, %r1389;
	not.b32 	%r5539, %r1429;
	and.b32  	%r5540, %r1349, %r5539;
	or.b32  	%r5541, %r5538, %r5540;
	ld.const.u32 	%r5542, [_ZN6tetsuo8variants1KE+164];
	add.s32 	%r5543, %r5541, %r1309;
	add.s32 	%r5544, %r5543, %r2017;
	add.s32 	%r5545, %r5544, %r5537;
	add.s32 	%r5546, %r5545, %r5542;
	// begin inline asm
	shf.r.wrap.b32 %r1431, %r1441, %r1441, %r4618;
	// end inline asm
	// begin inline asm
	shf.r.wrap.b32 %r1435, %r1441, %r1441, %r4622;
	// end inline asm
	xor.b32  	%r5547, %r1435, %r1431;
	// begin inline asm
	shf.r.wrap.b32 %r1439, %r1441, %r1441, %r4626;
	// end inline asm
	xor.b32  	%r5548, %r5547, %r1439;
	xor.b32  	%r5549, %r1401, %r1361;
	and.b32  	%r5550, %r1441, %r5549;
	and.b32  	%r5551, %r1401, %r1361;
	xor.b32  	%r5552, %r5550, %r5551;
	add.s32 	%r5553, %r5548, %r5552;
	add.s32 	%r1469, %r5546, %r1321;
	add.s32 	%r1481, %r5553, %r5546;
	// begin inline asm
	shf.r.wrap.b32 %r1443, %r1977, %r1977, %r4590;
	// end inline asm
	// begin inline asm
	shf.r.wrap.b32 %r1447, %r1977, %r1977, %r4594;
	// end inline asm
	shr.u32 	%r5554, %r1977, 10;
	xor.b32  	%r5555, %r5554, %r1443;
	xor.b32  	%r5556, %r5555, %r1447;
	add.s32 	%r5557, %r5556, %r1777;
	// begin inline asm
	shf.r.wrap.b32 %r1451, %r1457, %r1457, %r4598;
	// end inline asm
	// begin inline asm
	shf.r.wrap.b32 %r1455, %r1457, %r1457, %r4602;
	// end inline asm
	shr.u32 	%r5558, %r1457, 3;
	xor.b32  	%r5559, %r5558, %r1451;
	xor.b32  	%r5560, %r5559, %r1455;
	add.s32 	%r5561, %r5557, %r1417;
	add.s32 	%r2057, %r5561, %r5560;
	// begin inline asm
	shf.r.wrap.b32 %r1459, %r1469, %r1469, %r4606;
	// end inline asm
	// begin inline asm
	shf.r.wrap.b32 %r1463, %r1469, %r1469, %r4610;
	// end inline asm
	xor.b32  	%r5562, %r1463, %r1459;
	// begin inline asm
	shf.r.wrap.b32 %r1467, %r1469, %r1469, %r4614;
	// end inline asm
	xor.b32  	%r5563, %r5562, %r1467;
	and.b32  	%r5564, %r1469, %r1429;
	not.b32 	%r5565, %r1469;
	and.b32  	%r5566, %r1389, %r5565;
	or.b32  	%r5567, %r5564, %r5566;
	ld.const.u32 	%r5568, [_ZN6tetsuo8variants1KE+168];
	add.s32 	%r5569, %r5567, %r1349;
	add.s32 	%r5570, %r5569, %r2057;
	add.s32 	%r5571, %r5570, %r5563;
	add.s32 	%r5572, %r5571, %r5568;
	// begin inline asm
	shf.r.wrap.b32 %r1471, %r1481, %r1481, %r4618;
	// end inline asm
	// begin inline asm
	shf.r.wrap.b32 %r1475, %r1481, %r1481, %r4622;
	// end inline asm
	xor.b32  	%r5573, %r1475, %r1471;
	// begin inline asm
	shf.r.wrap.b32 %r1479, %r1481, %r1481, %r4626;
	// end inline asm
	xor.b32  	%r5574, %r5573, %r1479;
	xor.b32  	%r5575, %r1441, %r1401;
	and.b32  	%r5576, %r1481, %r5575;
	and.b32  	%r5577, %r1441, %r1401;
	xor.b32  	%r5578, %r5576, %r5577;
	add.s32 	%r5579, %r5574, %r5578;
	add.s32 	%r1509, %r5572, %r1361;
	add.s32 	%r1521, %r5579, %r5572;
	// begin inline asm
	shf.r.wrap.b32 %r1483, %r2017, %r2017, %r4590;
	// end inline asm
	// begin inline asm
	shf.r.wrap.b32 %r1487, %r2017, %r2017, %r4594;
	// end inline asm
	shr.u32 	%r5580, %r2017, 10;
	xor.b32  	%r5581, %r5580, %r1483;
	xor.b32  	%r5582, %r5581, %r1487;
	add.s32 	%r5583, %r5582, %r1817;
	// begin inline asm
	shf.r.wrap.b32 %r1491, %r1497, %r1497, %r4598;
	// end inline asm
	// begin inline asm
	shf.r.wrap.b32 %r1495, %r1497, %r1497, %r4602;
	// end inline asm
	shr.u32 	%r5584, %r1497, 3;
	xor.b32  	%r5585, %r5584, %r1491;
	xor.b32  	%r5586, %r5585, %r1495;
	add.s32 	%r5587, %r5583, %r1457;
	add.s32 	%r2097, %r5587, %r5586;
	// begin inline asm
	shf.r.wrap.b32 %r1499, %r1509, %r1509, %r4606;
	// end inline asm
	// begin inline asm
	shf.r.wrap.b32 %r1503, %r1509, %r1509, %r4610;
	// end inline asm
	xor.b32  	%r5588, %r1503, %r1499;
	// begin inline asm
	shf.r.wrap.b32 %r1507, %r1509, %r1509, %r4614;
	// end inline asm
	xor.b32  	%r5589, %r5588, %r1507;
	and.b32  	%r5590, %r1509, %r1469;
	not.b32 	%r5591, %r1509;
	and.b32  	%r5592, %r1429, %r5591;
	or.b32  	%r5593, %r5590, %r5592;
	ld.const.u32 	%r5594, [_ZN6tetsuo8variants1KE+172];
	add.s32 	%r5595, %r5593, %r1389;
	add.s32 	%r5596, %r5595, %r2097;
	add.s32 	%r5597, %r5596, %r5589;
	add.s32 	%r5598, %r5597, %r5594;
	// begin inline asm
	shf.r.wrap.b32 %r1511, %r1521, %r1521, %r4618;
	// end inline asm
	// begin inline asm
	shf.r.wrap.b32 %r1515, %r1521, %r1521, %r4622;
	// end inline asm
	xor.b32  	%r5599, %r1515, %r1511;
	// begin inline asm
	shf.r.wrap.b32 %r1519, %r1521, %r1521, %r4626;
	// end inline asm
	xor.b32  	%r5600, %r5599, %r1519;
	xor.b32  	%r5601, %r1481, %r1441;
	and.b32  	%r5602, %r1521, %r5601;
	and.b32  	%r5603, %r1481, %r1441;
	xor.b32  	%r5604, %r5602, %r5603;
	add.s32 	%r5605, %r5600, %r5604;
	add.s32 	%r1549, %r5598, %r1401;
	add.s32 	%r1561, %r5605, %r5598;
	// begin inline asm
	shf.r.wrap.b32 %r1523, %r2057, %r2057, %r4590;
	// end inline asm
	// begin inline asm
	shf.r.wrap.b32 %r1527, %r2057, %r2057, %r4594;
	// end inline asm
	shr.u32 	%r5606, %r2057, 10;
	xor.b32  	%r5607, %r5606, %r1523;
	xor.b32  	%r5608, %r5607, %r1527;
	add.s32 	%r5609, %r5608, %r1857;
	// begin inline asm
	shf.r.wrap.b32 %r1531, %r1537, %r1537, %r4598;
	// end inline asm
	// begin inline asm
	shf.r.wrap.b32 %r1535, %r1537, %r1537, %r4602;
	// end inline asm
	shr.u32 	%r5610, %r1537, 3;
	xor.b32  	%r5611, %r5610, %r1531;
	xor.b32  	%r5612, %r5611, %r1535;
	add.s32 	%r5613, %r5609, %r1497;
	add.s32 	%r2137, %r5613, %r5612;
	// begin inline asm
	shf.r.wrap.b32 %r1539, %r1549, %r1549, %r4606;
	// end inline asm
	// begin inline asm
	shf.r.wrap.b32 %r1543, %r1549, %r1549, %r4610;
	// end inline asm
	xor.b32  	%r5614, %r1543, %r1539;
	// begin inline asm
	shf.r.wrap.b32 %r1547, %r1549, %r1549, %r4614;
	// end inline asm
	xor.b32  	%r5615, %r5614, %r1547;
	and.b32  	%r5616, %r1549, %r1509;
	not.b32 	%r5617, %r1549;
	and.b32  	%r5618, %r1469, %r5617;
	or.b32  	%r5619, %r5616, %r5618;
	ld.const.u32 	%r5620, [_ZN6tetsuo8variants1KE+176];
	add.s32 	%r5621, %r5619, %r1429;
	add.s32 	%r5622, %r5621, %r2137;
	add.s32 	%r5623, %r5622, %r5615;
	add.s32 	%r5624, %r5623, %r5620;
	// begin inline asm
	shf.r.wrap.b32 %r1551, %r1561, %r1561, %r4618;
	// end inline asm
	// begin inline asm
	shf.r.wrap.b32 %r1555, %r1561, %r1561, %r4622;
	// end inline asm
	xor.b32  	%r5625, %r1555, %r1551;
	// begin inline asm
	shf.r.wrap.b32 %r1559, %r1561, %r1561, %r4626;
	// end inline asm
	xor.b32  	%r5626, %r5625, %r1559;
	xor.b32  	%r5627, %r1521, %r1481;
	and.b32  	%r5628, %r1561, %r5627;
	and.b32  	%r5629, %r1521, %r1481;
	xor.b32  	%r5630, %r5628, %r5629;
	add.s32 	%r5631, %r5626, %r5630;
	add.s32 	%r1589, %r5624, %r1441;
	add.s32 	%r1601, %r5631, %r5624;
	// begin inline asm
	shf.r.wrap.b32 %r1563, %r2097, %r2097, %r4590;
	// end inline asm
	// begin inline asm
	shf.r.wrap.b32 %r1567, %r2097, %r2097, %r4594;
	// end inline asm
	shr.u32 	%r5632, %r2097, 10;
	xor.b32  	%r5633, %r5632, %r1563;
	xor.b32  	%r5634, %r5633, %r1567;
	add.s32 	%r5635, %r5634, %r1897;
	// begin inline asm
	shf.r.wrap.b32 %r1571, %r1577, %r1577, %r4598;
	// end inline asm
	// begin inline asm
	shf.r.wrap.b32 %r1575, %r1577, %r1577, %r4602;
	// end inline asm
	shr.u32 	%r5636, %r1577, 3;
	xor.b32  	%r5637, %r5636, %r1571;
	xor.b32  	%r5638, %r5637, %r1575;
	add.s32 	%r5639, %r5635, %r1537;
	add.s32 	%r2177, %r5639, %r5638;
	// begin inline asm
	shf.r.wrap.b32 %r1579, %r1589, %r1589, %r4606;
	// end inline asm
	// begin inline asm
	shf.r.wrap.b32 %r1583, %r1589, %r1589, %r4610;
	// end inline asm
	xor.b32  	%r5640, %r1583, %r1579;
	// begin inline asm
	shf.r.wrap.b32 %r1587, %r1589, %r1589, %r4614;
	// end inline asm
	xor.b32  	%r5641, %r5640, %r1587;
	and.b32  	%r5642, %r1589, %r1549;
	not.b32 	%r5643, %r1589;
	and.b32  	%r5644, %r1509, %r5643;
	or.b32  	%r5645, %r5642, %r5644;
	ld.const.u32 	%r5646, [_ZN6tetsuo8variants1KE+180];
	add.s32 	%r5647, %r5645, %r1469;
	add.s32 	%r5648, %r5647, %r2177;
	add.s32 	%r5649, %r5648, %r5641;
	add.s32 	%r5650, %r5649, %r5646;
	// begin inline asm
	shf.r.wrap.b32 %r1591, %r1601, %r1601, %r4618;
	// end inline asm
	// begin inline asm
	shf.r.wrap.b32 %r1595, %r1601, %r1601, %r4622;
	// end inline asm
	xor.b32  	%r5651, %r1595, %r1591;
	// begin inline asm
	shf.r.wrap.b32 %r1599, %r1601, %r1601, %r4626;
	// end inline asm
	xor.b32  	%r5652, %r5651, %r1599;
	xor.b32  	%r5653, %r1561, %r1521;
	and.b32  	%r5654, %r1601, %r5653;
	and.b32  	%r5655, %r1561, %r1521;
	xor.b32  	%r5656, %r5654, %r5655;
	add.s32 	%r5657, %r5652, %r5656;
	add.s32 	%r1629, %r5650, %r1481;
	add.s32 	%r1641, %r5657, %r5650;
	// begin inline asm
	shf.r.wrap.b32 %r1603, %r2137, %r2137, %r4590;
	// end inline asm
	// begin inline asm
	shf.r.wrap.b32 %r1607, %r2137, %r2137, %r4594;
	// end inline asm
	shr.u32 	%r5658, %r2137, 10;
	xor.b32  	%r5659, %r5658, %r1603;
	xor.b32  	%r5660, %r5659, %r1607;
	add.s32 	%r5661, %r5660, %r1937;
	// begin inline asm
	shf.r.wrap.b32 %r1611, %r1084, %r1084, %r4598;
	// end inline asm
	// begin inline asm
	shf.r.wrap.b32 %r1615, %r1084, %r1084, %r4602;
	// end inline asm
	shr.u32 	%r5662, %r1084, 3;
	xor.b32  	%r5663, %r5662, %r1611;
	xor.b32  	%r5664, %r5663, %r1615;
	add.s32 	%r5665, %r5661, %r1577;
	add.s32 	%r2217, %r5665, %r5664;
	// begin inline asm
	shf.r.wrap.b32 %r1619, %r1629, %r1629, %r4606;
	// end inline asm
	// begin inline asm
	shf.r.wrap.b32 %r1623, %r1629, %r1629, %r4610;
	// end inline asm
	xor.b32  	%r5666, %r1623, %r1619;
	// begin inline asm
	shf.r.wrap.b32 %r1627, %r1629, %r1629, %r4614;
	// end inline asm
	xor.b32  	%r5667, %r5666, %r1627;
	and.b32  	%r5668, %r1629, %r1589;
	not.b32 	%r5669, %r1629;
	and.b32  	%r5670, %r1549, %r5669;
	or.b32  	%r5671, %r5668, %r5670;
	ld.const.u32 	%r5672, [_ZN6tetsuo8variants1KE+184];
	add.s32 	%r5673, %r5671, %r1509;
	add.s32 	%r5674, %r5673, %r2217;
	add.s32 	%r5675, %r5674, %r5667;
	add.s32 	%r5676, %r5675, %r5672;
	// begin inline asm
	shf.r.wrap.b32 %r1631, %r1641, %r1641, %r4618;
	// end inline asm
	// begin inline asm
	shf.r.wrap.b32 %r1635, %r1641, %r1641, %r4622;
	// end inline asm
	xor.b32  	%r5677, %r1635, %r1631;
	// begin inline asm
	shf.r.wrap.b32 %r1639, %r1641, %r1641, %r4626;
	// end inline asm
	xor.b32  	%r5678, %r5677, %r1639;
	xor.b32  	%r5679, %r1601, %r1561;
	and.b32  	%r5680, %r1641, %r5679;
	and.b32  	%r5681, %r1601, %r1561;
	xor.b32  	%r5682, %r5680, %r5681;
	add.s32 	%r5683, %r5678, %r5682;
	add.s32 	%r1669, %r5676, %r1521;
	add.s32 	%r1681, %r5683, %r5676;
	// begin inline asm
	shf.r.wrap.b32 %r1643, %r2177, %r2177, %r4590;
	// end inline asm
	// begin inline asm
	shf.r.wrap.b32 %r1647, %r2177, %r2177, %r4594;
	// end inline asm
	shr.u32 	%r5684, %r2177, 10;
	xor.b32  	%r5685, %r5684, %r1643;
	xor.b32  	%r5686, %r5685, %r1647;
	add.s32 	%r5687, %r5686, %r1977;
	// begin inline asm
	shf.r.wrap.b32 %r1651, %r1657, %r1657, %r4598;
	// end inline asm
	// begin inline asm
	shf.r.wrap.b32 %r1655, %r1657, %r1657, %r4602;
	// end inline asm
	shr.u32 	%r5688, %r1657, 3;
	xor.b32  	%r5689, %r5688, %r1651;
	xor.b32  	%r5690, %r5689, %r1655;
	add.s32 	%r5691, %r5687, %r1084;
	add.s32 	%r2257, %r5691, %r5690;
	// begin inline asm
	shf.r.wrap.b32 %r1659, %r1669, %r1669, %r4606;
	// end inline asm
	// begin inline asm
	shf.r.wrap.b32 %r1663, %r1669, %r1669, %r4610;
	// end inline asm
	xor.b32  	%r5692, %r1663, %r1659;
	// begin inline asm
	shf.r.wrap.b32 %r1667, %r1669, %r1669, %r4614;
	// end inline asm
	xor.b32  	%r5693, %r5692, %r1667;
	and.b32  	%r5694, %r1669, %r1629;
	not.b32 	%r5695, %r1669;
	and.b32  	%r5696, %r1589, %r5695;
	or.b32  	%r5697, %r5694, %r5696;
	ld.const.u32 	%r5698, [_ZN6tetsuo8variants1KE+188];
	add.s32 	%r5699, %r5697, %r1549;
	add.s32 	%r5700, %r5699, %r2257;
	add.s32 	%r5701, %r5700, %r5693;
	add.s32 	%r5702, %r5701, %r5698;
	// begin inline asm
	shf.r.wrap.b32 %r1671, %r1681, %r1681, %r4618;
	// end inline asm
	// begin inline asm
	shf.r.wrap.b32 %r1675, %r1681, %r1681, %r4622;
	// end inline asm
	xor.b32  	%r5703, %r1675, %r1671;
	// begin inline asm
	shf.r.wrap.b32 %r1679, %r1681, %r1681, %r4626;
	// end inline asm
	xor.b32  	%r5704, %r5703, %r1679;
	xor.b32  	%r5705, %r1641, %r1601;
	and.b32  	%r5706, %r1681, %r5705;
	and.b32  	%r5707, %r1641, %r1601;
	xor.b32  	%r5708, %r5706, %r5707;
	add.s32 	%r5709, %r5704, %r5708;
	add.s32 	%r1709, %r5702, %r1561;
	add.s32 	%r1721, %r5709, %r5702;
	// begin inline asm
	shf.r.wrap.b32 %r1683, %r2217, %r2217, %r4590;
	// end inline asm
	// begin inline asm
	shf.r.wrap.b32 %r1687, %r2217, %r2217, %r4594;
	// end inline asm
	shr.u32 	%r5710, %r2217, 10;
	xor.b32  	%r5711, %r5710, %r1683;
	xor.b32  	%r5712, %r5711, %r1687;
	add.s32 	%r5713, %r5712, %r2017;
	// begin inline asm
	shf.r.wrap.b32 %r1691, %r1697, %r1697, %r4598;
	// end inline asm
	// begin inline asm
	shf.r.wrap.b32 %r1695, %r1697, %r1697, %r4602;
	// end inline asm
	shr.u32 	%r5714, %r1697, 3;
	xor.b32  	%r5715, %r5714, %r1691;
	xor.b32  	%r5716, %r5715, %r1695;
	add.s32 	%r5717, %r5713, %r1657;
	add.s32 	%r2297, %r5717, %r5716;
	// begin inline asm
	shf.r.wrap.b32 %r1699, %r1709, %r1709, %r4606;
	// end inline asm
	// begin inline asm
	shf.r.wrap.b32 %r1703, %r1709, %r1709, %r4610;
	// end inline asm
	xor.b32  	%r5718, %r1703, %r1699;
	// begin inline asm
	shf.r.wrap.b32 %r1707, %r1709, %r1709, %r4614;
	// end inline asm
	xor.b32  	%r5719, %r5718, %r1707;
	and.b32  	%r5720, %r1709, %r1669;
	not.b32 	%r5721, %r1709;
	and.b32  	%r5722, %r1629, %r5721;
	or.b32  	%r5723, %r5720, %r5722;
	ld.const.u32 	%r5724, [_ZN6tetsuo8variants1KE+192];
	add.s32 	%r5725, %r5723, %r1589;
	add.s32 	%r5726, %r5725, %r2297;
	add.s32 	%r5727, %r5726, %r5719;
	add.s32 	%r5728, %r5727, %r5724;
	// begin inline asm
	shf.r.wrap.b32 %r1711, %r1721, %r1721, %r4618;
	// end inline asm
	// begin inline asm
	shf.r.wrap.b32 %r1715, %r1721, %r1721, %r4622;
	// end inline asm
	xor.b32  	%r5729, %r1715, %r1711;
	// begin inline asm
	shf.r.wrap.b32 %r1719, %r1721, %r1721, %r4626;
	// end inline asm
	xor.b32  	%r5730, %r5729, %r1719;
	xor.b32  	%r5731, %r1681, %r1641;
	and.b32  	%r5732, %r1721, %r5731;
	and.b32  	%r5733, %r1681, %r1641;
	xor.b32  	%r5734, %r5732, %r5733;
	add.s32 	%r5735, %r5730, %r5734;
	add.s32 	%r1749, %r5728, %r1601;
	add.s32 	%r1761, %r5735, %r5728;
	// begin inline asm
	shf.r.wrap.b32 %r1723, %r2257, %r2257, %r4590;
	// end inline asm
	// begin inline asm
	shf.r.wrap.b32 %r1727, %r2257, %r2257, %r4594;
	// end inline asm
	shr.u32 	%r5736, %r2257, 10;
	xor.b32  	%r5737, %r5736, %r1723;
	xor.b32  	%r5738, %r5737, %r1727;
	add.s32 	%r5739, %r5738, %r2057;
	// begin inline asm
	shf.r.wrap.b32 %r1731, %r1737, %r1737, %r4598;
	// end inline asm
	// begin inline asm
	shf.r.wrap.b32 %r1735, %r1737, %r1737, %r4602;
	// end inline asm
	shr.u32 	%r5740, %r1737, 3;
	xor.b32  	%r5741, %r5740, %r1731;
	xor.b32  	%r5742, %r5741, %r1735;
	add.s32 	%r5743, %r5739, %r1697;
	add.s32 	%r1809, %r5743, %r5742;
	// begin inline asm
	shf.r.wrap.b32 %r1739, %r1749, %r1749, %r4606;
	// end inline asm
	// begin inline asm
	shf.r.wrap.b32 %r1743, %r1749, %r1749, %r4610;
	// end inline asm
	xor.b32  	%r5744, %r1743, %r1739;
	// begin inline asm
	shf.r.wrap.b32 %r1747, %r1749, %r1749, %r4614;
	// end inline asm
	xor.b32  	%r5745, %r5744, %r1747;
	and.b32  	%r5746, %r1749, %r1709;
	not.b32 	%r5747, %r1749;
	and.b32  	%r5748, %r1669, %r5747;
	or.b32  	%r5749, %r5746, %r5748;
	ld.const.u32 	%r5750, [_ZN6tetsuo8variants1KE+196];
	add.s32 	%r5751, %r5749, %r1629;
	add.s32 	%r5752, %r5751, %r1809;
	add.s32 	%r5753, %r5752, %r5745;
	add.s32 	%r5754, %r5753, %r5750;
	// begin inline asm
	shf.r.wrap.b32 %r1751, %r1761, %r1761, %r4618;
	// end inline asm
	// begin inline asm
	shf.r.wrap.b32 %r1755, %r1761, %r1761, %r4622;
	// end inline asm
	xor.b32  	%r5755, %r1755, %r1751;
	// begin inline asm
	shf.r.wrap.b32 %r1759, %r1761, %r1761, %r4626;
	// end inline asm
	xor.b32  	%r5756, %r5755, %r1759;
	xor.b32  	%r5757, %r1721, %r1681;
	and.b32  	%r5758, %r1761, %r5757;
	and.b32  	%r5759, %r1721, %r1681;
	xor.b32  	%r5760, %r5758, %r5759;
	add.s32 	%r5761, %r5756, %r5760;
	add.s32 	%r1789, %r5754, %r1641;
	add.s32 	%r1801, %r5761, %r5754;
	// begin inline asm
	shf.r.wrap.b32 %r1763, %r2297, %r2297, %r4590;
	// end inline asm
	// begin inline asm
	shf.r.wrap.b32 %r1767, %r2297, %r2297, %r4594;
	// end inline asm
	shr.u32 	%r5762, %r2297, 10;
	xor.b32  	%r5763, %r5762, %r1763;
	xor.b32  	%r5764, %r5763, %r1767;
	add.s32 	%r5765, %r5764, %r2097;
	// begin inline asm
	shf.r.wrap.b32 %r1771, %r1777, %r1777, %r4598;
	// end inline asm
	// begin inline asm
	shf.r.wrap.b32 %r1775, %r1777, %r1777, %r4602;
	// end inline asm
	shr.u32 	%r5766, %r1777, 3;
	xor.b32  	%r5767, %r5766, %r1771;
	xor.b32  	%r5768, %r5767, %r1775;
	add.s32 	%r5769, %r5765, %r1737;
	add.s32 	%r1849, %r5769, %r5768;
	// begin inline asm
	shf.r.wrap.b32 %r1779, %r1789, %r1789, %r4606;
	// end inline asm
	// begin inline asm
	shf.r.wrap.b32 %r1783, %r1789, %r1789, %r4610;
	// end inline asm
	xor.b32  	%r5770, %r1783, %r1779;
	// begin inline asm
	shf.r.wrap.b32 %r1787, %r1789, %r1789, %r4614;
	// end inline asm
	xor.b32  	%r5771, %r5770, %r1787;
	and.b32  	%r5772, %r1789, %r1749;
	not.b32 	%r5773, %r1789;
	and.b32  	%r5774, %r1709, %r5773;
	or.b32  	%r5775, %r5772, %r5774;
	ld.const.u32 	%r5776, [_ZN6tetsuo8variants1KE+200];
	add.s32 	%r5777, %r5775, %r1669;
	add.s32 	%r5778, %r5777, %r1849;
	add.s32 	%r5779, %r5778, %r5771;
	add.s32 	%r5780, %r5779, %r5776;
	// begin inline asm
	shf.r.wrap.b32 %r1791, %r1801, %r1801, %r4618;
	// end inline asm
	// begin inline asm
	shf.r.wrap.b32 %r1795, %r1801, %r1801, %r4622;
	// end inline asm
	xor.b32  	%r5781, %r1795, %r1791;
	// begin inline asm
	shf.r.wrap.b32 %r1799, %r1801, %r1801, %r4626;
	// end inline asm
	xor.b32  	%r5782, %r5781, %r1799;
	xor.b32  	%r5783, %r1761, %r1721;
	and.b32  	%r5784, %r1801, %r5783;
	and.b32  	%r5785, %r1761, %r1721;
	xor.b32  	%r5786, %r5784, %r5785;
	add.s32 	%r5787, %r5782, %r5786;
	add.s32 	%r1829, %r5780, %r1681;
	add.s32 	%r1841, %r5787, %r5780;
	// begin inline asm
	shf.r.wrap.b32 %r1803, %r1809, %r1809, %r4590;
	// end inline asm
	// begin inline asm
	shf.r.wrap.b32 %r1807, %r1809, %r1809, %r4594;
	// end inline asm
	shr.u32 	%r5788, %r1809, 10;
	xor.b32  	%r5789, %r5788, %r1803;
	xor.b32  	%r5790, %r5789, %r1807;
	add.s32 	%r5791, %r5790, %r2137;
	// begin inline asm
	shf.r.wrap.b32 %r1811, %r1817, %r1817, %r4598;
	// end inline asm
	// begin inline asm
	shf.r.wrap.b32 %r1815, %r1817, %r1817, %r4602;
	// end inline asm
	shr.u32 	%r5792, %r1817, 3;
	xor.b32  	%r5793, %r5792, %r1811;
	xor.b32  	%r5794, %r5793, %r1815;
	add.s32 	%r5795, %r5791, %r1777;
	add.s32 	%r1889, %r5795, %r5794;
	// begin inline asm
	shf.r.wrap.b32 %r1819, %r1829, %r1829, %r4606;
	// end inline asm
	// begin inline asm
	shf.r.wrap.b32 %r1823, %r1829, %r1829, %r4610;
	// end inline asm
	xor.b32  	%r5796, %r1823, %r1819;
	// begin inline asm
	shf.r.wrap.b32 %r1827, %r1829, %r1829, %r4614;
	// end inline asm
	xor.b32  	%r5797, %r5796, %r1827;
	and.b32  	%r5798, %r1829, %r1789;
	not.b32 	%r5799, %r1829;
	and.b32  	%r5800, %r1749, %r5799;
	or.b32  	%r5801, %r5798, %r5800;
	ld.const.u32 	%r5802, [_ZN6tetsuo8variants1KE+204];
	add.s32 	%r5803, %r5801, %r1709;
	add.s32 	%r5804, %r5803, %r1889;
	add.s32 	%r5805, %r5804, %r5797;
	add.s32 	%r5806, %r5805, %r5802;
	// begin inline asm
	shf.r.wrap.b32 %r1831, %r1841, %r1841, %r4618;
	// end inline asm
	// begin inline asm
	shf.r.wrap.b32 %r1835, %r1841, %r1841, %r4622;
	// end inline asm
	xor.b32  	%r5807, %r1835, %r1831;
	// begin inline asm
	shf.r.wrap.b32 %r1839, %r1841, %r1841, %r4626;
	// end inline asm
	xor.b32  	%r5808, %r5807, %r1839;
	xor.b32  	%r5809, %r1801, %r1761;
	and.b32  	%r5810, %r1841, %r5809;
	and.b32  	%r5811, %r1801, %r1761;
	xor.b32  	%r5812, %r5810, %r5811;
	add.s32 	%r5813, %r5808, %r5812;
	add.s32 	%r1869, %r5806, %r1721;
	add.s32 	%r1881, %r5813, %r5806;
	// begin inline asm
	shf.r.wrap.b32 %r1843, %r1849, %r1849, %r4590;
	// end inline asm
	// begin inline asm
	shf.r.wrap.b32 %r1847, %r1849, %r1849, %r4594;
	// end inline asm
	shr.u32 	%r5814, %r1849, 10;
	xor.b32  	%r5815, %r5814, %r1843;
	xor.b32  	%r5816, %r5815, %r1847;
	add.s32 	%r5817, %r5816, %r2177;
	// begin inline asm
	shf.r.wrap.b32 %r1851, %r1857, %r1857, %r4598;
	// end inline asm
	// begin inline asm
	shf.r.wrap.b32 %r1855, %r1857, %r1857, %r4602;
	// end inline asm
	shr.u32 	%r5818, %r1857, 3;
	xor.b32  	%r5819, %r5818, %r1851;
	xor.b32  	%r5820, %r5819, %r1855;
	add.s32 	%r5821, %r5817, %r1817;
	add.s32 	%r1929, %r5821, %r5820;
	// begin inline asm
	shf.r.wrap.b32 %r1859, %r1869, %r1869, %r4606;
	// end inline asm
	// begin inline asm
	shf.r.wrap.b32 %r1863, %r1869, %r1869, %r4610;
	// end inline asm
	xor.b32  	%r5822, %r1863, %r1859;
	// begin inline asm
	shf.r.wrap.b32 %r1867, %r1869, %r1869, %r4614;
	// end inline asm
	xor.b32  	%r5823, %r5822, %r1867;
	and.b32  	%r5824, %r1869, %r1829;
	not.b32 	%r5825, %r1869;
	and.b32  	%r5826, %r1789, %r5825;
	or.b32  	%r5827, %r5824, %r5826;
	ld.const.u32 	%r5828, [_ZN6tetsuo8variants1KE+208];
	add.s32 	%r5829, %r5827, %r1749;
	add.s32 	%r5830, %r5829, %r1929;
	add.s32 	%r5831, %r5830, %r5823;
	add.s32 	%r5832, %r5831, %r5828;
	// begin inline asm
	shf.r.wrap.b32 %r1871, %r1881, %r1881, %r4618;
	// end inline asm
	// begin inline asm
	shf.r.wrap.b32 %r1875, %r1881, %r1881, %r4622;
	// end inline asm
	xor.b32  	%r5833, %r1875, %r1871;
	// begin inline asm
	shf.r.wrap.b32 %r1879, %r1881, %r1881, %r4626;
	// end inline asm
	xor.b32  	%r5834, %r5833, %r1879;
	xor.b32  	%r5835, %r1841, %r1801;
	and.b32  	%r5836, %r1881, %r5835;
	and.b32  	%r5837, %r1841, %r1801;
	xor.b32  	%r5838, %r5836, %r5837;
	add.s32 	%r5839, %r5834, %r5838;
	add.s32 	%r1909, %r5832, %r1761;
	add.s32 	%r1921, %r5839, %r5832;
	// begin inline asm
	shf.r.wrap.b32 %r1883, %r1889, %r1889, %r4590;
	// end inline asm
	// begin inline asm
	shf.r.wrap.b32 %r1887, %r1889, %r1889, %r4594;
	// end inline asm
	shr.u32 	%r5840, %r1889, 10;
	xor.b32  	%r5841, %r5840, %r1883;
	xor.b32  	%r5842, %r5841, %r1887;
	add.s32 	%r5843, %r5842, %r2217;
	// begin inline asm
	shf.r.wrap.b32 %r1891, %r1897, %r1897, %r4598;
	// end inline asm
	// begin inline asm
	shf.r.wrap.b32 %r1895, %r1897, %r1897, %r4602;
	// end inline asm
	shr.u32 	%r5844, %r1897, 3;
	xor.b32  	%r5845, %r5844, %r1891;
	xor.b32  	%r5846, %r5845, %r1895;
	add.s32 	%r5847, %r5843, %r1857;
	add.s32 	%r1969, %r5847, %r5846;
	// begin inline asm
	shf.r.wrap.b32 %r1899, %r1909, %r1909, %r4606;
	// end inline asm
	// begin inline asm
	shf.r.wrap.b32 %r1903, %r1909, %r1909, %r4610;
	// end inline asm
	xor.b32  	%r5848, %r1903, %r1899;
	// begin inline asm
	shf.r.wrap.b32 %r1907, %r1909, %r1909, %r4614;
	// end inline asm
	xor.b32  	%r5849, %r5848, %r1907;
	and.b32  	%r5850, %r1909, %r1869;
	not.b32 	%r5851, %r1909;
	and.b32  	%r5852, %r1829, %r5851;
	or.b32  	%r5853, %r5850, %r5852;
	ld.const.u32 	%r5854, [_ZN6tetsuo8variants1KE+212];
	add.s32 	%r5855, %r5853, %r1789;
	add.s32 	%r5856, %r5855, %r1969;
	add.s32 	%r5857, %r5856, %r5849;
	add.s32 	%r5858, %r5857, %r5854;
	// begin inline asm
	shf.r.wrap.b32 %r1911, %r1921, %r1921, %r4618;
	// end inline asm
	// begin inline asm
	shf.r.wrap.b32 %r1915, %r1921, %r1921, %r4622;
	// end inline asm
	xor.b32  	%r5859, %r1915, %r1911;
	// begin inline asm
	shf.r.wrap.b32 %r1919, %r1921, %r1921, %r4626;
	// end inline asm
	xor.b32  	%r5860, %r5859, %r1919;
	xor.b32  	%r5861, %r1881, %r1841;
	and.b32  	%r5862, %r1921, %r5861;
	and.b32  	%r5863, %r1881, %r1841;
	xor.b32  	%r5864, %r5862, %r5863;
	add.s32 	%r5865, %r5860, %r5864;
	add.s32 	%r1949, %r5858, %r1801;
	add.s32 	%r1961, %r5865, %r5858;
	// begin inline asm
	shf.r.wrap.b32 %r1923, %r1929, %r1929, %r4590;
	// end inline asm
	// begin inline asm
	shf.r.wrap.b32 %r1927, %r1929, %r1929, %r4594;
	// end inline asm
	shr.u32 	%r5866, %r1929, 10;
	xor.b32  	%r5867, %r5866, %r1923;
	xor.b32  	%r5868, %r5867, %r1927;
	add.s32 	%r5869, %r5868, %r2257;
	// begin inline asm
	shf.r.wrap.b32 %r1931, %r1937, %r1937, %r4598;
	// end inline asm
	// begin inline asm
	shf.r.wrap.b32 %r1935, %r1937, %r1937, %r4602;
	// end inline asm
	shr.u32 	%r5870, %r1937, 3;
	xor.b32  	%r5871, %r5870, %r1931;
	xor.b32  	%r5872, %r5871, %r1935;
	add.s32 	%r5873, %r5869, %r1897;
	add.s32 	%r2009, %r5873, %r5872;
	// begin inline asm
	shf.r.wrap.b32 %r1939, %r1949, %r1949, %r4606;
	// end inline asm
	// begin inline asm
	shf.r.wrap.b32 %r1943, %r1949, %r1949, %r4610;
	// end inline asm
	xor.b32  	%r5874, %r1943, %r1939;
	// begin inline asm
	shf.r.wrap.b32 %r1947, %r1949, %r1949, %r4614;
	// end inline asm
	xor.b32  	%r5875, %r5874, %r1947;
	and.b32  	%r5876, %r1949, %r1909;
	not.b32 	%r5877, %r1949;
	and.b32  	%r5878, %r1869, %r5877;
	or.b32  	%r5879, %r5876, %r5878;
	ld.const.u32 	%r5880, [_ZN6tetsuo8variants1KE+216];
	add.s32 	%r5881, %r5879, %r1829;
	add.s32 	%r5882, %r5881, %r2009;
	add.s32 	%r5883, %r5882, %r5875;
	add.s32 	%r5884, %r5883, %r5880;
	// begin inline asm
	shf.r.wrap.b32 %r1951, %r1961, %r1961, %r4618;
	// end inline asm
	// begin inline asm
	shf.r.wrap.b32 %r1955, %r1961, %r1961, %r4622;
	// end inline asm
	xor.b32  	%r5885, %r1955, %r1951;
	// begin inline asm
	shf.r.wrap.b32 %r1959, %r1961, %r1961, %r4626;
	// end inline asm
	xor.b32  	%r5886, %r5885, %r1959;
	xor.b32  	%r5887, %r1921, %r1881;
	and.b32  	%r5888, %r1961, %r5887;
	and.b32  	%r5889, %r1921, %r1881;
	xor.b32  	%r5890, %r5888, %r5889;
	add.s32 	%r5891, %r5886, %r5890;
	add.s32 	%r1989, %r5884, %r1841;
	add.s32 	%r2001, %r5891, %r5884;
	// begin inline asm
	shf.r.wrap.b32 %r1963, %r1969, %r1969, %r4590;
	// end inline asm
	// begin inline asm
	shf.r.wrap.b32 %r1967, %r1969, %r1969, %r4594;
	// end inline asm
	shr.u32 	%r5892, %r1969, 10;
	xor.b32  	%r5893, %r5892, %r1963;
	xor.b32  	%r5894, %r5893, %r1967;
	add.s32 	%r5895, %r5894, %r2297;
	// begin inline asm
	shf.r.wrap.b32 %r1971, %r1977, %r1977, %r4598;
	// end inline asm
	// begin inline asm
	shf.r.wrap.b32 %r1975, %r1977, %r1977, %r4602;
	// end inline asm
	shr.u32 	%r5896, %r1977, 3;
	xor.b32  	%r5897, %r5896, %r1971;
	xor.b32  	%r5898, %r5897, %r1975;
	add.s32 	%r5899, %r5895, %r1937;
	add.s32 	%r2049, %r5899, %r5898;
	// begin inline asm
	shf.r.wrap.b32 %r1979, %r1989, %r1989, %r4606;
	// end inline asm
	// begin inline asm
	shf.r.wrap.b32 %r1983, %r1989, %r1989, %r4610;
	// end inline asm
	xor.b32  	%r5900, %r1983, %r1979;
	// begin inline asm
	shf.r.wrap.b32 %r1987, %r1989, %r1989, %r4614;
	// end inline asm
	xor.b32  	%r5901, %r5900, %r1987;
	and.b32  	%r5902, %r1989, %r1949;
	not.b32 	%r5903, %r1989;
	and.b32  	%r5904, %r1909, %r5903;
	or.b32  	%r5905, %r5902, %r5904;
	ld.const.u32 	%r5906, [_ZN6tetsuo8variants1KE+220];
	add.s32 	%r5907, %r5905, %r1869;
	add.s32 	%r5908, %r5907, %r2049;
	add.s32 	%r5909, %r5908, %r5901;
	add.s32 	%r5910, %r5909, %r5906;
	// begin inline asm
	shf.r.wrap.b32 %r1991, %r2001, %r2001, %r4618;
	// end inline asm
	// begin inline asm
	shf.r.wrap.b32 %r1995, %r2001, %r2001, %r4622;
	// end inline asm
	xor.b32  	%r5911, %r1995, %r1991;
	// begin inline asm
	shf.r.wrap.b32 %r1999, %r2001, %r2001, %r4626;
	// end inline asm
	xor.b32  	%r5912, %r5911, %r1999;
	xor.b32  	%r5913, %r1961, %r1921;
	and.b32  	%r5914, %r2001, %r5913;
	and.b32  	%r5915, %r1961, %r1921;
	xor.b32  	%r5916, %r5914, %r5915;
	add.s32 	%r5917, %r5912, %r5916;
	add.s32 	%r2029, %r5910, %r1881;
	add.s32 	%r2041, %r5917, %r5910;
	// begin inline asm
	shf.r.wrap.b32 %r2003, %r2009, %r2009, %r4590;
	// end inline asm
	// begin inline asm
	shf.r.wrap.b32 %r2007, %r2009, %r2009, %r4594;
	// end inline asm
	shr.u32 	%r5918, %r2009, 10;
	xor.b32  	%r5919, %r5918, %r2003;
	xor.b32  	%r5920, %r5919, %r2007;
	add.s32 	%r5921, %r5920, %r1809;
	// begin inline asm
	shf.r.wrap.b32 %r2011, %r2017, %r2017, %r4598;
	// end inline asm
	// begin inline asm
	shf.r.wrap.b32 %r2015, %r2017, %r2017, %r4602;
	// end inline asm
	shr.u32 	%r5922, %r2017, 3;
	xor.b32  	%r5923, %r5922, %r2011;
	xor.b32  	%r5924, %r5923, %r2015;
	add.s32 	%r5925, %r5921, %r1977;
	add.s32 	%r2089, %r5925, %r5924;
	// begin inline asm
	shf.r.wrap.b32 %r2019, %r2029, %r2029, %r4606;
	// end inline asm
	// begin inline asm
	shf.r.wrap.b32 %r2023, %r2029, %r2029, %r4610;
	// end inline asm
	xor.b32  	%r5926, %r2023, %r2019;
	// begin inline asm
	shf.r.wrap.b32 %r2027, %r2029, %r2029, %r4614;
	// end inline asm
	xor.b32  	%r5927, %r5926, %r2027;
	and.b32  	%r5928, %r2029, %r1989;
	not.b32 	%r5929, %r2029;
	and.b32  	%r5930, %r1949, %r5929;
	or.b32  	%r5931, %r5928, %r5930;
	ld.const.u32 	%r5932, [_ZN6tetsuo8variants1KE+224];
	add.s32 	%r5933, %r5931, %r1909;
	add.s32 	%r5934, %r5933, %r2089;
	add.s32 	%r5935, %r5934, %r5927;
	add.s32 	%r5936, %r5935, %r5932;
	// begin inline asm
	shf.r.wrap.b32 %r2031, %r2041, %r2041, %r4618;
	// end inline asm
	// begin inline asm
	shf.r.wrap.b32 %r2035, %r2041, %r2041, %r4622;
	// end inline asm
	xor.b32  	%r5937, %r2035, %r2031;
	// begin inline asm
	shf.r.wrap.b32 %r2039, %r2041, %r2041, %r4626;
	// end inline asm
	xor.b32  	%r5938, %r5937, %r2039;
	xor.b32  	%r5939, %r2001, %r1961;
	and.b32  	%r5940, %r2041, %r5939;
	and.b32  	%r5941, %r2001, %r1961;
	xor.b32  	%r5942, %r5940, %r5941;
	add.s32 	%r5943, %r5938, %r5942;
	add.s32 	%r2069, %r5936, %r1921;
	add.s32 	%r2081, %r5943, %r5936;
	// begin inline asm
	shf.r.wrap.b32 %r2043, %r2049, %r2049, %r4590;
	// end inline asm
	// begin inline asm
	shf.r.wrap.b32 %r2047, %r2049, %r2049, %r4594;
	// end inline asm
	shr.u32 	%r5944, %r2049, 10;
	xor.b32  	%r5945, %r5944, %r2043;
	xor.b32  	%r5946, %r5945, %r2047;
	add.s32 	%r5947, %r5946, %r1849;
	// begin inline asm
	shf.r.wrap.b32 %r2051, %r2057, %r2057, %r4598;
	// end inline asm
	// begin inline asm
	shf.r.wrap.b32 %r2055, %r2057, %r2057, %r4602;
	// end inline asm
	shr.u32 	%r5948, %r2057, 3;
	xor.b32  	%r5949, %r5948, %r2051;
	xor.b32  	%r5950, %r5949, %r2055;
	add.s32 	%r5951, %r5947, %r2017;
	add.s32 	%r2129, %r5951, %r5950;
	// begin inline asm
	shf.r.wrap.b32 %r2059, %r2069, %r2069, %r4606;
	// end inline asm
	// begin inline asm
	shf.r.wrap.b32 %r2063, %r2069, %r2069, %r4610;
	// end inline asm
	xor.b32  	%r5952, %r2063, %r2059;
	// begin inline asm
	shf.r.wrap.b32 %r2067, %r2069, %r2069, %r4614;
	// end inline asm
	xor.b32  	%r5953, %r5952, %r2067;
	and.b32  	%r5954, %r2069, %r2029;
	not.b32 	%r5955, %r2069;
	and.b32  	%r5956, %r1989, %r5955;
	or.b32  	%r5957, %r5954, %r5956;
	ld.const.u32 	%r5958, [_ZN6tetsuo8variants1KE+228];
	add.s32 	%r5959, %r5957, %r1949;
	add.s32 	%r5960, %r5959, %r2129;
	add.s32 	%r5961, %r5960, %r5953;
	add.s32 	%r5962, %r5961, %r5958;
	// begin inline asm
	shf.r.wrap.b32 %r2071, %r2081, %r2081, %r4618;
	// end inline asm
	// begin inline asm
	shf.r.wrap.b32 %r2075, %r2081, %r2081, %r4622;
	// end inline asm
	xor.b32  	%r5963, %r2075, %r2071;
	// begin inline asm
	shf.r.wrap.b32 %r2079, %r2081, %r2081, %r4626;
	// end inline asm
	xor.b32  	%r5964, %r5963, %r2079;
	xor.b32  	%r5965, %r2041, %r2001;
	and.b32  	%r5966, %r2081, %r5965;
	and.b32  	%r5967, %r2041, %r2001;
	xor.b32  	%r5968, %r5966, %r5967;
	add.s32 	%r5969, %r5964, %r5968;
	add.s32 	%r2109, %r5962, %r1961;
	add.s32 	%r2121, %r5969, %r5962;
	// begin inline asm
	shf.r.wrap.b32 %r2083, %r2089, %r2089, %r4590;
	// end inline asm
	// begin inline asm
	shf.r.wrap.b32 %r2087, %r2089, %r2089, %r4594;
	// end inline asm
	shr.u32 	%r5970, %r2089, 10;
	xor.b32  	%r5971, %r5970, %r2083;
	xor.b32  	%r5972, %r5971, %r2087;
	add.s32 	%r5973, %r5972, %r1889;
	// begin inline asm
	shf.r.wrap.b32 %r2091, %r2097, %r2097, %r4598;
	// end inline asm
	// begin inline asm
	shf.r.wrap.b32 %r2095, %r2097, %r2097, %r4602;
	// end inline asm
	shr.u32 	%r5974, %r2097, 3;
	xor.b32  	%r5975, %r5974, %r2091;
	xor.b32  	%r5976, %r5975, %r2095;
	add.s32 	%r5977, %r5973, %r2057;
	add.s32 	%r2169, %r5977, %r5976;
	// begin inline asm
	shf.r.wrap.b32 %r2099, %r2109, %r2109, %r4606;
	// end inline asm
	// begin inline asm
	shf.r.wrap.b32 %r2103, %r2109, %r2109, %r4610;
	// end inline asm
	xor.b32  	%r5978, %r2103, %r2099;
	// begin inline asm
	shf.r.wrap.b32 %r2107, %r2109, %r2109, %r4614;
	// end inline asm
	xor.b32  	%r5979, %r5978, %r2107;
	and.b32  	%r5980, %r2109, %r2069;
	not.b32 	%r5981, %r2109;
	and.b32  	%r5982, %r2029, %r5981;
	or.b32  	%r5983, %r5980, %r5982;
	ld.const.u32 	%r5984, [_ZN6tetsuo8variants1KE+232];
	add.s32 	%r5985, %r5983, %r1989;
	add.s32 	%r5986, %r5985, %r2169;
	add.s32 	%r5987, %r5986, %r5979;
	add.s32 	%r5988, %r5987, %r5984;
	// begin inline asm
	shf.r.wrap.b32 %r2111, %r2121, %r2121, %r4618;
	// end inline asm
	// begin inline asm
	shf.r.wrap.b32 %r2115, %r2121, %r2121, %r4622;
	// end inline asm
	xor.b32  	%r5989, %r2115, %r2111;
	// begin inline asm
	shf.r.wrap.b32 %r2119, %r2121, %r2121, %r4626;
	// end inline asm
	xor.b32  	%r5990, %r5989, %r2119;
	xor.b32  	%r5991, %r2081, %r2041;
	and.b32  	%r5992, %r2121, %r5991;
	and.b32  	%r5993, %r2081, %r2041;
	xor.b32  	%r5994, %r5992, %r5993;
	add.s32 	%r5995, %r5990, %r5994;
	add.s32 	%r2149, %r5988, %r2001;
	add.s32 	%r2161, %r5995, %r5988;
	// begin inline asm
	shf.r.wrap.b32 %r2123, %r2129, %r2129, %r4590;
	// end inline asm
	// begin inline asm
	shf.r.wrap.b32 %r2127, %r2129, %r2129, %r4594;
	// end inline asm
	shr.u32 	%r5996, %r2129, 10;
	xor.b32  	%r5997, %r5996, %r2123;
	xor.b32  	%r5998, %r5997, %r2127;
	add.s32 	%r5999, %r5998, %r1929;
	// begin inline asm
	shf.r.wrap.b32 %r2131, %r2137, %r2137, %r4598;
	// end inline asm
	// begin inline asm
	shf.r.wrap.b32 %r2135, %r2137, %r2137, %r4602;
	// end inline asm
	shr.u32 	%r6000, %r2137, 3;
	xor.b32  	%r6001, %r6000, %r2131;
	xor.b32  	%r6002, %r6001, %r2135;
	add.s32 	%r6003, %r5999, %r2097;
	add.s32 	%r2209, %r6003, %r6002;
	// begin inline asm
	shf.r.wrap.b32 %r2139, %r2149, %r2149, %r4606;
	// end inline asm
	// begin inline asm
	shf.r.wrap.b32 %r2143, %r2149, %r2149, %r4610;
	// end inline asm
	xor.b32  	%r6004, %r2143, %r2139;
	// begin inline asm
	shf.r.wrap.b32 %r2147, %r2149, %r2149, %r4614;
	// end inline asm
	xor.b32  	%r6005, %r6004, %r2147;
	and.b32  	%r6006, %r2149, %r2109;
	not.b32 	%r6007, %r2149;
	and.b32  	%r6008, %r2069, %r6007;
	or.b32  	%r6009, %r6006, %r6008;
	ld.const.u32 	%r6010, [_ZN6tetsuo8variants1KE+236];
	add.s32 	%r6011, %r6009, %r2029;
	add.s32 	%r6012, %r6011, %r2209;
	add.s32 	%r6013, %r6012, %r6005;
	add.s32 	%r6014, %r6013, %r6010;
	// begin inline asm
	shf.r.wrap.b32 %r2151, %r2161, %r2161, %r4618;
	// end inline asm
	// begin inline asm
	shf.r.wrap.b32 %r2155, %r2161, %r2161, %r4622;
	// end inline asm
	xor.b32  	%r6015, %r2155, %r2151;
	// begin inline asm
	shf.r.wrap.b32 %r2159, %r2161, %r2161, %r4626;
	// end inline asm
	xor.b32  	%r6016, %r6015, %r2159;
	xor.b32  	%r6017, %r2121, %r2081;
	and.b32  	%r6018, %r2161, %r6017;
	and.b32  	%r6019, %r2121, %r2081;
	xor.b32  	%r6020, %r6018, %r6019;
	add.s32 	%r6021, %r6016, %r6020;
	add.s32 	%r2189, %r6014, %r2041;
	add.s32 	%r2201, %r6021, %r6014;
	// begin inline asm
	shf.r.wrap.b32 %r2163, %r2169, %r2169, %r4590;
	// end inline asm
	// begin inline asm
	shf.r.wrap.b32 %r2167, %r2169, %r2169, %r4594;
	// end inline asm
	shr.u32 	%r6022, %r2169, 10;
	xor.b32  	%r6023, %r6022, %r2163;
	xor.b32  	%r6024, %r6023, %r2167;
	add.s32 	%r6025, %r6024, %r1969;
	// begin inline asm
	shf.r.wrap.b32 %r2171, %r2177, %r2177, %r4598;
	// end inline asm
	// begin inline asm
	shf.r.wrap.b32 %r2175, %r2177, %r2177, %r4602;
	// end inline asm
	shr.u32 	%r6026, %r2177, 3;
	xor.b32  	%r6027, %r6026, %r2171;
	xor.b32  	%r6028, %r6027, %r2175;
	add.s32 	%r6029, %r6025, %r2137;
	add.s32 	%r2249, %r6029, %r6028;
	// begin inline asm
	shf.r.wrap.b32 %r2179, %r2189, %r2189, %r4606;
	// end inline asm
	// begin inline asm
	shf.r.wrap.b32 %r2183, %r2189, %r2189, %r4610;
	// end inline asm
	xor.b32  	%r6030, %r2183, %r2179;
	// begin inline asm
	shf.r.wrap.b32 %r2187, %r2189, %r2189, %r4614;
	// end inline asm
	xor.b32  	%r6031, %r6030, %r2187;
	and.b32  	%r6032, %r2189, %r2149;
	not.b32 	%r6033, %r2189;
	and.b32  	%r6034, %r2109, %r6033;
	or.b32  	%r6035, %r6032, %r6034;
	ld.const.u32 	%r6036, [_ZN6tetsuo8variants1KE+240];
	add.s32 	%r6037, %r6035, %r2069;
	add.s32 	%r6038, %r6037, %r2249;
	add.s32 	%r6039, %r6038, %r6031;
	add.s32 	%r6040, %r6039, %r6036;
	// begin inline asm
	shf.r.wrap.b32 %r2191, %r2201, %r2201, %r4618;
	// end inline asm
	// begin inline asm
	shf.r.wrap.b32 %r2195, %r2201, %r2201, %r4622;
	// end inline asm
	xor.b32  	%r6041, %r2195, %r2191;
	// begin inline asm
	shf.r.wrap.b32 %r2199, %r2201, %r2201, %r4626;
	// end inline asm
	xor.b32  	%r6042, %r6041, %r2199;
	xor.b32  	%r6043, %r2161, %r2121;
	and.b32  	%r6044, %r2201, %r6043;
	and.b32  	%r6045, %r2161, %r2121;
	xor.b32  	%r6046, %r6044, %r6045;
	add.s32 	%r6047, %r6042, %r6046;
	add.s32 	%r2229, %r6040, %r2081;
	add.s32 	%r2241, %r6047, %r6040;
	// begin inline asm
	shf.r.wrap.b32 %r2203, %r2209, %r2209, %r4590;
	// end inline asm
	// begin inline asm
	shf.r.wrap.b32 %r2207, %r2209, %r2209, %r4594;
	// end inline asm
	shr.u32 	%r6048, %r2209, 10;
	xor.b32  	%r6049, %r6048, %r2203;
	xor.b32  	%r6050, %r6049, %r2207;
	add.s32 	%r6051, %r6050, %r2009;
	// begin inline asm
	shf.r.wrap.b32 %r2211, %r2217, %r2217, %r4598;
	// end inline asm
	// begin inline asm
	shf.r.wrap.b32 %r2215, %r2217, %r2217, %r4602;
	// end inline asm
	shr.u32 	%r6052, %r2217, 3;
	xor.b32  	%r6053, %r6052, %r2211;
	xor.b32  	%r6054, %r6053, %r2215;
	add.s32 	%r6055, %r6051, %r2177;
	add.s32 	%r2289, %r6055, %r6054;
	// begin inline asm
	shf.r.wrap.b32 %r2219, %r2229, %r2229, %r4606;
	// end inline asm
	// begin inline asm
	shf.r.wrap.b32 %r2223, %r2229, %r2229, %r4610;
	// end inline asm
	xor.b32  	%r6056, %r2223, %r2219;
	// begin inline asm
	shf.r.wrap.b32 %r2227, %r2229, %r2229, %r4614;
	// end inline asm
	xor.b32  	%r6057, %r6056, %r2227;
	and.b32  	%r6058, %r2229, %r2189;
	not.b32 	%r6059, %r2229;
	and.b32  	%r6060, %r2149, %r6059;
	or.b32  	%r6061, %r6058, %r6060;
	ld.const.u32 	%r6062, [_ZN6tetsuo8variants1KE+244];
	add.s32 	%r6063, %r6061, %r2109;
	add.s32 	%r6064, %r6063, %r2289;
	add.s32 	%r6065, %r6064, %r6057;
	add.s32 	%r6066, %r6065, %r6062;
	// begin inline asm
	shf.r.wrap.b32 %r2231, %r2241, %r2241, %r4618;
	// end inline asm
	// begin inline asm
	shf.r.wrap.b32 %r2235, %r2241, %r2241, %r4622;
	// end inline asm
	xor.b32  	%r6067, %r2235, %r2231;
	// begin inline asm
	shf.r.wrap.b32 %r2239, %r2241, %r2241, %r4626;
	// end inline asm
	xor.b32  	%r6068, %r6067, %r2239;
	xor.b32  	%r6069, %r2201, %r2161;
	and.b32  	%r6070, %r2241, %r6069;
	and.b32  	%r6071, %r2201, %r2161;
	xor.b32  	%r6072, %r6070, %r6071;
	add.s32 	%r6073, %r6068, %r6072;
	add.s32 	%r2269, %r6066, %r2121;
	add.s32 	%r2281, %r6073, %r6066;
	// begin inline asm
	shf.r.wrap.b32 %r2243, %r2249, %r2249, %r4590;
	// end inline asm
	// begin inline asm
	shf.r.wrap.b32 %r2247, %r2249, %r2249, %r4594;
	// end inline asm
	shr.u32 	%r6074, %r2249, 10;
	xor.b32  	%r6075, %r6074, %r2243;
	xor.b32  	%r6076, %r6075, %r2247;
	add.s32 	%r6077, %r6076, %r2049;
	// begin inline asm
	shf.r.wrap.b32 %r2251, %r2257, %r2257, %r4598;
	// end inline asm
	// begin inline asm
	shf.r.wrap.b32 %r2255, %r2257, %r2257, %r4602;
	// end inline asm
	shr.u32 	%r6078, %r2257, 3;
	xor.b32  	%r6079, %r6078, %r2251;
	xor.b32  	%r6080, %r6079, %r2255;
	add.s32 	%r6081, %r6077, %r2217;
	add.s32 	%r6082, %r6081, %r6080;
	// begin inline asm
	shf.r.wrap.b32 %r2259, %r2269, %r2269, %r4606;
	// end inline asm
	// begin inline asm
	shf.r.wrap.b32 %r2263, %r2269, %r2269, %r4610;
	// end inline asm
	xor.b32  	%r6083, %r2263, %r2259;
	// begin inline asm
	shf.r.wrap.b32 %r2267, %r2269, %r2269, %r4614;
	// end inline asm
	xor.b32  	%r6084, %r6083, %r2267;
	and.b32  	%r6085, %r2269, %r2229;
	not.b32 	%r6086, %r2269;
	and.b32  	%r6087, %r2189, %r6086;
	or.b32  	%r6088, %r6085, %r6087;
	ld.const.u32 	%r6089, [_ZN6tetsuo8variants1KE+248];
	add.s32 	%r6090, %r6088, %r2149;
	add.s32 	%r6091, %r6090, %r6082;
	add.s32 	%r6092, %r6091, %r6084;
	add.s32 	%r6093, %r6092, %r6089;
	// begin inline asm
	shf.r.wrap.b32 %r2271, %r2281, %r2281, %r4618;
	// end inline asm
	// begin inline asm
	shf.r.wrap.b32 %r2275, %r2281, %r2281, %r4622;
	// end inline asm
	xor.b32  	%r6094, %r2275, %r2271;
	// begin inline asm
	shf.r.wrap.b32 %r2279, %r2281, %r2281, %r4626;
	// end inline asm
	xor.b32  	%r6095, %r6094, %r2279;
	xor.b32  	%r6096, %r2241, %r2201;
	and.b32  	%r6097, %r2281, %r6096;
	and.b32  	%r6098, %r2241, %r2201;
	xor.b32  	%r6099, %r6097, %r6098;
	add.s32 	%r6100, %r6095, %r6099;
	add.s32 	%r2309, %r6093, %r2161;
	add.s32 	%r2321, %r6100, %r6093;
	// begin inline asm
	shf.r.wrap.b32 %r2283, %r2289, %r2289, %r4590;
	// end inline asm
	// begin inline asm
	shf.r.wrap.b32 %r2287, %r2289, %r2289, %r4594;
	// end inline asm
	shr.u32 	%r6101, %r2289, 10;
	xor.b32  	%r6102, %r6101, %r2283;
	xor.b32  	%r6103, %r6102, %r2287;
	add.s32 	%r6104, %r6103, %r2089;
	// begin inline asm
	shf.r.wrap.b32 %r2291, %r2297, %r2297, %r4598;
	// end inline asm
	// begin inline asm
	shf.r.wrap.b32 %r2295, %r2297, %r2297, %r4602;
	// end inline asm
	shr.u32 	%r6105, %r2297, 3;
	xor.b32  	%r6106, %r6105, %r2291;
	xor.b32  	%r6107, %r6106, %r2295;
	add.s32 	%r6108, %r6104, %r2257;
	add.s32 	%r6109, %r6108, %r6107;
	// begin inline asm
	shf.r.wrap.b32 %r2299, %r2309, %r2309, %r4606;
	// end inline asm
	// begin inline asm
	shf.r.wrap.b32 %r2303, %r2309, %r2309, %r4610;
	// end inline asm
	xor.b32  	%r6110, %r2303, %r2299;
	// begin inline asm
	shf.r.wrap.b32 %r2307, %r2309, %r2309, %r4614;
	// end inline asm
	xor.b32  	%r6111, %r6110, %r2307;
	and.b32  	%r6112, %r2309, %r2269;
	not.b32 	%r6113, %r2309;
	and.b32  	%r6114, %r2229, %r6113;
	or.b32  	%r6115, %r6112, %r6114;
	ld.const.u32 	%r6116, [_ZN6tetsuo8variants1KE+252];
	add.s32 	%r6117, %r6115, %r2189;
	add.s32 	%r6118, %r6117, %r6109;
	add.s32 	%r6119, %r6118, %r6111;
	add.s32 	%r6120, %r6119, %r6116;
	// begin inline asm
	shf.r.wrap.b32 %r2311, %r2321, %r2321, %r4618;
	// end inline asm
	// begin inline asm
	shf.r.wrap.b32 %r2315, %r2321, %r2321, %r4622;
	// end inline asm
	xor.b32  	%r6121, %r2315, %r2311;
	// begin inline asm
	shf.r.wrap.b32 %r2319, %r2321, %r2321, %r4626;
	// end inline asm
	xor.b32  	%r6122, %r6121, %r2319;
	xor.b32  	%r6123, %r2281, %r2241;
	and.b32  	%r6124, %r2321, %r6123;
	and.b32  	%r6125, %r2281, %r2241;
	xor.b32  	%r6126, %r6124, %r6125;
	add.s32 	%r6127, %r6122, %r6126;
	add.s32 	%r6128, %r6120, %r2201;
	add.s32 	%r6129, %r6127, %r6120;
	add.s32 	%r6130, %r6129, %r32;
	add.s32 	%r2721, %r2321, %r4631;
	add.s32 	%r2761, %r2281, %r4632;
	add.s32 	%r2801, %r2241, %r4633;
	add.s32 	%r2841, %r6128, %r20;
	add.s32 	%r2881, %r2309, %r4634;
	add.s32 	%r2921, %r2269, %r4635;
	add.s32 	%r2961, %r2229, %r4636;
	mov.b32 	%r2333, 1359893119;
	// begin inline asm
	shf.r.wrap.b32 %r2323, %r2333, %r2333, %r4606;
	// end inline asm
	// begin inline asm
	shf.r.wrap.b32 %r2327, %r2333, %r2333, %r4610;
	// end inline asm
	xor.b32  	%r6131, %r2327, %r2323;
	// begin inline asm
	shf.r.wrap.b32 %r2331, %r2333, %r2333, %r4614;
	// end inline asm
	xor.b32  	%r6132, %r6131, %r2331;
	add.s32 	%r6133, %r6132, %r4648;
	add.s32 	%r6134, %r6133, %r6130;
	mov.b32 	%r2345, 1779033703;
	// begin inline asm
	shf.r.wrap.b32 %r2335, %r2345, %r2345, %r4618;
	// end inline asm
	// begin inline asm
	shf.r.wrap.b32 %r2339, %r2345, %r2345, %r4622;
	// end inline asm
	xor.b32  	%r6135, %r2339, %r2335;
	// begin inline asm
	shf.r.wrap.b32 %r2343, %r2345, %r2345, %r4626;
	// end inline asm
	xor.b32  	%r6136, %r6135, %r2343;
	add.s32 	%r6137, %r6134, %r6136;
	add.s32 	%r2348, %r6134, 548834271;
	add.s32 	%r2369, %r6137, -1244234484;
	// begin inline asm
	shf.r.wrap.b32 %r2347, %r2348, %r2348, %r4606;
	// end inline asm
	// begin inline asm
	shf.r.wrap.b32 %r2351, %r2348, %r2348, %r4610;
	// end inline asm
	xor.b32  	%r6138, %r2351, %r2347;
	// begin inline asm
	shf.r.wrap.b32 %r2355, %r2348, %r2348, %r4614;
	// end inline asm
	xor.b32  	%r6139, %r6138, %r2355;
	and.b32  	%r6140, %r2348, 1359893119;
	sub.s32 	%r6141, -548834272, %r6134;
	and.b32  	%r6142, %r6141, -1694144372;
	or.b32  	%r6143, %r6140, %r6142;
	add.s32 	%r6144, %r6143, %r6139;
	add.s32 	%r6145, %r6144, %r4666;
	add.s32 	%r6146, %r6145, %r2721;
	and.b32  	%r6147, %r2369, -781301534;
	add.s32 	%r6148, %r6146, %r6147;
	// begin inline asm
	shf.r.wrap.b32 %r2359, %r2369, %r2369, %r4618;
	// end inline asm
	// begin inline asm
	shf.r.wrap.b32 %r2363, %r2369, %r2369, %r4622;
	// end inline asm
	xor.b32  	%r6149, %r2363, %r2359;
	// begin inline asm
	shf.r.wrap.b32 %r2367, %r2369, %r2369, %r4626;
	// end inline asm
	xor.b32  	%r6150, %r6149, %r2367;
	add.s32 	%r2372, %r6146, 1542638877;
	add.s32 	%r6151, %r6148, %r6150;
	add.s32 	%r2393, %r6151, 1233485744;
	// begin inline asm
	shf.r.wrap.b32 %r2371, %r2372, %r2372, %r4606;
	// end inline asm
	// begin inline asm
	shf.r.wrap.b32 %r2375, %r2372, %r2372, %r4610;
	// end inline asm
	xor.b32  	%r6152, %r2375, %r2371;
	// begin inline asm
	shf.r.wrap.b32 %r2379, %r2372, %r2372, %r4614;
	// end inline asm
	xor.b32  	%r6153, %r6152, %r2379;
	and.b32  	%r6154, %r2372, %r2348;
	sub.s32 	%r6155, 604844770, %r6146;
	and.b32  	%r6156, %r6155, 1359893119;
	or.b32  	%r6157, %r6154, %r6156;
	add.s32 	%r6158, %r6157, %r6153;
	add.s32 	%r6159, %r6158, %r4684;
	add.s32 	%r6160, %r6159, %r2761;
	xor.b32  	%r6161, %r2369, 1779033703;
	and.b32  	%r6162, %r2393, %r6161;
	and.b32  	%r6163, %r2369, 1779033703;
	xor.b32  	%r6164, %r6162, %r6163;
	add.s32 	%r6165, %r6160, %r6164;
	// begin inline asm
	shf.r.wrap.b32 %r2383, %r2393, %r2393, %r4618;
	// end inline asm
	// begin inline asm
	shf.r.wrap.b32 %r2387, %r2393, %r2393, %r4622;
	// end inline asm
	xor.b32  	%r6166, %r2387, %r2383;
	// begin inline asm
	shf.r.wrap.b32 %r2391, %r2393, %r2393, %r4626;
	// end inline asm
	xor.b32  	%r6167, %r6166, %r2391;
	add.s32 	%r2396, %r6160, 1449989905;
	add.s32 	%r6168, %r6165, %r6167;
	add.s32 	%r2408, %r6168, -1694144372;
	// begin inline asm
	shf.r.wrap.b32 %r2395, %r2396, %r2396, %r4606;
	// end inline asm
	// begin inline asm
	shf.r.wrap.b32 %r2399, %r2396, %r2396, %r4610;
	// end inline asm
	xor.b32  	%r6169, %r2399, %r2395;
	// begin inline asm
	shf.r.wrap.b32 %r2403, %r2396, %r2396, %r4614;
	// end inline asm
	xor.b32  	%r6170, %r6169, %r2403;
	and.b32  	%r6171, %r2396, %r2372;
	sub.s32 	%r6172, -1449989906, %r6160;
	and.b32  	%r6173, %r2348, %r6172;
	or.b32  	%r6174, %r6171, %r6173;
	add.s32 	%r6175, %r6174, %r6170;
	add.s32 	%r6176, %r6175, %r4702;
	add.s32 	%r6177, %r6176, %r2801;
	xor.b32  	%r6178, %r2393, %r2369;
	and.b32  	%r6179, %r2408, %r6178;
	and.b32  	%r6180, %r2393, %r2369;
	xor.b32  	%r6181, %r6179, %r6180;
	add.s32 	%r6182, %r6177, %r6181;
	// begin inline asm
	shf.r.wrap.b32 %r2407, %r2408, %r2408, %r4618;
	// end inline asm
	// begin inline asm
	shf.r.wrap.b32 %r2411, %r2408, %r2408, %r4622;
	// end inline asm
	xor.b32  	%r6183, %r2411, %r2407;
	// begin inline asm
	shf.r.wrap.b32 %r2415, %r2408, %r2408, %r4626;
	// end inline asm
	xor.b32  	%r6184, %r6183, %r2415;
	add.s32 	%r2420, %r6177, -1156040474;
	add.s32 	%r6185, %r6182, %r6184;
	add.s32 	%r2432, %r6185, 1359893119;
	// begin inline asm
	shf.r.wrap.b32 %r2419, %r2420, %r2420, %r4606;
	// end inline asm
	// begin inline asm
	shf.r.wrap.b32 %r2423, %r2420, %r2420, %r4610;
	// end inline asm
	xor.b32  	%r6186, %r2423, %r2419;
	// begin inline asm
	shf.r.wrap.b32 %r2427, %r2420, %r2420, %r4614;
	// end inline asm
	xor.b32  	%r6187, %r6186, %r2427;
	and.b32  	%r6188, %r2420, %r2396;
	sub.s32 	%r6189, 1156040473, %r6177;
	and.b32  	%r6190, %r2372, %r6189;
	or.b32  	%r6191, %r6188, %r6190;
	add.s32 	%r6192, %r6191, %r2348;
	add.s32 	%r6193, %r6192, %r6187;
	add.s32 	%r6194, %r6193, %r4720;
	add.s32 	%r6195, %r6194, %r2841;
	// begin inline asm
	shf.r.wrap.b32 %r2431, %r2432, %r2432, %r4618;
	// end inline asm
	// begin inline asm
	shf.r.wrap.b32 %r2435, %r2432, %r2432, %r4622;
	// end inline asm
	xor.b32  	%r6196, %r2435, %r2431;
	// begin inline asm
	shf.r.wrap.b32 %r2439, %r2432, %r2432, %r4626;
	// end inline asm
	xor.b32  	%r6197, %r6196, %r2439;
	xor.b32  	%r6198, %r2408, %r2393;
	and.b32  	%r6199, %r2432, %r6198;
	and.b32  	%r6200, %r2408, %r2393;
	xor.b32  	%r6201, %r6199, %r6200;
	add.s32 	%r2453, %r6195, %r2369;
	add.s32 	%r6202, %r6195, %r6201;
	add.s32 	%r2465, %r6202, %r6197;
	// begin inline asm
	shf.r.wrap.b32 %r2443, %r2453, %r2453, %r4606;
	// end inline asm
	// begin inline asm
	shf.r.wrap.b32 %r2447, %r2453, %r2453, %r4610;
	// end inline asm
	xor.b32  	%r6203, %r2447, %r2443;
	// begin inline asm
	shf.r.wrap.b32 %r2451, %r2453, %r2453, %r4614;
	// end inline asm
	xor.b32  	%r6204, %r6203, %r2451;
	and.b32  	%r6205, %r2453, %r2420;
	not.b32 	%r6206, %r2453;
	and.b32  	%r6207, %r2396, %r6206;
	or.b32  	%r6208, %r6205, %r6207;
	add.s32 	%r6209, %r6208, %r2372;
	add.s32 	%r6210, %r6209, %r6204;
	add.s32 	%r6211, %r6210, %r4738;
	add.s32 	%r6212, %r6211, %r2881;
	// begin inline asm
	shf.r.wrap.b32 %r2455, %r2465, %r2465, %r4618;
	// end inline asm
	// begin inline asm
	shf.r.wrap.b32 %r2459, %r2465, %r2465, %r4622;
	// end inline asm
	xor.b32  	%r6213, %r2459, %r2455;
	// begin inline asm
	shf.r.wrap.b32 %r2463, %r2465, %r2465, %r4626;
	// end inline asm
	xor.b32  	%r6214, %r6213, %r2463;
	xor.b32  	%r6215, %r2432, %r2408;
	and.b32  	%r6216, %r2465, %r6215;
	and.b32  	%r6217, %r2432, %r2408;
	xor.b32  	%r6218, %r6216, %r6217;
	add.s32 	%r2477, %r6212, %r2393;
	add.s32 	%r6219, %r6212, %r6218;
	add.s32 	%r2489, %r6219, %r6214;
	// begin inline asm
	shf.r.wrap.b32 %r2467, %r2477, %r2477, %r4606;
	// end inline asm
	// begin inline asm
	shf.r.wrap.b32 %r2471, %r2477, %r2477, %r4610;
	// end inline asm
	xor.b32  	%r6220, %r2471, %r2467;
	// begin inline asm
	shf.r.wrap.b32 %r2475, %r2477, %r2477, %r4614;
	// end inline asm
	xor.b32  	%r6221, %r6220, %r2475;
	and.b32  	%r6222, %r2477, %r2453;
	not.b32 	%r6223, %r2477;
	and.b32  	%r6224, %r2420, %r6223;
	or.b32  	%r6225, %r6222, %r6224;
	add.s32 	%r6226, %r6225, %r2396;
	add.s32 	%r6227, %r6226, %r6221;
	add.s32 	%r6228, %r6227, %r4755;
	add.s32 	%r6229, %r6228, %r2921;
	// begin inline asm
	shf.r.wrap.b32 %r2479, %r2489, %r2489, %r4618;
	// end inline asm
	// begin inline asm
	shf.r.wrap.b32 %r2483, %r2489, %r2489, %r4622;
	// end inline asm
	xor.b32  	%r6230, %r2483, %r2479;
	// begin inline asm
	shf.r.wrap.b32 %r2487, %r2489, %r2489, %r4626;
	// end inline asm
	xor.b32  	%r6231, %r6230, %r2487;
	xor.b32  	%r6232, %r2465, %r2432;
	and.b32  	%r6233, %r2489, %r6232;
	and.b32  	%r6234, %r2465, %r2432;
	xor.b32  	%r6235, %r6233, %r6234;
	add.s32 	%r2501, %r6229, %r2408;
	add.s32 	%r6236, %r6229, %r6235;
	add.s32 	%r2513, %r6236, %r6231;
	// begin inline asm
	shf.r.wrap.b32 %r2491, %r2501, %r2501, %r4606;
	// end inline asm
	// begin inline asm
	shf.r.wrap.b32 %r2495, %r2501, %r2501, %r4610;
	// end inline asm
	xor.b32  	%r6237, %r2495, %r2491;
	// begin inline asm
	shf.r.wrap.b32 %r2499, %r2501, %r2501, %r4614;
	// end inline asm
	xor.b32  	%r6238, %r6237, %r2499;
	and.b32  	%r6239, %r2501, %r2477;
	not.b32 	%r6240, %r2501;
	and.b32  	%r6241, %r2453, %r6240;
	or.b32  	%r6242, %r6239, %r6241;
	add.s32 	%r6243, %r6242, %r2420;
	add.s32 	%r6244, %r6243, %r6238;
	add.s32 	%r6245, %r6244, %r4772;
	add.s32 	%r6246, %r6245, %r2961;
	// begin inline asm
	shf.r.wrap.b32 %r2503, %r2513, %r2513, %r4618;
	// end inline asm
	// begin inline asm
	shf.r.wrap.b32 %r2507, %r2513, %r2513, %r4622;
	// end inline asm
	xor.b32  	%r6247, %r2507, %r2503;
	// begin inline asm
	shf.r.wrap.b32 %r2511, %r2513, %r2513, %r4626;
	// end inline asm
	xor.b32  	%r6248, %r6247, %r2511;
	xor.b32  	%r6249, %r2489, %r2465;
	and.b32  	%r6250, %r2513, %r6249;
	and.b32  	%r6251, %r2489, %r2465;
	xor.b32  	%r6252, %r6250, %r6251;
	add.s32 	%r2525, %r6246, %r2432;
	add.s32 	%r6253, %r6246, %r6252;
	add.s32 	%r2537, %r6253, %r6248;
	// begin inline asm
	shf.r.wrap.b32 %r2515, %r2525, %r2525, %r4606;
	// end inline asm
	// begin inline asm
	shf.r.wrap.b32 %r2519, %r2525, %r2525, %r4610;
	// end inline asm
	xor.b32  	%r6254, %r2519, %r2515;
	// begin inline asm
	shf.r.wrap.b32 %r2523, %r2525, %r2525, %r4614;
	// end inline asm
	xor.b32  	%r6255, %r6254, %r2523;
	and.b32  	%r6256, %r2525, %r2501;
	not.b32 	%r6257, %r2525;
	and.b32  	%r6258, %r2477, %r6257;
	or.b32  	%r6259, %r6256, %r6258;
	add.s32 	%r6260, %r6259, %r2453;
	add.s32 	%r6261, %r6260, %r6255;
	add.s32 	%r6262, %r6261, %r4789;
	xor.b32  	%r6263, %r6262, -2147483648;
	// begin inline asm
	shf.r.wrap.b32 %r2527, %r2537, %r2537, %r4618;
	// end inline asm
	// begin inline asm
	shf.r.wrap.b32 %r2531, %r2537, %r2537, %r4622;
	// end inline asm
	xor.b32  	%r6264, %r2531, %r2527;
	// begin inline asm
	shf.r.wrap.b32 %r2535, %r2537, %r2537, %r4626;
	// end inline asm
	xor.b32  	%r6265, %r6264, %r2535;
	xor.b32  	%r6266, %r2513, %r2489;
	and.b32  	%r6267, %r2537, %r6266;
	and.b32  	%r6268, %r2513, %r2489;
	xor.b32  	%r6269, %r6267, %r6268;
	add.s32 	%r2549, %r6263, %r2465;
	add.s32 	%r6270, %r6263, %r6269;
	add.s32 	%r2561, %r6270, %r6265;
	// begin inline asm
	shf.r.wrap.b32 %r2539, %r2549, %r2549, %r4606;
	// end inline asm
	// begin inline asm
	shf.r.wrap.b32 %r2543, %r2549, %r2549, %r4610;
	// end inline asm
	xor.b32  	%r6271, %r2543, %r2539;
	// begin inline asm
	shf.r.wrap.b32 %r2547, %r2549, %r2549, %r4614;
	// end inline asm
	xor.b32  	%r6272, %r6271, %r2547;
	and.b32  	%r6273, %r2549, %r2525;
	not.b32 	%r6274, %r2549;
	and.b32  	%r6275, %r2501, %r6274;
	or.b32  	%r6276, %r6273, %r6275;
	add.s32 	%r6277, %r6276, %r2477;
	add.s32 	%r6278, %r6277, %r6272;
	add.s32 	%r6279, %r6278, %r4806;
	// begin inline asm
	shf.r.wrap.b32 %r2551, %r2561, %r2561, %r4618;
	// end inline asm
	// begin inline asm
	shf.r.wrap.b32 %r2555, %r2561, %r2561, %r4622;
	// end inline asm
	xor.b32  	%r6280, %r2555, %r2551;
	// begin inline asm
	shf.r.wrap.b32 %r2559, %r2561, %r2561, %r4626;
	// end inline asm
	xor.b32  	%r6281, %r6280, %r2559;
	xor.b32  	%r6282, %r2537, %r2513;
	and.b32  	%r6283, %r2561, %r6282;
	and.b32  	%r6284, %r2537, %r2513;
	xor.b32  	%r6285, %r6283, %r6284;
	add.s32 	%r2573, %r6279, %r2489;
	add.s32 	%r6286, %r6279, %r6285;
	add.s32 	%r2585, %r6286, %r6281;
	// begin inline asm
	shf.r.wrap.b32 %r2563, %r2573, %r2573, %r4606;
	// end inline asm
	// begin inline asm
	shf.r.wrap.b32 %r2567, %r2573, %r2573, %r4610;
	// end inline asm
	xor.b32  	%r6287, %r2567, %r2563;
	// begin inline asm
	shf.r.wrap.b32 %r2571, %r2573, %r2573, %r4614;
	// end inline asm
	xor.b32  	%r6288, %r6287, %r2571;
	and.b32  	%r6289, %r2573, %r2549;
	not.b32 	%r6290, %r2573;
	and.b32  	%r6291, %r2525, %r6290;
	or.b32  	%r6292, %r6289, %r6291;
	add.s32 	%r6293, %r6292, %r2501;
	add.s32 	%r6294, %r6293, %r6288;
	add.s32 	%r6295, %r6294, %r4823;
	// begin inline asm
	shf.r.wrap.b32 %r2575, %r2585, %r2585, %r4618;
	// end inline asm
	// begin inline asm
	shf.r.wrap.b32 %r2579, %r2585, %r2585, %r4622;
	// end inline asm
	xor.b32  	%r6296, %r2579, %r2575;
	// begin inline asm
	shf.r.wrap.b32 %r2583, %r2585, %r2585, %r4626;
	// end inline asm
	xor.b32  	%r6297, %r6296, %r2583;
	xor.b32  	%r6298, %r2561, %r2537;
	and.b32  	%r6299, %r2585, %r6298;
	and.b32  	%r6300, %r2561, %r2537;
	xor.b32  	%r6301, %r6299, %r6300;
	add.s32 	%r2597, %r6295, %r2513;
	add.s32 	%r6302, %r6295, %r6301;
	add.s32 	%r2609, %r6302, %r6297;
	// begin inline asm
	shf.r.wrap.b32 %r2587, %r2597, %r2597, %r4606;
	// end inline asm
	// begin inline asm
	shf.r.wrap.b32 %r2591, %r2597, %r2597, %r4610;
	// end inline asm
	xor.b32  	%r6303, %r2591, %r2587;
	// begin inline asm
	shf.r.wrap.b32 %r2595, %r2597, %r2597, %r4614;
	// end inline asm
	xor.b32  	%r6304, %r6303, %r2595;
	and.b32  	%r6305, %r2597, %r2573;
	not.b32 	%r6306, %r2597;
	and.b32  	%r6307, %r2549, %r6306;
	or.b32  	%r6308, %r6305, %r6307;
	add.s32 	%r6309, %r6308, %r2525;
	add.s32 	%r6310, %r6309, %r6304;
	add.s32 	%r6311, %r6310, %r4840;
	// begin inline asm
	shf.r.wrap.b32 %r2599, %r2609, %r2609, %r4618;
	// end inline asm
	// begin inline asm
	shf.r.wrap.b32 %r2603, %r2609, %r2609, %r4622;
	// end inline asm
	xor.b32  	%r6312, %r2603, %r2599;
	// begin inline asm
	shf.r.wrap.b32 %r2607, %r2609, %r2609, %r4626;
	// end inline asm
	xor.b32  	%r6313, %r6312, %r2607;
	xor.b32  	%r6314, %r2585, %r2561;
	and.b32  	%r6315, %r2609, %r6314;
	and.b32  	%r6316, %r2585, %r2561;
	xor.b32  	%r6317, %r6315, %r6316;
	add.s32 	%r2621, %r6311, %r2537;
	add.s32 	%r6318, %r6311, %r6317;
	add.s32 	%r2633, %r6318, %r6313;
	// begin inline asm
	shf.r.wrap.b32 %r2611, %r2621, %r2621, %r4606;
	// end inline asm
	// begin inline asm
	shf.r.wrap.b32 %r2615, %r2621, %r2621, %r4610;
	// end inline asm
	xor.b32  	%r6319, %r2615, %r2611;
	// begin inline asm
	shf.r.wrap.b32 %r2619, %r2621, %r2621, %r4614;
	// end inline asm
	xor.b32  	%r6320, %r6319, %r2619;
	and.b32  	%r6321, %r2621, %r2597;
	not.b32 	%r6322, %r2621;
	and.b32  	%r6323, %r2573, %r6322;
	or.b32  	%r6324, %r6321, %r6323;
	add.s32 	%r6325, %r6324, %r2549;
	add.s32 	%r6326, %r6325, %r6320;
	add.s32 	%r6327, %r6326, %r4857;
	// begin inline asm
	shf.r.wrap.b32 %r2623, %r2633, %r2633, %r4618;
	// end inline asm
	// begin inline asm
	shf.r.wrap.b32 %r2627, %r2633, %r2633, %r4622;
	// end inline asm
	xor.b32  	%r6328, %r2627, %r2623;
	// begin inline asm
	shf.r.wrap.b32 %r2631, %r2633, %r2633, %r4626;
	// end inline asm
	xor.b32  	%r6329, %r6328, %r2631;
	xor.b32  	%r6330, %r2609, %r2585;
	and.b32  	%r6331, %r2633, %r6330;
	and.b32  	%r6332, %r2609, %r2585;
	xor.b32  	%r6333, %r6331, %r6332;
	add.s32 	%r2645, %r6327, %r2561;
	add.s32 	%r6334, %r6327, %r6333;
	add.s32 	%r2657, %r6334, %r6329;
	// begin inline asm
	shf.r.wrap.b32 %r2635, %r2645, %r2645, %r4606;
	// end inline asm
	// begin inline asm
	shf.r.wrap.b32 %r2639, %r2645, %r2645, %r4610;
	// end inline asm
	xor.b32  	%r6335, %r2639, %r2635;
	// begin inline asm
	shf.r.wrap.b32 %r2643, %r2645, %r2645, %r4614;
	// end inline asm
	xor.b32  	%r6336, %r6335, %r2643;
	and.b32  	%r6337, %r2645, %r2621;
	not.b32 	%r6338, %r2645;
	and.b32  	%r6339, %r2597, %r6338;
	or.b32  	%r6340, %r6337, %r6339;
	add.s32 	%r6341, %r6340, %r2573;
	add.s32 	%r6342, %r6341, %r6336;
	add.s32 	%r6343, %r6342, %r4874;
	// begin inline asm
	shf.r.wrap.b32 %r2647, %r2657, %r2657, %r4618;
	// end inline asm
	// begin inline asm
	shf.r.wrap.b32 %r2651, %r2657, %r2657, %r4622;
	// end inline asm
	xor.b32  	%r6344, %r2651, %r2647;
	// begin inline asm
	shf.r.wrap.b32 %r2655, %r2657, %r2657, %r4626;
	// end inline asm
	xor.b32  	%r6345, %r6344, %r2655;
	xor.b32  	%r6346, %r2633, %r2609;
	and.b32  	%r6347, %r2657, %r6346;
	and.b32  	%r6348, %r2633, %r2609;
	xor.b32  	%r6349, %r6347, %r6348;
	add.s32 	%r2669, %r6343, %r2585;
	add.s32 	%r6350, %r6343, %r6349;
	add.s32 	%r2681, %r6350, %r6345;
	// begin inline asm
	shf.r.wrap.b32 %r2659, %r2669, %r2669, %r4606;
	// end inline asm
	// begin inline asm
	shf.r.wrap.b32 %r2663, %r2669, %r2669, %r4610;
	// end inline asm
	xor.b32  	%r6351, %r2663, %r2659;
	// begin inline asm
	shf.r.wrap.b32 %r2667, %r2669, %r2669, %r4614;
	// end inline asm
	xor.b32  	%r6352, %r6351, %r2667;
	and.b32  	%r6353, %r2669, %r2645;
	not.b32 	%r6354, %r2669;
	and.b32  	%r6355, %r2621, %r6354;
	or.b32  	%r6356, %r6353, %r6355;
	add.s32 	%r6357, %r6356, %r2597;
	add.s32 	%r6358, %r6357, %r6352;
	add.s32 	%r6359, %r6358, %r4891;
	// begin inline asm
	shf.r.wrap.b32 %r2671, %r2681, %r2681, %r4618;
	// end inline asm
	// begin inline asm
	shf.r.wrap.b32 %r2675, %r2681, %r2681, %r4622;
	// end inline asm
	xor.b32  	%r6360, %r2675, %r2671;
	// begin inline asm
	shf.r.wrap.b32 %r2679, %r2681, %r2681, %r4626;
	// end inline asm
	xor.b32  	%r6361, %r6360, %r2679;
	xor.b32  	%r6362, %r2657, %r2633;
	and.b32  	%r6363, %r2681, %r6362;
	and.b32  	%r6364, %r2657, %r2633;
	xor.b32  	%r6365, %r6363, %r6364;
	add.s32 	%r2693, %r6359, %r2609;
	add.s32 	%r6366, %r6359, %r6365;
	add.s32 	%r2705, %r6366, %r6361;
	// begin inline asm
	shf.r.wrap.b32 %r2683, %r2693, %r2693, %r4606;
	// end inline asm
	// begin inline asm
	shf.r.wrap.b32 %r2687, %r2693, %r2693, %r4610;
	// end inline asm
	xor.b32  	%r6367, %r2687, %r2683;
	// begin inline asm
	shf.r.wrap.b32 %r2691, %r2693, %r2693, %r4614;
	// end inline asm
	xor.b32  	%r6368, %r6367, %r2691;
	and.b32  	%r6369, %r2693, %r2669;
	not.b32 	%r6370, %r2693;
	and.b32  	%r6371, %r2645, %r6370;
	or.b32  	%r6372, %r6369, %r6371;
	add.s32 	%r6373, %r6372, %r2621;
	add.s32 	%r6374, %r6373, %r6368;
	add.s32 	%r6375, %r6374, %r4908;
	add.s32 	%r6376, %r6375, 256;
	// begin inline asm
	shf.r.wrap.b32 %r2695, %r2705, %r2705, %r4618;
	// end inline asm
	// begin inline asm
	shf.r.wrap.b32 %r2699, %r2705, %r2705, %r4622;
	// end inline asm
	xor.b32  	%r6377, %r2699, %r2695;
	// begin inline asm
	shf.r.wrap.b32 %r2703, %r2705, %r2705, %r4626;
	// end inline asm
	xor.b32  	%r6378, %r6377, %r2703;
	xor.b32  	%r6379, %r2681, %r2657;
	and.b32  	%r6380, %r2705, %r6379;
	and.b32  	%r6381, %r2681, %r2657;
	xor.b32  	%r6382, %r6380, %r6381;
	add.s32 	%r2733, %r6376, %r2633;
	add.s32 	%r6383, %r6376, %r6382;
	add.s32 	%r2745, %r6383, %r6378;
	// begin inline asm
	shf.r.wrap.b32 %r2707, %r3241, %r3241, %r4590;
	// end inline asm
	// begin inline asm
	shf.r.wrap.b32 %r2711, %r3241, %r3241, %r4594;
	// end inline asm
	xor.b32  	%r6384, %r2707, %r2711;
	// begin inline asm
	shf.r.wrap.b32 %r2715, %r2721, %r2721, %r4598;
	// end inline asm
	// begin inline asm
	shf.r.wrap.b32 %r2719, %r2721, %r2721, %r4602;
	// end inline asm
	shr.u32 	%r6385, %r2721, 3;
	xor.b32  	%r6386, %r6385, %r2715;
	xor.b32  	%r6387, %r6386, %r2719;
	add.s32 	%r6388, %r6384, %r6130;
	add.s32 	%r3321, %r6388, %r6387;
	// begin inline asm
	shf.r.wrap.b32 %r2723, %r2733, %r2733, %r4606;
	// end inline asm
	// begin inline asm
	shf.r.wrap.b32 %r2727, %r2733, %r2733, %r4610;
	// end inline asm
	xor.b32  	%r6389, %r2727, %r2723;
	// begin inline asm
	shf.r.wrap.b32 %r2731, %r2733, %r2733, %r4614;
	// end inline asm
	xor.b32  	%r6390, %r6389, %r2731;
	and.b32  	%r6391, %r2733, %r2693;
	not.b32 	%r6392, %r2733;
	and.b32  	%r6393, %r2669, %r6392;
	or.b32  	%r6394, %r6391, %r6393;
	add.s32 	%r6395, %r6394, %r2645;
	add.s32 	%r6396, %r6395, %r3321;
	add.s32 	%r6397, %r6396, %r6390;
	add.s32 	%r6398, %r6397, %r4931;
	// begin inline asm
	shf.r.wrap.b32 %r2735, %r2745, %r2745, %r4618;
	// end inline asm
	// begin inline asm
	shf.r.wrap.b32 %r2739, %r2745, %r2745, %r4622;
	// end inline asm
	xor.b32  	%r6399, %r2739, %r2735;
	// begin inline asm
	shf.r.wrap.b32 %r2743, %r2745, %r2745, %r4626;
	// end inline asm
	xor.b32  	%r6400, %r6399, %r2743;
	xor.b32  	%r6401, %r2705, %r2681;
	and.b32  	%r6402, %r2745, %r6401;
	and.b32  	%r6403, %r2705, %r2681;
	xor.b32  	%r6404, %r6402, %r6403;
	add.s32 	%r6405, %r6400, %r6404;
	add.s32 	%r2773, %r6398, %r2657;
	add.s32 	%r2785, %r6405, %r6398;
	mov.b32 	%r3281, 256;
	// begin inline asm
	shf.r.wrap.b32 %r2747, %r3281, %r3281, %r4590;
	// end inline asm
	// begin inline asm
	shf.r.wrap.b32 %r2751, %r3281, %r3281, %r4594;
	// end inline asm
	xor.b32  	%r6406, %r2747, %r2751;
	// begin inline asm
	shf.r.wrap.b32 %r2755, %r2761, %r2761, %r4598;
	// end inline asm
	// begin inline asm
	shf.r.wrap.b32 %r2759, %r2761, %r2761, %r4602;
	// end inline asm
	shr.u32 	%r6407, %r2761, 3;
	xor.b32  	%r6408, %r6407, %r2755;
	xor.b32  	%r6409, %r6408, %r2759;
	add.s32 	%r6410, %r6406, %r2721;
	add.s32 	%r3361, %r6410, %r6409;
	// begin inline asm
	shf.r.wrap.b32 %r2763, %r2773, %r2773, %r4606;
	// end inline asm
	// begin inline asm
	shf.r.wrap.b32 %r2767, %r2773, %r2773, %r4610;
	// end inline asm
	xor.b32  	%r6411, %r2767, %r2763;
	// begin inline asm
	shf.r.wrap.b32 %r2771, %r2773, %r2773, %r4614;
	// end inline asm
	xor.b32  	%r6412, %r6411, %r2771;
	and.b32  	%r6413, %r2773, %r2733;
	not.b32 	%r6414, %r2773;
	and.b32  	%r6415, %r2693, %r6414;
	or.b32  	%r6416, %r6413, %r6415;
	add.s32 	%r6417, %r6416, %r2669;
	add.s32 	%r6418, %r6417, %r3361;
	add.s32 	%r6419, %r6418, %r6412;
	add.s32 	%r6420, %r6419, %r4954;
	// begin inline asm
	shf.r.wrap.b32 %r2775, %r2785, %r2785, %r4618;
	// end inline asm
	// begin inline asm
	shf.r.wrap.b32 %r2779, %r2785, %r2785, %r4622;
	// end inline asm
	xor.b32  	%r6421, %r2779, %r2775;
	// begin inline asm
	shf.r.wrap.b32 %r2783, %r2785, %r2785, %r4626;
	// end inline asm
	xor.b32  	%r6422, %r6421, %r2783;
	xor.b32  	%r6423, %r2745, %r2705;
	and.b32  	%r6424, %r2785, %r6423;
	and.b32  	%r6425, %r2745, %r2705;
	xor.b32  	%r6426, %r6424, %r6425;
	add.s32 	%r6427, %r6422, %r6426;
	add.s32 	%r2813, %r6420, %r2681;
	add.s32 	%r2825, %r6427, %r6420;
	// begin inline asm
	shf.r.wrap.b32 %r2787, %r3321, %r3321, %r4590;
	// end inline asm
	// begin inline asm
	shf.r.wrap.b32 %r2791, %r3321, %r3321, %r4594;
	// end inline asm
	shr.u32 	%r6428, %r3321, 10;
	xor.b32  	%r6429, %r6428, %r2787;
	xor.b32  	%r6430, %r6429, %r2791;
	// begin inline asm
	shf.r.wrap.b32 %r2795, %r2801, %r2801, %r4598;
	// end inline asm
	// begin inline asm
	shf.r.wrap.b32 %r2799, %r2801, %r2801, %r4602;
	// end inline asm
	shr.u32 	%r6431, %r2801, 3;
	xor.b32  	%r6432, %r6431, %r2795;
	xor.b32  	%r6433, %r6432, %r2799;
	add.s32 	%r6434, %r6430, %r2761;
	add.s32 	%r3401, %r6434, %r6433;
	// begin inline asm
	shf.r.wrap.b32 %r2803, %r2813, %r2813, %r4606;
	// end inline asm
	// begin inline asm
	shf.r.wrap.b32 %r2807, %r2813, %r2813, %r4610;
	// end inline asm
	xor.b32  	%r6435, %r2807, %r2803;
	// begin inline asm
	shf.r.wrap.b32 %r2811, %r2813, %r2813, %r4614;
	// end inline asm
	xor.b32  	%r6436, %r6435, %r2811;
	and.b32  	%r6437, %r2813, %r2773;
	not.b32 	%r6438, %r2813;
	and.b32  	%r6439, %r2733, %r6438;
	or.b32  	%r6440, %r6437, %r6439;
	add.s32 	%r6441, %r6440, %r2693;
	add.s32 	%r6442, %r6441, %r3401;
	add.s32 	%r6443, %r6442, %r6436;
	add.s32 	%r6444, %r6443, %r4979;
	// begin inline asm
	shf.r.wrap.b32 %r2815, %r2825, %r2825, %r4618;
	// end inline asm
	// begin inline asm
	shf.r.wrap.b32 %r2819, %r2825, %r2825, %r4622;
	// end inline asm
	xor.b32  	%r6445, %r2819, %r2815;
	// begin inline asm
	shf.r.wrap.b32 %r2823, %r2825, %r2825, %r4626;
	// end inline asm
	xor.b32  	%r6446, %r6445, %r2823;
	xor.b32  	%r6447, %r2785, %r2745;
	and.b32  	%r6448, %r2825, %r6447;
	and.b32  	%r6449, %r2785, %r2745;
	xor.b32  	%r6450, %r6448, %r6449;
	add.s32 	%r6451, %r6446, %r6450;
	add.s32 	%r2853, %r6444, %r2705;
	add.s32 	%r2865, %r6451, %r6444;
	// begin inline asm
	shf.r.wrap.b32 %r2827, %r3361, %r3361, %r4590;
	// end inline asm
	// begin inline asm
	shf.r.wrap.b32 %r2831, %r3361, %r3361, %r4594;
	// end inline asm
	shr.u32 	%r6452, %r3361, 10;
	xor.b32  	%r6453, %r6452, %r2827;
	xor.b32  	%r6454, %r6453, %r2831;
	// begin inline asm
	shf.r.wrap.b32 %r2835, %r2841, %r2841, %r4598;
	// end inline asm
	// begin inline asm
	shf.r.wrap.b32 %r2839, %r2841, %r2841, %r4602;
	// end inline asm
	shr.u32 	%r6455, %r2841, 3;
	xor.b32  	%r6456, %r6455, %r2835;
	xor.b32  	%r6457, %r6456, %r2839;
	add.s32 	%r6458, %r6454, %r2801;
	add.s32 	%r3441, %r6458, %r6457;
	// begin inline asm
	shf.r.wrap.b32 %r2843, %r2853, %r2853, %r4606;
	// end inline asm
	// begin inline asm
	shf.r.wrap.b32 %r2847, %r2853, %r2853, %r4610;
	// end inline asm
	xor.b32  	%r6459, %r2847, %r2843;
	// begin inline asm
	shf.r.wrap.b32 %r2851, %r2853, %r2853, %r4614;
	// end inline asm
	xor.b32  	%r6460, %r6459, %r2851;
	and.b32  	%r6461, %r2853, %r2813;
	not.b32 	%r6462, %r2853;
	and.b32  	%r6463, %r2773, %r6462;
	or.b32  	%r6464, %r6461, %r6463;
	add.s32 	%r6465, %r6464, %r2733;
	add.s32 	%r6466, %r6465, %r3441;
	add.s32 	%r6467, %r6466, %r6460;
	add.s32 	%r6468, %r6467, %r5003;
	// begin inline asm
	shf.r.wrap.b32 %r2855, %r2865, %r2865, %r4618;
	// end inline asm
	// begin inline asm
	shf.r.wrap.b32 %r2859, %r2865, %r2865, %r4622;
	// end inline asm
	xor.b32  	%r6469, %r2859, %r2855;
	// begin inline asm
	shf.r.wrap.b32 %r2863, %r2865, %r2865, %r4626;
	// end inline asm
	xor.b32  	%r6470, %r6469, %r2863;
	xor.b32  	%r6471, %r2825, %r2785;
	and.b32  	%r6472, %r2865, %r6471;
	and.b32  	%r6473, %r2825, %r2785;
	xor.b32  	%r6474, %r6472, %r6473;
	add.s32 	%r6475, %r6470, %r6474;
	add.s32 	%r2893, %r6468, %r2745;
	add.s32 	%r2905, %r6475, %r6468;
	// begin inline asm
	shf.r.wrap.b32 %r2867, %r3401, %r3401, %r4590;
	// end inline asm
	// begin inline asm
	shf.r.wrap.b32 %r2871, %r3401, %r3401, %r4594;
	// end inline asm
	shr.u32 	%r6476, %r3401, 10;
	xor.b32  	%r6477, %r6476, %r2867;
	xor.b32  	%r6478, %r6477, %r2871;
	// begin inline asm
	shf.r.wrap.b32 %r2875, %r2881, %r2881, %r4598;
	// end inline asm
	// begin inline asm
	shf.r.wrap.b32 %r2879, %r2881, %r2881, %r4602;
	// end inline asm
	shr.u32 	%r6479, %r2881, 3;
	xor.b32  	%r6480, %r6479, %r2875;
	xor.b32  	%r6481, %r6480, %r2879;
	add.s32 	%r6482, %r6478, %r2841;
	add.s32 	%r3481, %r6482, %r6481;
	// begin inline asm
	shf.r.wrap.b32 %r2883, %r2893, %r2893, %r4606;
	// end inline asm
	// begin inline asm
	shf.r.wrap.b32 %r2887, %r2893, %r2893, %r4610;
	// end inline asm
	xor.b32  	%r6483, %r2887, %r2883;
	// begin inline asm
	shf.r.wrap.b32 %r2891, %r2893, %r2893, %r4614;
	// end inline asm
	xor.b32  	%r6484, %r6483, %r2891;
	and.b32  	%r6485, %r2893, %r2853;
	not.b32 	%r6486, %r2893;
	and.b32  	%r6487, %r2813, %r6486;
	or.b32  	%r6488, %r6485, %r6487;
	add.s32 	%r6489, %r6488, %r2773;
	add.s32 	%r6490, %r6489, %r3481;
	add.s32 	%r6491, %r6490, %r6484;
	add.s32 	%r6492, %r6491, %r5026;
	// begin inline asm
	shf.r.wrap.b32 %r2895, %r2905, %r2905, %r4618;
	// end inline asm
	// begin inline asm
	shf.r.wrap.b32 %r2899, %r2905, %r2905, %r4622;
	// end inline asm
	xor.b32  	%r6493, %r2899, %r2895;
	// begin inline asm
	shf.r.wrap.b32 %r2903, %r2905, %r2905, %r4626;
	// end inline asm
	xor.b32  	%r6494, %r6493, %r2903;
	xor.b32  	%r6495, %r2865, %r2825;
	and.b32  	%r6496, %r2905, %r6495;
	and.b32  	%r6497, %r2865, %r2825;
	xor.b32  	%r6498, %r6496, %r6497;
	add.s32 	%r6499, %r6494, %r6498;
	add.s32 	%r2933, %r6492, %r2785;
	add.s32 	%r2945, %r6499, %r6492;
	// begin inline asm
	shf.r.wrap.b32 %r2907, %r3441, %r3441, %r4590;
	// end inline asm
	// begin inline asm
	shf.r.wrap.b32 %r2911, %r3441, %r3441, %r4594;
	// end inline asm
	shr.u32 	%r6500, %r3441, 10;
	xor.b32  	%r6501, %r6500, %r2907;
	xor.b32  	%r6502, %r6501, %r2911;
	// begin inline asm
	shf.r.wrap.b32 %r2915, %r2921, %r2921, %r4598;
	// end inline asm
	// begin inline asm
	shf.r.wrap.b32 %r2919, %r2921, %r2921, %r4602;
	// end inline asm
	shr.u32 	%r6503, %r2921, 3;
	xor.b32  	%r6504, %r6503, %r2915;
	xor.b32  	%r6505, %r6504, %r2919;
	add.s32 	%r6506, %r6502, %r2881;
	add.s32 	%r3521, %r6506, %r6505;
	// begin inline asm
	shf.r.wrap.b32 %r2923, %r2933, %r2933, %r4606;
	// end inline asm
	// begin inline asm
	shf.r.wrap.b32 %r2927, %r2933, %r2933, %r4610;
	// end inline asm
	xor.b32  	%r6507, %r2927, %r2923;
	// begin inline asm
	shf.r.wrap.b32 %r2931, %r2933, %r2933, %r4614;
	// end inline asm
	xor.b32  	%r6508, %r6507, %r2931;
	and.b32  	%r6509, %r2933, %r2893;
	not.b32 	%r6510, %r2933;
	and.b32  	%r6511, %r2853, %r6510;
	or.b32  	%r6512, %r6509, %r6511;
	add.s32 	%r6513, %r6512, %r2813;
	add.s32 	%r6514, %r6513, %r3521;
	add.s32 	%r6515, %r6514, %r6508;
	add.s32 	%r6516, %r6515, %r5048;
	// begin inline asm
	shf.r.wrap.b32 %r2935, %r2945, %r2945, %r4618;
	// end inline asm
	// begin inline asm
	shf.r.wrap.b32 %r2939, %r2945, %r2945, %r4622;
	// end inline asm
	xor.b32  	%r6517, %r2939, %r2935;
	// begin inline asm
	shf.r.wrap.b32 %r2943, %r2945, %r2945, %r4626;
	// end inline asm
	xor.b32  	%r6518, %r6517, %r2943;
	xor.b32  	%r6519, %r2905, %r2865;
	and.b32  	%r6520, %r2945, %r6519;
	and.b32  	%r6521, %r2905, %r2865;
	xor.b32  	%r6522, %r6520, %r6521;
	add.s32 	%r6523, %r6518, %r6522;
	add.s32 	%r2973, %r6516, %r2825;
	add.s32 	%r2985, %r6523, %r6516;
	// begin inline asm
	shf.r.wrap.b32 %r2947, %r3481, %r3481, %r4590;
	// end inline asm
	// begin inline asm
	shf.r.wrap.b32 %r2951, %r3481, %r3481, %r4594;
	// end inline asm
	shr.u32 	%r6524, %r3481, 10;
	xor.b32  	%r6525, %r6524, %r2947;
	xor.b32  	%r6526, %r6525, %r2951;
	add.s32 	%r6527, %r6526, %r2921;
	// begin inline asm
	shf.r.wrap.b32 %r2955, %r2961, %r2961, %r4598;
	// end inline asm
	// begin inline asm
	shf.r.wrap.b32 %r2959, %r2961, %r2961, %r4602;
	// end inline asm
	shr.u32 	%r6528, %r2961, 3;
	xor.b32  	%r6529, %r6528, %r2955;
	xor.b32  	%r6530, %r6529, %r2959;
	add.s32 	%r6531, %r6527, %r6530;
	add.s32 	%r3028, %r6531, 256;
	// begin inline asm
	shf.r.wrap.b32 %r2963, %r2973, %r2973, %r4606;
	// end inline asm
	// begin inline asm
	shf.r.wrap.b32 %r2967, %r2973, %r2973, %r4610;
	// end inline asm
	xor.b32  	%r6532, %r2967, %r2963;
	// begin inline asm
	shf.r.wrap.b32 %r2971, %r2973, %r2973, %r4614;
	// end inline asm
	xor.b32  	%r6533, %r6532, %r2971;
	and.b32  	%r6534, %r2973, %r2933;
	not.b32 	%r6535, %r2973;
	and.b32  	%r6536, %r2893, %r6535;
	or.b32  	%r6537, %r6534, %r6536;
	add.s32 	%r6538, %r6537, %r2853;
	add.s32 	%r6539, %r6538, %r3028;
	add.s32 	%r6540, %r6539, %r6533;
	add.s32 	%r6541, %r6540, %r5071;
	// begin inline asm
	shf.r.wrap.b32 %r2975, %r2985, %r2985, %r4618;
	// end inline asm
	// begin inline asm
	shf.r.wrap.b32 %r2979, %r2985, %r2985, %r4622;
	// end inline asm
	xor.b32  	%r6542, %r2979, %r2975;
	// begin inline asm
	shf.r.wrap.b32 %r2983, %r2985, %r2985, %r4626;
	// end inline asm
	xor.b32  	%r6543, %r6542, %r2983;
	xor.b32  	%r6544, %r2945, %r2905;
	and.b32  	%r6545, %r2985, %r6544;
	and.b32  	%r6546, %r2945, %r2905;
	xor.b32  	%r6547, %r6545, %r6546;
	add.s32 	%r6548, %r6543, %r6547;
	add.s32 	%r3013, %r6541, %r2865;
	add.s32 	%r3025, %r6548, %r6541;
	// begin inline asm
	shf.r.wrap.b32 %r2987, %r3521, %r3521, %r4590;
	// end inline asm
	// begin inline asm
	shf.r.wrap.b32 %r2991, %r3521, %r3521, %r4594;
	// end inline asm
	shr.u32 	%r6549, %r3521, 10;
	xor.b32  	%r6550, %r6549, %r2987;
	xor.b32  	%r6551, %r6550, %r2991;
	add.s32 	%r6552, %r6551, %r3321;
	// begin inline asm
	shf.r.wrap.b32 %r2995, %r3001, %r3001, %r4598;
	// end inline asm
	// begin inline asm
	shf.r.wrap.b32 %r2999, %r3001, %r3001, %r4602;
	// end inline asm
	xor.b32  	%r6553, %r2995, %r2999;
	xor.b32  	%r6554, %r6553, 268435456;
	add.s32 	%r6555, %r6552, %r2961;
	add.s32 	%r3601, %r6555, %r6554;
	// begin inline asm
	shf.r.wrap.b32 %r3003, %r3013, %r3013, %r4606;
	// end inline asm
	// begin inline asm
	shf.r.wrap.b32 %r3007, %r3013, %r3013, %r4610;
	// end inline asm
	xor.b32  	%r6556, %r3007, %r3003;
	// begin inline asm
	shf.r.wrap.b32 %r3011, %r3013, %r3013, %r4614;
	// end inline asm
	xor.b32  	%r6557, %r6556, %r3011;
	and.b32  	%r6558, %r3013, %r2973;
	not.b32 	%r6559, %r3013;
	and.b32  	%r6560, %r2933, %r6559;
	or.b32  	%r6561, %r6558, %r6560;
	add.s32 	%r6562, %r6561, %r2893;
	add.s32 	%r6563, %r6562, %r3601;
	add.s32 	%r6564, %r6563, %r6557;
	add.s32 	%r6565, %r6564, %r5094;
	// begin inline asm
	shf.r.wrap.b32 %r3015, %r3025, %r3025, %r4618;
	// end inline asm
	// begin inline asm
	shf.r.wrap.b32 %r3019, %r3025, %r3025, %r4622;
	// end inline asm
	xor.b32  	%r6566, %r3019, %r3015;
	// begin inline asm
	shf.r.wrap.b32 %r3023, %r3025, %r3025, %r4626;
	// end inline asm
	xor.b32  	%r6567, %r6566, %r3023;
	xor.b32  	%r6568, %r2985, %r2945;
	and.b32  	%r6569, %r3025, %r6568;
	and.b32  	%r6570, %r2985, %r2945;
	xor.b32  	%r6571, %r6569, %r6570;
	add.s32 	%r6572, %r6567, %r6571;
	add.s32 	%r3053, %r6565, %r2905;
	add.s32 	%r3065, %r6572, %r6565;
	// begin inline asm
	shf.r.wrap.b32 %r3027, %r3028, %r3028, %r4590;
	// end inline asm
	// begin inline asm
	shf.r.wrap.b32 %r3031, %r3028, %r3028, %r4594;
	// end inline asm
	shr.u32 	%r6573, %r3028, 10;
	xor.b32  	%r6574, %r6573, %r3027;
	xor.b32  	%r6575, %r6574, %r3031;
	add.s32 	%r6576, %r6575, %r3361;
	// begin inline asm
	shf.r.wrap.b32 %r3035, %r3241, %r3241, %r4598;
	// end inline asm
	// begin inline asm
	shf.r.wrap.b32 %r3039, %r3241, %r3241, %r4602;
	// end inline asm
	xor.b32  	%r6577, %r3035, %r3039;
	add.s32 	%r6578, %r6577, %r6576;
	add.s32 	%r3108, %r6578, -2147483648;
	// begin inline asm
	shf.r.wrap.b32 %r3043, %r3053, %r3053, %r4606;
	// end inline asm
	// begin inline asm
	shf.r.wrap.b32 %r3047, %r3053, %r3053, %r4610;
	// end inline asm
	xor.b32  	%r6579, %r3047, %r3043;
	// begin inline asm
	shf.r.wrap.b32 %r3051, %r3053, %r3053, %r4614;
	// end inline asm
	xor.b32  	%r6580, %r6579, %r3051;
	and.b32  	%r6581, %r3053, %r3013;
	not.b32 	%r6582, %r3053;
	and.b32  	%r6583, %r2973, %r6582;
	or.b32  	%r6584, %r6581, %r6583;
	add.s32 	%r6585, %r6584, %r2933;
	add.s32 	%r6586, %r6585, %r3108;
	add.s32 	%r6587, %r6586, %r6580;
	add.s32 	%r6588, %r6587, %r5117;
	// begin inline asm
	shf.r.wrap.b32 %r3055, %r3065, %r3065, %r4618;
	// end inline asm
	// begin inline asm
	shf.r.wrap.b32 %r3059, %r3065, %r3065, %r4622;
	// end inline asm
	xor.b32  	%r6589, %r3059, %r3055;
	// begin inline asm
	shf.r.wrap.b32 %r3063, %r3065, %r3065, %r4626;
	// end inline asm
	xor.b32  	%r6590, %r6589, %r3063;
	xor.b32  	%r6591, %r3025, %r2985;
	and.b32  	%r6592, %r3065, %r6591;
	and.b32  	%r6593, %r3025, %r2985;
	xor.b32  	%r6594, %r6592, %r6593;
	add.s32 	%r6595, %r6590, %r6594;
	add.s32 	%r3093, %r6588, %r2945;
	add.s32 	%r3105, %r6595, %r6588;
	// begin inline asm
	shf.r.wrap.b32 %r3067, %r3601, %r3601, %r4590;
	// end inline asm
	// begin inline asm
	shf.r.wrap.b32 %r3071, %r3601, %r3601, %r4594;
	// end inline asm
	shr.u32 	%r6596, %r3601, 10;
	xor.b32  	%r6597, %r6596, %r3067;
	xor.b32  	%r6598, %r6597, %r3071;
	add.s32 	%r6599, %r6598, %r3401;
	// begin inline asm
	shf.r.wrap.b32 %r3075, %r3241, %r3241, %r4598;
	// end inline asm
	// begin inline asm
	shf.r.wrap.b32 %r3079, %r3241, %r3241, %r4602;
	// end inline asm
	xor.b32  	%r6600, %r3075, %r3079;
	add.s32 	%r3681, %r6599, %r6600;
	// begin inline asm
	shf.r.wrap.b32 %r3083, %r3093, %r3093, %r4606;
	// end inline asm
	// begin inline asm
	shf.r.wrap.b32 %r3087, %r3093, %r3093, %r4610;
	// end inline asm
	xor.b32  	%r6601, %r3087, %r3083;
	// begin inline asm
	shf.r.wrap.b32 %r3091, %r3093, %r3093, %r4614;
	// end inline asm
	xor.b32  	%r6602, %r6601, %r3091;
	and.b32  	%r6603, %r3093, %r3053;
	not.b32 	%r6604, %r3093;
	and.b32  	%r6605, %r3013, %r6604;
	or.b32  	%r6606, %r6603, %r6605;
	add.s32 	%r6607, %r6606, %r2973;
	add.s32 	%r6608, %r6607, %r3681;
	add.s32 	%r6609, %r6608, %r6602;
	add.s32 	%r6610, %r6609, %r5140;
	// begin inline asm
	shf.r.wrap.b32 %r3095, %r3105, %r3105, %r4618;
	// end inline asm
	// begin inline asm
	shf.r.wrap.b32 %r3099, %r3105, %r3105, %r4622;
	// end inline asm
	xor.b32  	%r6611, %r3099, %r3095;
	// begin inline asm
	shf.r.wrap.b32 %r3103, %r3105, %r3105, %r4626;
	// end inline asm
	xor.b32  	%r6612, %r6611, %r3103;
	xor.b32  	%r6613, %r3065, %r3025;
	and.b32  	%r6614, %r3105, %r6613;
	and.b32  	%r6615, %r3065, %r3025;
	xor.b32  	%r6616, %r6614, %r6615;
	add.s32 	%r6617, %r6612, %r6616;
	add.s32 	%r3133, %r6610, %r2985;
	add.s32 	%r3145, %r6617, %r6610;
	// begin inline asm
	shf.r.wrap.b32 %r3107, %r3108, %r3108, %r4590;
	// end inline asm
	// begin inline asm
	shf.r.wrap.b32 %r3111, %r3108, %r3108, %r4594;
	// end inline asm
	shr.u32 	%r6618, %r3108, 10;
	xor.b32  	%r6619, %r6618, %r3107;
	xor.b32  	%r6620, %r6619, %r3111;
	add.s32 	%r6621, %r6620, %r3441;
	// begin inline asm
	shf.r.wrap.b32 %r3115, %r3241, %r3241, %r4598;
	// end inline asm
	// begin inline asm
	shf.r.wrap.b32 %r3119, %r3241, %r3241, %r4602;
	// end inline asm
	xor.b32  	%r6622, %r3115, %r3119;
	add.s32 	%r3721, %r6621, %r6622;
	// begin inline asm
	shf.r.wrap.b32 %r3123, %r3133, %r3133, %r4606;
	// end inline asm
	// begin inline asm
	shf.r.wrap.b32 %r3127, %r3133, %r3133, %r4610;
	// end inline asm
	xor.b32  	%r6623, %r3127, %r3123;
	// begin inline asm
	shf.r.wrap.b32 %r3131, %r3133, %r3133, %r4614;
	// end inline asm
	xor.b32  	%r6624, %r6623, %r3131;
	and.b32  	%r6625, %r3133, %r3093;
	not.b32 	%r6626, %r3133;
	and.b32  	%r6627, %r3053, %r6626;
	or.b32  	%r6628, %r6625, %r6627;
	add.s32 	%r6629, %r6628, %r3013;
	add.s32 	%r6630, %r6629, %r3721;
	add.s32 	%r6631, %r6630, %r6624;
	add.s32 	%r6632, %r6631, %r5163;
	// begin inline asm
	shf.r.wrap.b32 %r3135, %r3145, %r3145, %r4618;
	// end inline asm
	// begin inline asm
	shf.r.wrap.b32 %r3139, %r3145, %r3145, %r4622;
	// end inline asm
	xor.b32  	%r6633, %r3139, %r3135;
	// begin inline asm
	shf.r.wrap.b32 %r3143, %r3145, %r3145, %r4626;
	// end inline asm
	xor.b32  	%r6634, %r6633, %r3143;
	xor.b32  	%r6635, %r3105, %r3065;
	and.b32  	%r6636, %r3145, %r6635;
	and.b32  	%r6637, %r3105, %r3065;
	xor.b32  	%r6638, %r6636, %r6637;
	add.s32 	%r6639, %r6634, %r6638;
	add.s32 	%r3173, %r6632, %r3025;
	add.s32 	%r3185, %r6639, %r6632;
	// begin inline asm
	shf.r.wrap.b32 %r3147, %r3681, %r3681, %r4590;
	// end inline asm
	// begin inline asm
	shf.r.wrap.b32 %r3151, %r3681, %r3681, %r4594;
	// end inline asm
	shr.u32 	%r6640, %r3681, 10;
	xor.b32  	%r6641, %r6640, %r3147;
	xor.b32  	%r6642, %r6641, %r3151;
	add.s32 	%r6643, %r6642, %r3481;
	// begin inline asm
	shf.r.wrap.b32 %r3155, %r3241, %r3241, %r4598;
	// end inline asm
	// begin inline asm
	shf.r.wrap.b32 %r3159, %r3241, %r3241, %r4602;
	// end inline asm
	xor.b32  	%r6644, %r3155, %r3159;
	add.s32 	%r3761, %r6643, %r6644;
	// begin inline asm
	shf.r.wrap.b32 %r3163, %r3173, %r3173, %r4606;
	// end inline asm
	// begin inline asm
	shf.r.wrap.b32 %r3167, %r3173, %r3173, %r4610;
	// end inline asm
	xor.b32  	%r6645, %r3167, %r3163;
	// begin inline asm
	shf.r.wrap.b32 %r3171, %r3173, %r3173, %r4614;
	// end inline asm
	xor.b32  	%r6646, %r6645, %r3171;
	and.b32  	%r6647, %r3173, %r3133;
	not.b32 	%r6648, %r3173;
	and.b32  	%r6649, %r3093, %r6648;
	or.b32  	%r6650, %r6647, %r6649;
	add.s32 	%r6651, %r6650, %r3053;
	add.s32 	%r6652, %r6651, %r3761;
	add.s32 	%r6653, %r6652, %r6646;
	add.s32 	%r6654, %r6653, %r5186;
	// begin inline asm
	shf.r.wrap.b32 %r3175, %r3185, %r3185, %r4618;
	// end inline asm
	// begin inline asm
	shf.r.wrap.b32 %r3179, %r3185, %r3185, %r4622;
	// end inline asm
	xor.b32  	%r6655, %r3179, %r3175;
	// begin inline asm
	shf.r.wrap.b32 %r3183, %r3185, %r3185, %r4626;
	// end inline asm
	xor.b32  	%r6656, %r6655, %r3183;
	xor.b32  	%r6657, %r3145, %r3105;
	and.b32  	%r6658, %r3185, %r6657;
	and.b32  	%r6659, %r3145, %r3105;
	xor.b32  	%r6660, %r6658, %r6659;
	add.s32 	%r6661, %r6656, %r6660;
	add.s32 	%r3213, %r6654, %r3065;
	add.s32 	%r3225, %r6661, %r6654;
	// begin inline asm
	shf.r.wrap.b32 %r3187, %r3721, %r3721, %r4590;
	// end inline asm
	// begin inline asm
	shf.r.wrap.b32 %r3191, %r3721, %r3721, %r4594;
	// end inline asm
	shr.u32 	%r6662, %r3721, 10;
	xor.b32  	%r6663, %r6662, %r3187;
	xor.b32  	%r6664, %r6663, %r3191;
	add.s32 	%r6665, %r6664, %r3521;
	// begin inline asm
	shf.r.wrap.b32 %r3195, %r3241, %r3241, %r4598;
	// end inline asm
	// begin inline asm
	shf.r.wrap.b32 %r3199, %r3241, %r3241, %r4602;
	// end inline asm
	xor.b32  	%r6666, %r3195, %r3199;
	add.s32 	%r3801, %r6665, %r6666;
	// begin inline asm
	shf.r.wrap.b32 %r3203, %r3213, %r3213, %r4606;
	// end inline asm
	// begin inline asm
	shf.r.wrap.b32 %r3207, %r3213, %r3213, %r4610;
	// end inline asm
	xor.b32  	%r6667, %r3207, %r3203;
	// begin inline asm
	shf.r.wrap.b32 %r3211, %r3213, %r3213, %r4614;
	// end inline asm
	xor.b32  	%r6668, %r6667, %r3211;
	and.b32  	%r6669, %r3213, %r3173;
	not.b32 	%r6670, %r3213;
	and.b32  	%r6671, %r3133, %r6670;
	or.b32  	%r6672, %r6669, %r6671;
	add.s32 	%r6673, %r6672, %r3093;
	add.s32 	%r6674, %r6673, %r3801;
	add.s32 	%r6675, %r6674, %r6668;
	add.s32 	%r6676, %r6675, %r5209;
	// begin inline asm
	shf.r.wrap.b32 %r3215, %r3225, %r3225, %r4618;
	// end inline asm
	// begin inline asm
	shf.r.wrap.b32 %r3219, %r3225, %r3225, %r4622;
	// end inline asm
	xor.b32  	%r6677, %r3219, %r3215;
	// begin inline asm
	shf.r.wrap.b32 %r3223, %r3225, %r3225, %r4626;
	// end inline asm
	xor.b32  	%r6678, %r6677, %r3223;
	xor.b32  	%r6679, %r3185, %r3145;
	and.b32  	%r6680, %r3225, %r6679;
	and.b32  	%r6681, %r3185, %r3145;
	xor.b32  	%r6682, %r6680, %r6681;
	add.s32 	%r6683, %r6678, %r6682;
	add.s32 	%r3253, %r6676, %r3105;
	add.s32 	%r3265, %r6683, %r6676;
	// begin inline asm
	shf.r.wrap.b32 %r3227, %r3761, %r3761, %r4590;
	// end inline asm
	// begin inline asm
	shf.r.wrap.b32 %r3231, %r3761, %r3761, %r4594;
	// end inline asm
	shr.u32 	%r6684, %r3761, 10;
	xor.b32  	%r6685, %r6684, %r3227;
	xor.b32  	%r6686, %r6685, %r3231;
	add.s32 	%r6687, %r6686, %r3028;
	// begin inline asm
	shf.r.wrap.b32 %r3235, %r3241, %r3241, %r4598;
	// end inline asm
	// begin inline asm
	shf.r.wrap.b32 %r3239, %r3241, %r3241, %r4602;
	// end inline asm
	xor.b32  	%r6688, %r3235, %r3239;
	add.s32 	%r3841, %r6687, %r6688;
	// begin inline asm
	shf.r.wrap.b32 %r3243, %r3253, %r3253, %r4606;
	// end inline asm
	// begin inline asm
	shf.r.wrap.b32 %r3247, %r3253, %r3253, %r4610;
	// end inline asm
	xor.b32  	%r6689, %r3247, %r3243;
	// begin inline asm
	shf.r.wrap.b32 %r3251, %r3253, %r3253, %r4614;
	// end inline asm
	xor.b32  	%r6690, %r6689, %r3251;
	and.b32  	%r6691, %r3253, %r3213;
	not.b32 	%r6692, %r3253;
	and.b32  	%r6693, %r3173, %r6692;
	or.b32  	%r6694, %r6691, %r6693;
	add.s32 	%r6695, %r6694, %r3133;
	add.s32 	%r6696, %r6695, %r3841;
	add.s32 	%r6697, %r6696, %r6690;
	add.s32 	%r6698, %r6697, %r5232;
	// begin inline asm
	shf.r.wrap.b32 %r3255, %r3265, %r3265, %r4618;
	// end inline asm
	// begin inline asm
	shf.r.wrap.b32 %r3259, %r3265, %r3265, %r4622;
	// end inline asm
	xor.b32  	%r6699, %r3259, %r3255;
	// begin inline asm
	shf.r.wrap.b32 %r3263, %r3265, %r3265, %r4626;
	// end inline asm
	xor.b32  	%r6700, %r6699, %r3263;
	xor.b32  	%r6701, %r3225, %r3185;
	and.b32  	%r6702, %r3265, %r6701;
	and.b32  	%r6703, %r3225, %r3185;
	xor.b32  	%r6704, %r6702, %r6703;
	add.s32 	%r6705, %r6700, %r6704;
	add.s32 	%r3293, %r6698, %r3145;
	add.s32 	%r3305, %r6705, %r6698;
	// begin inline asm
	shf.r.wrap.b32 %r3267, %r3801, %r3801, %r4590;
	// end inline asm
	// begin inline asm
	shf.r.wrap.b32 %r3271, %r3801, %r3801, %r4594;
	// end inline asm
	shr.u32 	%r6706, %r3801, 10;
	xor.b32  	%r6707, %r6706, %r3267;
	xor.b32  	%r6708, %r6707, %r3271;
	add.s32 	%r6709, %r6708, %r3601;
	// begin inline asm
	shf.r.wrap.b32 %r3275, %r3281, %r3281, %r4598;
	// end inline asm
	// begin inline asm
	shf.r.wrap.b32 %r3279, %r3281, %r3281, %r4602;
	// end inline asm
	xor.b32  	%r6710, %r3275, %r3279;
	xor.b32  	%r6711, %r6710, 32;
	add.s32 	%r3881, %r6709, %r6711;
	// begin inline asm
	shf.r.wrap.b32 %r3283, %r3293, %r3293, %r4606;
	// end inline asm
	// begin inline asm
	shf.r.wrap.b32 %r3287, %r3293, %r3293, %r4610;
	// end inline asm
	xor.b32  	%r6712, %r3287, %r3283;
	// begin inline asm
	shf.r.wrap.b32 %r3291, %r3293, %r3293, %r4614;
	// end inline asm
	xor.b32  	%r6713, %r6712, %r3291;
	and.b32  	%r6714, %r3293, %r3253;
	not.b32 	%r6715, %r3293;
	and.b32  	%r6716, %r3213, %r6715;
	or.b32  	%r6717, %r6714, %r6716;
	add.s32 	%r6718, %r6717, %r3173;
	add.s32 	%r6719, %r6718, %r3881;
	add.s32 	%r6720, %r6719, %r6713;
	add.s32 	%r6721, %r6720, %r5256;
	// begin inline asm
	shf.r.wrap.b32 %r3295, %r3305, %r3305, %r4618;
	// end inline asm
	// begin inline asm
	shf.r.wrap.b32 %r3299, %r3305, %r3305, %r4622;
	// end inline asm
	xor.b32  	%r6722, %r3299, %r3295;
	// begin inline asm
	shf.r.wrap.b32 %r3303, %r3305, %r3305, %r4626;
	// end inline asm
	xor.b32  	%r6723, %r6722, %r3303;
	xor.b32  	%r6724, %r3265, %r3225;
	and.b32  	%r6725, %r3305, %r6724;
	and.b32  	%r6726, %r3265, %r3225;
	xor.b32  	%r6727, %r6725, %r6726;
	add.s32 	%r6728, %r6723, %r6727;
	add.s32 	%r3333, %r6721, %r3185;
	add.s32 	%r3345, %r6728, %r6721;
	// begin inline asm
	shf.r.wrap.b32 %r3307, %r3841, %r3841, %r4590;
	// end inline asm
	// begin inline asm
	shf.r.wrap.b32 %r3311, %r3841, %r3841, %r4594;
	// end inline asm
	shr.u32 	%r6729, %r3841, 10;
	xor.b32  	%r6730, %r6729, %r3307;
	xor.b32  	%r6731, %r6730, %r3311;
	add.s32 	%r6732, %r6731, %r3108;
	// begin inline asm
	shf.r.wrap.b32 %r3315, %r3321, %r3321, %r4598;
	// end inline asm
	// begin inline asm
	shf.r.wrap.b32 %r3319, %r3321, %r3321, %r4602;
	// end inline asm
	shr.u32 	%r6733, %r3321, 3;
	xor.b32  	%r6734, %r6733, %r3315;
	xor.b32  	%r6735, %r6734, %r3319;
	add.s32 	%r6736, %r6732, %r6735;
	add.s32 	%r3388, %r6736, 256;
	// begin inline asm
	shf.r.wrap.b32 %r3323, %r3333, %r3333, %r4606;
	// end inline asm
	// begin inline asm
	shf.r.wrap.b32 %r3327, %r3333, %r3333, %r4610;
	// end inline asm
	xor.b32  	%r6737, %r3327, %r3323;
	// begin inline asm
	shf.r.wrap.b32 %r3331, %r3333, %r3333, %r4614;
	// end inline asm
	xor.b32  	%r6738, %r6737, %r3331;
	and.b32  	%r6739, %r3333, %r3293;
	not.b32 	%r6740, %r3333;
	and.b32  	%r6741, %r3253, %r6740;
	or.b32  	%r6742, %r6739, %r6741;
	add.s32 	%r6743, %r6742, %r3213;
	add.s32 	%r6744, %r6743, %r3388;
	add.s32 	%r6745, %r6744, %r6738;
	add.s32 	%r6746, %r6745, %r5282;
	// begin inline asm
	shf.r.wrap.b32 %r3335, %r3345, %r3345, %r4618;
	// end inline asm
	// begin inline asm
	shf.r.wrap.b32 %r3339, %r3345, %r3345, %r4622;
	// end inline asm
	xor.b32  	%r6747, %r3339, %r3335;
	// begin inline asm
	shf.r.wrap.b32 %r3343, %r3345, %r3345, %r4626;
	// end inline asm
	xor.b32  	%r6748, %r6747, %r3343;
	xor.b32  	%r6749, %r3305, %r3265;
	and.b32  	%r6750, %r3345, %r6749;
	and.b32  	%r6751, %r3305, %r3265;
	xor.b32  	%r6752, %r6750, %r6751;
	add.s32 	%r6753, %r6748, %r6752;
	add.s32 	%r3373, %r6746, %r3225;
	add.s32 	%r3385, %r6753, %r6746;
	// begin inline asm
	shf.r.wrap.b32 %r3347, %r3881, %r3881, %r4590;
	// end inline asm
	// begin inline asm
	shf.r.wrap.b32 %r3351, %r3881, %r3881, %r4594;
	// end inline asm
	shr.u32 	%r6754, %r3881, 10;
	xor.b32  	%r6755, %r6754, %r3347;
	xor.b32  	%r6756, %r6755, %r3351;
	add.s32 	%r6757, %r6756, %r3681;
	// begin inline asm
	shf.r.wrap.b32 %r3355, %r3361, %r3361, %r4598;
	// end inline asm
	// begin inline asm
	shf.r.wrap.b32 %r3359, %r3361, %r3361, %r4602;
	// end inline asm
	shr.u32 	%r6758, %r3361, 3;
	xor.b32  	%r6759, %r6758, %r3355;
	xor.b32  	%r6760, %r6759, %r3359;
	add.s32 	%r6761, %r6757, %r3321;
	add.s32 	%r3961, %r6761, %r6760;
	// begin inline asm
	shf.r.wrap.b32 %r3363, %r3373, %r3373, %r4606;
	// end inline asm
	// begin inline asm
	shf.r.wrap.b32 %r3367, %r3373, %r3373, %r4610;
	// end inline asm
	xor.b32  	%r6762, %r3367, %r3363;
	// begin inline asm
	shf.r.wrap.b32 %r3371, %r3373, %r3373, %r4614;
	// end inline asm
	xor.b32  	%r6763, %r6762, %r3371;
	and.b32  	%r6764, %r3373, %r3333;
	not.b32 	%r6765, %r3373;
	and.b32  	%r6766, %r3293, %r6765;
	or.b32  	%r6767, %r6764, %r6766;
	add.s32 	%r6768, %r6767, %r3253;
	add.s32 	%r6769, %r6768, %r3961;
	add.s32 	%r6770, %r6769, %r6763;
	add.s32 	%r6771, %r6770, %r5308;
	// begin inline asm
	shf.r.wrap.b32 %r3375, %r3385, %r3385, %r4618;
	// end inline asm
	// begin inline asm
	shf.r.wrap.b32 %r3379, %r3385, %r3385, %r4622;
	// end inline asm
	xor.b32  	%r6772, %r3379, %r3375;
	// begin inline asm
	shf.r.wrap.b32 %r3383, %r3385, %r3385, %r4626;
	// end inline asm
	xor.b32  	%r6773, %r6772, %r3383;
	xor.b32  	%r6774, %r3345, %r3305;
	and.b32  	%r6775, %r3385, %r6774;
	and.b32  	%r6776, %r3345, %r3305;
	xor.b32  	%r6777, %r6775, %r6776;
	add.s32 	%r6778, %r6773, %r6777;
	add.s32 	%r3413, %r6771, %r3265;
	add.s32 	%r3425, %r6778, %r6771;
	// begin inline asm
	shf.r.wrap.b32 %r3387, %r3388, %r3388, %r4590;
	// end inline asm
	// begin inline asm
	shf.r.wrap.b32 %r3391, %r3388, %r3388, %r4594;
	// end inline asm
	shr.u32 	%r6779, %r3388, 10;
	xor.b32  	%r6780, %r6779, %r3387;
	xor.b32  	%r6781, %r6780, %r3391;
	add.s32 	%r6782, %r6781, %r3721;
	// begin inline asm
	shf.r.wrap.b32 %r3395, %r3401, %r3401, %r4598;
	// end inline asm
	// begin inline asm
	shf.r.wrap.b32 %r3399, %r3401, %r3401, %r4602;
	// end inline asm
	shr.u32 	%r6783, %r3401, 3;
	xor.b32  	%r6784, %r6783, %r3395;
	xor.b32  	%r6785, %r6784, %r3399;
	add.s32 	%r6786, %r6782, %r3361;
	add.s32 	%r4001, %r6786, %r6785;
	// begin inline asm
	shf.r.wrap.b32 %r3403, %r3413, %r3413, %r4606;
	// end inline asm
	// begin inline asm
	shf.r.wrap.b32 %r3407, %r3413, %r3413, %r4610;
	// end inline asm
	xor.b32  	%r6787, %r3407, %r3403;
	// begin inline asm
	shf.r.wrap.b32 %r3411, %r3413, %r3413, %r4614;
	// end inline asm
	xor.b32  	%r6788, %r6787, %r3411;
	and.b32  	%r6789, %r3413, %r3373;
	not.b32 	%r6790, %r3413;
	and.b32  	%r6791, %r3333, %r6790;
	or.b32  	%r6792, %r6789, %r6791;
	add.s32 	%r6793, %r6792, %r3293;
	add.s32 	%r6794, %r6793, %r4001;
	add.s32 	%r6795, %r6794, %r6788;
	add.s32 	%r6796, %r6795, %r5334;
	// begin inline asm
	shf.r.wrap.b32 %r3415, %r3425, %r3425, %r4618;
	// end inline asm
	// begin inline asm
	shf.r.wrap.b32 %r3419, %r3425, %r3425, %r4622;
	// end inline asm
	xor.b32  	%r6797, %r3419, %r3415;
	// begin inline asm
	shf.r.wrap.b32 %r3423, %r3425, %r3425, %r4626;
	// end inline asm
	xor.b32  	%r6798, %r6797, %r3423;
	xor.b32  	%r6799, %r3385, %r3345;
	and.b32  	%r6800, %r3425, %r6799;
	and.b32  	%r6801, %r3385, %r3345;
	xor.b32  	%r6802, %r6800, %r6801;
	add.s32 	%r6803, %r6798, %r6802;
	add.s32 	%r3453, %r6796, %r3305;
	add.s32 	%r3465, %r6803, %r6796;
	// begin inline asm
	shf.r.wrap.b32 %r3427, %r3961, %r3961, %r4590;
	// end inline asm
	// begin inline asm
	shf.r.wrap.b32 %r3431, %r3961, %r3961, %r4594;
	// end inline asm
	shr.u32 	%r6804, %r3961, 10;
	xor.b32  	%r6805, %r6804, %r3427;
	xor.b32  	%r6806, %r6805, %r3431;
	add.s32 	%r6807, %r6806, %r3761;
	// begin inline asm
	shf.r.wrap.b32 %r3435, %r3441, %r3441, %r4598;
	// end inline asm
	// begin inline asm
	shf.r.wrap.b32 %r3439, %r3441, %r3441, %r4602;
	// end inline asm
	shr.u32 	%r6808, %r3441, 3;
	xor.b32  	%r6809, %r6808, %r3435;
	xor.b32  	%r6810, %r6809, %r3439;
	add.s32 	%r6811, %r6807, %r3401;
	add.s32 	%r4041, %r6811, %r6810;
	// begin inline asm
	shf.r.wrap.b32 %r3443, %r3453, %r3453, %r4606;
	// end inline asm
	// begin inline asm
	shf.r.wrap.b32 %r3447, %r3453, %r3453, %r4610;
	// end inline asm
	xor.b32  	%r6812, %r3447, %r3443;
	// begin inline asm
	shf.r.wrap.b32 %r3451, %r3453, %r3453, %r4614;
	// end inline asm
	xor.b32  	%r6813, %r6812, %r3451;
	and.b32  	%r6814, %r3453, %r3413;
	not.b32 	%r6815, %r3453;
	and.b32  	%r6816, %r3373, %r6815;
	or.b32  	%r6817, %r6814, %r6816;
	add.s32 	%r6818, %r6817, %r3333;
	add.s32 	%r6819, %r6818, %r4041;
	add.s32 	%r6820, %r6819, %r6813;
	add.s32 	%r6821, %r6820, %r5360;
	// begin inline asm
	shf.r.wrap.b32 %r3455, %r3465, %r3465, %r4618;
	// end inline asm
	// begin inline asm
	shf.r.wrap.b32 %r3459, %r3465, %r3465, %r4622;
	// end inline asm
	xor.b32  	%r6822, %r3459, %r3455;
	// begin inline asm
	shf.r.wrap.b32 %r3463, %r3465, %r3465, %r4626;
	// end inline asm
	xor.b32  	%r6823, %r6822, %r3463;
	xor.b32  	%r6824, %r3425, %r3385;
	and.b32  	%r6825, %r3465, %r6824;
	and.b32  	%r6826, %r3425, %r3385;
	xor.b32  	%r6827, %r6825, %r6826;
	add.s32 	%r6828, %r6823, %r6827;
	add.s32 	%r3493, %r6821, %r3345;
	add.s32 	%r3505, %r6828, %r6821;
	// begin inline asm
	shf.r.wrap.b32 %r3467, %r4001, %r4001, %r4590;
	// end inline asm
	// begin inline asm
	shf.r.wrap.b32 %r3471, %r4001, %r4001, %r4594;
	// end inline asm
	shr.u32 	%r6829, %r4001, 10;
	xor.b32  	%r6830, %r6829, %r3467;
	xor.b32  	%r6831, %r6830, %r3471;
	add.s32 	%r6832, %r6831, %r3801;
	// begin inline asm
	shf.r.wrap.b32 %r3475, %r3481, %r3481, %r4598;
	// end inline asm
	// begin inline asm
	shf.r.wrap.b32 %r3479, %r3481, %r3481, %r4602;
	// end inline asm
	shr.u32 	%r6833, %r3481, 3;
	xor.b32  	%r6834, %r6833, %r3475;
	xor.b32  	%r6835, %r6834, %r3479;
	add.s32 	%r6836, %r6832, %r3441;
	add.s32 	%r4081, %r6836, %r6835;
	// begin inline asm
	shf.r.wrap.b32 %r3483, %r3493, %r3493, %r4606;
	// end inline asm
	// begin inline asm
	shf.r.wrap.b32 %r3487, %r3493, %r3493, %r4610;
	// end inline asm
	xor.b32  	%r6837, %r3487, %r3483;
	// begin inline asm
	shf.r.wrap.b32 %r3491, %r3493, %r3493, %r4614;
	// end inline asm
	xor.b32  	%r6838, %r6837, %r3491;
	and.b32  	%r6839, %r3493, %r3453;
	not.b32 	%r6840, %r3493;
	and.b32  	%r6841, %r3413, %r6840;
	or.b32  	%r6842, %r6839, %r6841;
	add.s32 	%r6843, %r6842, %r3373;
	add.s32 	%r6844, %r6843, %r4081;
	add.s32 	%r6845, %r6844, %r6838;
	add.s32 	%r6846, %r6845, %r5386;
	// begin inline asm
	shf.r.wrap.b32 %r3495, %r3505, %r3505, %r4618;
	// end inline asm
	// begin inline asm
	shf.r.wrap.b32 %r3499, %r3505, %r3505, %r4622;
	// end inline asm
	xor.b32  	%r6847, %r3499, %r3495;
	// begin inline asm
	shf.r.wrap.b32 %r3503, %r3505, %r3505, %r4626;
	// end inline asm
	xor.b32  	%r6848, %r6847, %r3503;
	xor.b32  	%r6849, %r3465, %r3425;
	and.b32  	%r6850, %r3505, %r6849;
	and.b32  	%r6851, %r3465, %r3425;
	xor.b32  	%r6852, %r6850, %r6851;
	add.s32 	%r6853, %r6848, %r6852;
	add.s32 	%r3533, %r6846, %r3385;
	add.s32 	%r3545, %r6853, %r6846;
	// begin inline asm
	shf.r.wrap.b32 %r3507, %r4041, %r4041, %r4590;
	// end inline asm
	// begin inline asm
	shf.r.wrap.b32 %r3511, %r4041, %r4041, %r4594;
	// end inline asm
	shr.u32 	%r6854, %r4041, 10;
	xor.b32  	%r6855, %r6854, %r3507;
	xor.b32  	%r6856, %r6855, %r3511;
	add.s32 	%r6857, %r6856, %r3841;
	// begin inline asm
	shf.r.wrap.b32 %r3515, %r3521, %r3521, %r4598;
	// end inline asm
	// begin inline asm
	shf.r.wrap.b32 %r3519, %r3521, %r3521, %r4602;
	// end inline asm
	shr.u32 	%r6858, %r3521, 3;
	xor.b32  	%r6859, %r6858, %r3515;
	xor.b32  	%r6860, %r6859, %r3519;
	add.s32 	%r6861, %r6857, %r3481;
	add.s32 	%r4121, %r6861, %r6860;
	// begin inline asm
	shf.r.wrap.b32 %r3523, %r3533, %r3533, %r4606;
	// end inline asm
	// begin inline asm
	shf.r.wrap.b32 %r3527, %r3533, %r3533, %r4610;
	// end inline asm
	xor.b32  	%r6862, %r3527, %r3523;
	// begin inline asm
	shf.r.wrap.b32 %r3531, %r3533, %r3533, %r4614;
	// end inline asm
	xor.b32  	%r6863, %r6862, %r3531;
	and.b32  	%r6864, %r3533, %r3493;
	not.b32 	%r6865, %r3533;
	and.b32  	%r6866, %r3453, %r6865;
	or.b32  	%r6867, %r6864, %r6866;
	add.s32 	%r6868, %r6867, %r3413;
	add.s32 	%r6869, %r6868, %r4121;
	add.s32 	%r6870, %r6869, %r6863;
	add.s32 	%r6871, %r6870, %r5412;
	// begin inline asm
	shf.r.wrap.b32 %r3535, %r3545, %r3545, %r4618;
	// end inline asm
	// begin inline asm
	shf.r.wrap.b32 %r3539, %r3545, %r3545, %r4622;
	// end inline asm
	xor.b32  	%r6872, %r3539, %r3535;
	// begin inline asm
	shf.r.wrap.b32 %r3543, %r3545, %r3545, %r4626;
	// end inline asm
	xor.b32  	%r6873, %r6872, %r3543;
	xor.b32  	%r6874, %r3505, %r3465;
	and.b32  	%r6875, %r3545, %r6874;
	and.b32  	%r6876, %r3505, %r3465;
	xor.b32  	%r6877, %r6875, %r6876;
	add.s32 	%r6878, %r6873, %r6877;
	add.s32 	%r3573, %r6871, %r3425;
	add.s32 	%r3585, %r6878, %r6871;
	// begin inline asm
	shf.r.wrap.b32 %r3547, %r4081, %r4081, %r4590;
	// end inline asm
	// begin inline asm
	shf.r.wrap.b32 %r3551, %r4081, %r4081, %r4594;
	// end inline asm
	shr.u32 	%r6879, %r4081, 10;
	xor.b32  	%r6880, %r6879, %r3547;
	xor.b32  	%r6881, %r6880, %r3551;
	add.s32 	%r6882, %r6881, %r3881;
	// begin inline asm
	shf.r.wrap.b32 %r3555, %r3028, %r3028, %r4598;
	// end inline asm
	// begin inline asm
	shf.r.wrap.b32 %r3559, %r3028, %r3028, %r4602;
	// end inline asm
	shr.u32 	%r6883, %r3028, 3;
	xor.b32  	%r6884, %r6883, %r3555;
	xor.b32  	%r6885, %r6884, %r3559;
	add.s32 	%r6886, %r6882, %r3521;
	add.s32 	%r4161, %r6886, %r6885;
	// begin inline asm
	shf.r.wrap.b32 %r3563, %r3573, %r3573, %r4606;
	// end inline asm
	// begin inline asm
	shf.r.wrap.b32 %r3567, %r3573, %r3573, %r4610;
	// end inline asm
	xor.b32  	%r6887, %r3567, %r3563;
	// begin inline asm
	shf.r.wrap.b32 %r3571, %r3573, %r3573, %r4614;
	// end inline asm
	xor.b32  	%r6888, %r6887, %r3571;
	and.b32  	%r6889, %r3573, %r3533;
	not.b32 	%r6890, %r3573;
	and.b32  	%r6891, %r3493, %r6890;
	or.b32  	%r6892, %r6889, %r6891;
	add.s32 	%r6893, %r6892, %r3453;
	add.s32 	%r6894, %r6893, %r4161;
	add.s32 	%r6895, %r6894, %r6888;
	add.s32 	%r6896, %r6895, %r5438;
	// begin inline asm
	shf.r.wrap.b32 %r3575, %r3585, %r3585, %r4618;
	// end inline asm
	// begin inline asm
	shf.r.wrap.b32 %r3579, %r3585, %r3585, %r4622;
	// end inline asm
	xor.b32  	%r6897, %r3579, %r3575;
	// begin inline asm
	shf.r.wrap.b32 %r3583, %r3585, %r3585, %r4626;
	// end inline asm
	xor.b32  	%r6898, %r6897, %r3583;
	xor.b32  	%r6899, %r3545, %r3505;
	and.b32  	%r6900, %r3585, %r6899;
	and.b32  	%r6901, %r3545, %r3505;
	xor.b32  	%r6902, %r6900, %r6901;
	add.s32 	%r6903, %r6898, %r6902;
	add.s32 	%r3613, %r6896, %r3465;
	add.s32 	%r3625, %r6903, %r6896;
	// begin inline asm
	shf.r.wrap.b32 %r3587, %r4121, %r4121, %r4590;
	// end inline asm
	// begin inline asm
	shf.r.wrap.b32 %r3591, %r4121, %r4121, %r4594;
	// end inline asm
	shr.u32 	%r6904, %r4121, 10;
	xor.b32  	%r6905, %r6904, %r3587;
	xor.b32  	%r6906, %r6905, %r3591;
	add.s32 	%r6907, %r6906, %r3388;
	// begin inline asm
	shf.r.wrap.b32 %r3595, %r3601, %r3601, %r4598;
	// end inline asm
	// begin inline asm
	shf.r.wrap.b32 %r3599, %r3601, %r3601, %r4602;
	// end inline asm
	shr.u32 	%r6908, %r3601, 3;
	xor.b32  	%r6909, %r6908, %r3595;
	xor.b32  	%r6910, %r6909, %r3599;
	add.s32 	%r6911, %r6907, %r3028;
	add.s32 	%r4201, %r6911, %r6910;
	// begin inline asm
	shf.r.wrap.b32 %r3603, %r3613, %r3613, %r4606;
	// end inline asm
	// begin inline asm
	shf.r.wrap.b32 %r3607, %r3613, %r3613, %r4610;
	// end inline asm
	xor.b32  	%r6912, %r3607, %r3603;
	// begin inline asm
	shf.r.wrap.b32 %r3611, %r3613, %r3613, %r4614;
	// end inline asm
	xor.b32  	%r6913, %r6912, %r3611;
	and.b32  	%r6914, %r3613, %r3573;
	not.b32 	%r6915, %r3613;
	and.b32  	%r6916, %r3533, %r6915;
	or.b32  	%r6917, %r6914, %r6916;
	add.s32 	%r6918, %r6917, %r3493;
	add.s32 	%r6919, %r6918, %r4201;
	add.s32 	%r6920, %r6919, %r6913;
	add.s32 	%r6921, %r6920, %r5464;
	// begin inline asm
	shf.r.wrap.b32 %r3615, %r3625, %r3625, %r4618;
	// end inline asm
	// begin inline asm
	shf.r.wrap.b32 %r3619, %r3625, %r3625, %r4622;
	// end inline asm
	xor.b32  	%r6922, %r3619, %r3615;
	// begin inline asm
	shf.r.wrap.b32 %r3623, %r3625, %r3625, %r4626;
	// end inline asm
	xor.b32  	%r6923, %r6922, %r3623;
	xor.b32  	%r6924, %r3585, %r3545;
	and.b32  	%r6925, %r3625, %r6924;
	and.b32  	%r6926, %r3585, %r3545;
	xor.b32  	%r6927, %r6925, %r6926;
	add.s32 	%r6928, %r6923, %r6927;
	add.s32 	%r3653, %r6921, %r3505;
	add.s32 	%r3665, %r6928, %r6921;
	// begin inline asm
	shf.r.wrap.b32 %r3627, %r4161, %r4161, %r4590;
	// end inline asm
	// begin inline asm
	shf.r.wrap.b32 %r3631, %r4161, %r4161, %r4594;
	// end inline asm
	shr.u32 	%r6929, %r4161, 10;
	xor.b32  	%r6930, %r6929, %r3627;
	xor.b32  	%r6931, %r6930, %r3631;
	add.s32 	%r6932, %r6931, %r3961;
	// begin inline asm
	shf.r.wrap.b32 %r3635, %r3108, %r3108, %r4598;
	// end inline asm
	// begin inline asm
	shf.r.wrap.b32 %r3639, %r3108, %r3108, %r4602;
	// end inline asm
	shr.u32 	%r6933, %r3108, 3;
	xor.b32  	%r6934, %r6933, %r3635;
	xor.b32  	%r6935, %r6934, %r3639;
	add.s32 	%r6936, %r6932, %r3601;
	add.s32 	%r4241, %r6936, %r6935;
	// begin inline asm
	shf.r.wrap.b32 %r3643, %r3653, %r3653, %r4606;
	// end inline asm
	// begin inline asm
	shf.r.wrap.b32 %r3647, %r3653, %r3653, %r4610;
	// end inline asm
	xor.b32  	%r6937, %r3647, %r3643;
	// begin inline asm
	shf.r.wrap.b32 %r3651, %r3653, %r3653, %r4614;
	// end inline asm
	xor.b32  	%r6938, %r6937, %r3651;
	and.b32  	%r6939, %r3653, %r3613;
	not.b32 	%r6940, %r3653;
	and.b32  	%r6941, %r3573, %r6940;
	or.b32  	%r6942, %r6939, %r6941;
	add.s32 	%r6943, %r6942, %r3533;
	add.s32 	%r6944, %r6943, %r4241;
	add.s32 	%r6945, %r6944, %r6938;
	add.s32 	%r6946, %r6945, %r5490;
	// begin inline asm
	shf.r.wrap.b32 %r3655, %r3665, %r3665, %r4618;
	// end inline asm
	// begin inline asm
	shf.r.wrap.b32 %r3659, %r3665, %r3665, %r4622;
	// end inline asm
	xor.b32  	%r6947, %r3659, %r3655;
	// begin inline asm
	shf.r.wrap.b32 %r3663, %r3665, %r3665, %r4626;
	// end inline asm
	xor.b32  	%r6948, %r6947, %r3663;
	xor.b32  	%r6949, %r3625, %r3585;
	and.b32  	%r6950, %r3665, %r6949;
	and.b32  	%r6951, %r3625, %r3585;
	xor.b32  	%r6952, %r6950, %r6951;
	add.s32 	%r6953, %r6948, %r6952;
	add.s32 	%r3693, %r6946, %r3545;
	add.s32 	%r3705, %r6953, %r6946;
	// begin inline asm
	shf.r.wrap.b32 %r3667, %r4201, %r4201, %r4590;
	// end inline asm
	// begin inline asm
	shf.r.wrap.b32 %r3671, %r4201, %r4201, %r4594;
	// end inline asm
	shr.u32 	%r6954, %r4201, 10;
	xor.b32  	%r6955, %r6954, %r3667;
	xor.b32  	%r6956, %r6955, %r3671;
	add.s32 	%r6957, %r6956, %r4001;
	// begin inline asm
	shf.r.wrap.b32 %r3675, %r3681, %r3681, %r4598;
	// end inline asm
	// begin inline asm
	shf.r.wrap.b32 %r3679, %r3681, %r3681, %r4602;
	// end inline asm
	shr.u32 	%r6958, %r3681, 3;
	xor.b32  	%r6959, %r6958, %r3675;
	xor.b32  	%r6960, %r6959, %r3679;
	add.s32 	%r6961, %r6957, %r3108;
	add.s32 	%r4281, %r6961, %r6960;
	// begin inline asm
	shf.r.wrap.b32 %r3683, %r3693, %r3693, %r4606;
	// end inline asm
	// begin inline asm
	shf.r.wrap.b32 %r3687, %r3693, %r3693, %r4610;
	// end inline asm
	xor.b32  	%r6962, %r3687, %r3683;
	// begin inline asm
	shf.r.wrap.b32 %r3691, %r3693, %r3693, %r4614;
	// end inline asm
	xor.b32  	%r6963, %r6962, %r3691;
	and.b32  	%r6964, %r3693, %r3653;
	not.b32 	%r6965, %r3693;
	and.b32  	%r6966, %r3613, %r6965;
	or.b32  	%r6967, %r6964, %r6966;
	add.s32 	%r6968, %r6967, %r3573;
	add.s32 	%r6969, %r6968, %r4281;
	add.s32 	%r6970, %r6969, %r6963;
	add.s32 	%r6971, %r6970, %r5516;
	// begin inline asm
	shf.r.wrap.b32 %r3695, %r3705, %r3705, %r4618;
	// end inline asm
	// begin inline asm
	shf.r.wrap.b32 %r3699, %r3705, %r3705, %r4622;
	// end inline asm
	xor.b32  	%r6972, %r3699, %r3695;
	// begin inline asm
	shf.r.wrap.b32 %r3703, %r3705, %r3705, %r4626;
	// end inline asm
	xor.b32  	%r6973, %r6972, %r3703;
	xor.b32  	%r6974, %r3665, %r3625;
	and.b32  	%r6975, %r3705, %r6974;
	and.b32  	%r6976, %r3665, %r3625;
	xor.b32  	%r6977, %r6975, %r6976;
	add.s32 	%r6978, %r6973, %r6977;
	add.s32 	%r3733, %r6971, %r3585;
	add.s32 	%r3745, %r6978, %r6971;
	// begin inline asm
	shf.r.wrap.b32 %r3707, %r4241, %r4241, %r4590;
	// end inline asm
	// begin inline asm
	shf.r.wrap.b32 %r3711, %r4241, %r4241, %r4594;
	// end inline asm
	shr.u32 	%r6979, %r4241, 10;
	xor.b32  	%r6980, %r6979, %r3707;
	xor.b32  	%r6981, %r6980, %r3711;
	add.s32 	%r6982, %r6981, %r4041;
	// begin inline asm
	shf.r.wrap.b32 %r3715, %r3721, %r3721, %r4598;
	// end inline asm
	// begin inline asm
	shf.r.wrap.b32 %r3719, %r3721, %r3721, %r4602;
	// end inline asm
	shr.u32 	%r6983, %r3721, 3;
	xor.b32  	%r6984, %r6983, %r3715;
	xor.b32  	%r6985, %r6984, %r3719;
	add.s32 	%r6986, %r6982, %r3681;
	add.s32 	%r4321, %r6986, %r6985;
	// begin inline asm
	shf.r.wrap.b32 %r3723, %r3733, %r3733, %r4606;
	// end inline asm
	// begin inline asm
	shf.r.wrap.b32 %r3727, %r3733, %r3733, %r4610;
	// end inline asm
	xor.b32  	%r6987, %r3727, %r3723;
	// begin inline asm
	shf.r.wrap.b32 %r3731, %r3733, %r3733, %r4614;
	// end inline asm
	xor.b32  	%r6988, %r6987, %r3731;
	and.b32  	%r6989, %r3733, %r3693;
	not.b32 	%r6990, %r3733;
	and.b32  	%r6991, %r3653, %r6990;
	or.b32  	%r6992, %r6989, %r6991;
	add.s32 	%r6993, %r6992, %r3613;
	add.s32 	%r6994, %r6993, %r4321;
	add.s32 	%r6995, %r6994, %r6988;
	add.s32 	%r6996, %r6995, %r5542;
	// begin inline asm
	shf.r.wrap.b32 %r3735, %r3745, %r3745, %r4618;
	// end inline asm
	// begin inline asm
	shf.r.wrap.b32 %r3739, %r3745, %r3745, %r4622;
	// end inline asm
	xor.b32  	%r6997, %r3739, %r3735;
	// begin inline asm
	shf.r.wrap.b32 %r3743, %r3745, %r3745, %r4626;
	// end inline asm
	xor.b32  	%r6998, %r6997, %r3743;
	xor.b32  	%r6999, %r3705, %r3665;
	and.b32  	%r7000, %r3745, %r6999;
	and.b32  	%r7001, %r3705, %r3665;
	xor.b32  	%r7002, %r7000, %r7001;
	add.s32 	%r7003, %r6998, %r7002;
	add.s32 	%r3773, %r6996, %r3625;
	add.s32 	%r3785, %r7003, %r6996;
	// begin inline asm
	shf.r.wrap.b32 %r3747, %r4281, %r4281, %r4590;
	// end inline asm
	// begin inline asm
	shf.r.wrap.b32 %r3751, %r4281, %r4281, %r4594;
	// end inline asm
	shr.u32 	%r7004, %r4281, 10;
	xor.b32  	%r7005, %r7004, %r3747;
	xor.b32  	%r7006, %r7005, %r3751;
	add.s32 	%r7007, %r7006, %r4081;
	// begin inline asm
	shf.r.wrap.b32 %r3755, %r3761, %r3761, %r4598;
	// end inline asm
	// begin inline asm
	shf.r.wrap.b32 %r3759, %r3761, %r3761, %r4602;
	// end inline asm
	shr.u32 	%r7008, %r3761, 3;
	xor.b32  	%r7009, %r7008, %r3755;
	xor.b32  	%r7010, %r7009, %r3759;
	add.s32 	%r7011, %r7007, %r3721;
	add.s32 	%r4361, %r7011, %r7010;
	// begin inline asm
	shf.r.wrap.b32 %r3763, %r3773, %r3773, %r4606;
	// end inline asm
	// begin inline asm
	shf.r.wrap.b32 %r3767, %r3773, %r3773, %r4610;
	// end inline asm
	xor.b32  	%r7012, %r3767, %r3763;
	// begin inline asm
	shf.r.wrap.b32 %r3771, %r3773, %r3773, %r4614;
	// end inline asm
	xor.b32  	%r7013, %r7012, %r3771;
	and.b32  	%r7014, %r3773, %r3733;
	not.b32 	%r7015, %r3773;
	and.b32  	%r7016, %r3693, %r7015;
	or.b32  	%r7017, %r7014, %r7016;
	add.s32 	%r7018, %r7017, %r3653;
	add.s32 	%r7019, %r7018, %r4361;
	add.s32 	%r7020, %r7019, %r7013;
	add.s32 	%r7021, %r7020, %r5568;
	// begin inline asm
	shf.r.wrap.b32 %r3775, %r3785, %r3785, %r4618;
	// end inline asm
	// begin inline asm
	shf.r.wrap.b32 %r3779, %r3785, %r3785, %r4622;
	// end inline asm
	xor.b32  	%r7022, %r3779, %r3775;
	// begin inline asm
	shf.r.wrap.b32 %r3783, %r3785, %r3785, %r4626;
	// end inline asm
	xor.b32  	%r7023, %r7022, %r3783;
	xor.b32  	%r7024, %r3745, %r3705;
	and.b32  	%r7025, %r3785, %r7024;
	and.b32  	%r7026, %r3745, %r3705;
	xor.b32  	%r7027, %r7025, %r7026;
	add.s32 	%r7028, %r7023, %r7027;
	add.s32 	%r3813, %r7021, %r3665;
	add.s32 	%r3825, %r7028, %r7021;
	// begin inline asm
	shf.r.wrap.b32 %r3787, %r4321, %r4321, %r4590;
	// end inline asm
	// begin inline asm
	shf.r.wrap.b32 %r3791, %r4321, %r4321, %r4594;
	// end inline asm
	shr.u32 	%r7029, %r4321, 10;
	xor.b32  	%r7030, %r7029, %r3787;
	xor.b32  	%r7031, %r7030, %r3791;
	add.s32 	%r7032, %r7031, %r4121;
	// begin inline asm
	shf.r.wrap.b32 %r3795, %r3801, %r3801, %r4598;
	// end inline asm
	// begin inline asm
	shf.r.wrap.b32 %r3799, %r3801, %r3801, %r4602;
	// end inline asm
	shr.u32 	%r7033, %r3801, 3;
	xor.b32  	%r7034, %r7033, %r3795;
	xor.b32  	%r7035, %r7034, %r3799;
	add.s32 	%r7036, %r7032, %r3761;
	add.s32 	%r4401, %r7036, %r7035;
	// begin inline asm
	shf.r.wrap.b32 %r3803, %r3813, %r3813, %r4606;
	// end inline asm
	// begin inline asm
	shf.r.wrap.b32 %r3807, %r3813, %r3813, %r4610;
	// end inline asm
	xor.b32  	%r7037, %r3807, %r3803;
	// begin inline asm
	shf.r.wrap.b32 %r3811, %r3813, %r3813, %r4614;
	// end inline asm
	xor.b32  	%r7038, %r7037, %r3811;
	and.b32  	%r7039, %r3813, %r3773;
	not.b32 	%r7040, %r3813;
	and.b32  	%r7041, %r3733, %r7040;
	or.b32  	%r7042, %r7039, %r7041;
	add.s32 	%r7043, %r7042, %r3693;
	add.s32 	%r7044, %r7043, %r4401;
	add.s32 	%r7045, %r7044, %r7038;
	add.s32 	%r7046, %r7045, %r5594;
	// begin inline asm
	shf.r.wrap.b32 %r3815, %r3825, %r3825, %r4618;
	// end inline asm
	// begin inline asm
	shf.r.wrap.b32 %r3819, %r3825, %r3825, %r4622;
	// end inline asm
	xor.b32  	%r7047, %r3819, %r3815;
	// begin inline asm
	shf.r.wrap.b32 %r3823, %r3825, %r3825, %r4626;
	// end inline asm
	xor.b32  	%r7048, %r7047, %r3823;
	xor.b32  	%r7049, %r3785, %r3745;
	and.b32  	%r7050, %r3825, %r7049;
	and.b32  	%r7051, %r3785, %r3745;
	xor.b32  	%r7052, %r7050, %r7051;
	add.s32 	%r7053, %r7048, %r7052;
	add.s32 	%r3853, %r7046, %r3705;
	add.s32 	%r3865, %r7053, %r7046;
	// begin inline asm
	shf.r.wrap.b32 %r3827, %r4361, %r4361, %r4590;
	// end inline asm
	// begin inline asm
	shf.r.wrap.b32 %r3831, %r4361, %r4361, %r4594;
	// end inline asm
	shr.u32 	%r7054, %r4361, 10;
	xor.b32  	%r7055, %r7054, %r3827;
	xor.b32  	%r7056, %r7055, %r3831;
	add.s32 	%r7057, %r7056, %r4161;
	// begin inline asm
	shf.r.wrap.b32 %r3835, %r3841, %r3841, %r4598;
	// end inline asm
	// begin inline asm
	shf.r.wrap.b32 %r3839, %r3841, %r3841, %r4602;
	// end inline asm
	shr.u32 	%r7058, %r3841, 3;
	xor.b32  	%r7059, %r7058, %r3835;
	xor.b32  	%r7060, %r7059, %r3839;
	add.s32 	%r7061, %r7057, %r3801;
	add.s32 	%r4441, %r7061, %r7060;
	// begin inline asm
	shf.r.wrap.b32 %r3843, %r3853, %r3853, %r4606;
	// end inline asm
	// begin inline asm
	shf.r.wrap.b32 %r3847, %r3853, %r3853, %r4610;
	// end inline asm
	xor.b32  	%r7062, %r3847, %r3843;
	// begin inline asm
	shf.r.wrap.b32 %r3851, %r3853, %r3853, %r4614;
	// end inline asm
	xor.b32  	%r7063, %r7062, %r3851;
	and.b32  	%r7064, %r3853, %r3813;
	not.b32 	%r7065, %r3853;
	and.b32  	%r7066, %r3773, %r7065;
	or.b32  	%r7067, %r7064, %r7066;
	add.s32 	%r7068, %r7067, %r3733;
	add.s32 	%r7069, %r7068, %r4441;
	add.s32 	%r7070, %r7069, %r7063;
	add.s32 	%r7071, %r7070, %r5620;
	// begin inline asm
	shf.r.wrap.b32 %r3855, %r3865, %r3865, %r4618;
	// end inline asm
	// begin inline asm
	shf.r.wrap.b32 %r3859, %r3865, %r3865, %r4622;
	// end inline asm
	xor.b32  	%r7072, %r3859, %r3855;
	// begin inline asm
	shf.r.wrap.b32 %r3863, %r3865, %r3865, %r4626;
	// end inline asm
	xor.b32  	%r7073, %r7072, %r3863;
	xor.b32  	%r7074, %r3825, %r3785;
	and.b32  	%r7075, %r3865, %r7074;
	and.b32  	%r7076, %r3825, %r3785;
	xor.b32  	%r7077, %r7075, %r7076;
	add.s32 	%r7078, %r7073, %r7077;
	add.s32 	%r3893, %r7071, %r3745;
	add.s32 	%r3905, %r7078, %r7071;
	// begin inline asm
	shf.r.wrap.b32 %r3867, %r4401, %r4401, %r4590;
	// end inline asm
	// begin inline asm
	shf.r.wrap.b32 %r3871, %r4401, %r4401, %r4594;
	// end inline asm
	shr.u32 	%r7079, %r4401, 10;
	xor.b32  	%r7080, %r7079, %r3867;
	xor.b32  	%r7081, %r7080, %r3871;
	add.s32 	%r7082, %r7081, %r4201;
	// begin inline asm
	shf.r.wrap.b32 %r3875, %r3881, %r3881, %r4598;
	// end inline asm
	// begin inline asm
	shf.r.wrap.b32 %r3879, %r3881, %r3881, %r4602;
	// end inline asm
	shr.u32 	%r7083, %r3881, 3;
	xor.b32  	%r7084, %r7083, %r3875;
	xor.b32  	%r7085, %r7084, %r3879;
	add.s32 	%r7086, %r7082, %r3841;
	add.s32 	%r4481, %r7086, %r7085;
	// begin inline asm
	shf.r.wrap.b32 %r3883, %r3893, %r3893, %r4606;
	// end inline asm
	// begin inline asm
	shf.r.wrap.b32 %r3887, %r3893, %r3893, %r4610;
	// end inline asm
	xor.b32  	%r7087, %r3887, %r3883;
	// begin inline asm
	shf.r.wrap.b32 %r3891, %r3893, %r3893, %r4614;
	// end inline asm
	xor.b32  	%r7088, %r7087, %r3891;
	and.b32  	%r7089, %r3893, %r3853;
	not.b32 	%r7090, %r3893;
	and.b32  	%r7091, %r3813, %r7090;
	or.b32  	%r7092, %r7089, %r7091;
	add.s32 	%r7093, %r7092, %r3773;
	add.s32 	%r7094, %r7093, %r4481;
	add.s32 	%r7095, %r7094, %r7088;
	add.s32 	%r7096, %r7095, %r5646;
	// begin inline asm
	shf.r.wrap.b32 %r3895, %r3905, %r3905, %r4618;
	// end inline asm
	// begin inline asm
	shf.r.wrap.b32 %r3899, %r3905, %r3905, %r4622;
	// end inline asm
	xor.b32  	%r7097, %r3899, %r3895;
	// begin inline asm
	shf.r.wrap.b32 %r3903, %r3905, %r3905, %r4626;
	// end inline asm
	xor.b32  	%r7098, %r7097, %r3903;
	xor.b32  	%r7099, %r3865, %r3825;
	and.b32  	%r7100, %r3905, %r7099;
	and.b32  	%r7101, %r3865, %r3825;
	xor.b32  	%r7102, %r7100, %r7101;
	add.s32 	%r7103, %r7098, %r7102;
	add.s32 	%r3933, %r7096, %r3785;
	add.s32 	%r3945, %r7103, %r7096;
	// begin inline asm
	shf.r.wrap.b32 %r3907, %r4441, %r4441, %r4590;
	// end inline asm
	// begin inline asm
	shf.r.wrap.b32 %r3911, %r4441, %r4441, %r4594;
	// end inline asm
	shr.u32 	%r7104, %r4441, 10;
	xor.b32  	%r7105, %r7104, %r3907;
	xor.b32  	%r7106, %r7105, %r3911;
	add.s32 	%r7107, %r7106, %r4241;
	// begin inline asm
	shf.r.wrap.b32 %r3915, %r3388, %r3388, %r4598;
	// end inline asm
	// begin inline asm
	shf.r.wrap.b32 %r3919, %r3388, %r3388, %r4602;
	// end inline asm
	shr.u32 	%r7108, %r3388, 3;
	xor.b32  	%r7109, %r7108, %r3915;
	xor.b32  	%r7110, %r7109, %r3919;
	add.s32 	%r7111, %r7107, %r3881;
	add.s32 	%r4521, %r7111, %r7110;
	// begin inline asm
	shf.r.wrap.b32 %r3923, %r3933, %r3933, %r4606;
	// end inline asm
	// begin inline asm
	shf.r.wrap.b32 %r3927, %r3933, %r3933, %r4610;
	// end inline asm
	xor.b32  	%r7112, %r3927, %r3923;
	// begin inline asm
	shf.r.wrap.b32 %r3931, %r3933, %r3933, %r4614;
	// end inline asm
	xor.b32  	%r7113, %r7112, %r3931;
	and.b32  	%r7114, %r3933, %r3893;
	not.b32 	%r7115, %r3933;
	and.b32  	%r7116, %r3853, %r7115;
	or.b32  	%r7117, %r7114, %r7116;
	add.s32 	%r7118, %r7117, %r3813;
	add.s32 	%r7119, %r7118, %r4521;
	add.s32 	%r7120, %r7119, %r7113;
	add.s32 	%r7121, %r7120, %r5672;
	// begin inline asm
	shf.r.wrap.b32 %r3935, %r3945, %r3945, %r4618;
	// end inline asm
	// begin inline asm
	shf.r.wrap.b32 %r3939, %r3945, %r3945, %r4622;
	// end inline asm
	xor.b32  	%r7122, %r3939, %r3935;
	// begin inline asm
	shf.r.wrap.b32 %r3943, %r3945, %r3945, %r4626;
	// end inline asm
	xor.b32  	%r7123, %r7122, %r3943;
	xor.b32  	%r7124, %r3905, %r3865;
	and.b32  	%r7125, %r3945, %r7124;
	and.b32  	%r7126, %r3905, %r3865;
	xor.b32  	%r7127, %r7125, %r7126;
	add.s32 	%r7128, %r7123, %r7127;
	add.s32 	%r3973, %r7121, %r3825;
	add.s32 	%r3985, %r7128, %r7121;
	// begin inline asm
	shf.r.wrap.b32 %r3947, %r4481, %r4481, %r4590;
	// end inline asm
	// begin inline asm
	shf.r.wrap.b32 %r3951, %r4481, %r4481, %r4594;
	// end inline asm
	shr.u32 	%r7129, %r4481, 10;
	xor.b32  	%r7130, %r7129, %r3947;
	xor.b32  	%r7131, %r7130, %r3951;
	add.s32 	%r7132, %r7131, %r4281;
	// begin inline asm
	shf.r.wrap.b32 %r3955, %r3961, %r3961, %r4598;
	// end inline asm
	// begin inline asm
	shf.r.wrap.b32 %r3959, %r3961, %r3961, %r4602;
	// end inline asm
	shr.u32 	%r7133, %r3961, 3;
	xor.b32  	%r7134, %r7133, %r3955;
	xor.b32  	%r7135, %r7134, %r3959;
	add.s32 	%r7136, %r7132, %r3388;
	add.s32 	%r4561, %r7136, %r7135;
	// begin inline asm
	shf.r.wrap.b32 %r3963, %r3973, %r3973, %r4606;
	// end inline asm
	// begin inline asm
	shf.r.wrap.b32 %r3967, %r3973, %r3973, %r4610;
	// end inline asm
	xor.b32  	%r7137, %r3967, %r3963;
	// begin inline asm
	shf.r.wrap.b32 %r3971, %r3973, %r3973, %r4614;
	// end inline asm
	xor.b32  	%r7138, %r7137, %r3971;
	and.b32  	%r7139, %r3973, %r3933;
	not.b32 	%r7140, %r3973;
	and.b32  	%r7141, %r3893, %r7140;
	or.b32  	%r7142, %r7139, %r7141;
	add.s32 	%r7143, %r7142, %r3853;
	add.s32 	%r7144, %r7143, %r4561;
	add.s32 	%r7145, %r7144, %r7138;
	add.s32 	%r7146, %r7145, %r5698;
	// begin inline asm
	shf.r.wrap.b32 %r3975, %r3985, %r3985, %r4618;
	// end inline asm
	// begin inline asm
	shf.r.wrap.b32 %r3979, %r3985, %r3985, %r4622;
	// end inline asm
	xor.b32  	%r7147, %r3979, %r3975;
	// begin inline asm
	shf.r.wrap.b32 %r3983, %r3985, %r3985, %r4626;
	// end inline asm
	xor.b32  	%r7148, %r7147, %r3983;
	xor.b32  	%r7149, %r3945, %r3905;
	and.b32  	%r7150, %r3985, %r7149;
	and.b32  	%r7151, %r3945, %r3905;
	xor.b32  	%r7152, %r7150, %r7151;
	add.s32 	%r7153, %r7148, %r7152;
	add.s32 	%r4013, %r7146, %r3865;
	add.s32 	%r4025, %r7153, %r7146;
	// begin inline asm
	shf.r.wrap.b32 %r3987, %r4521, %r4521, %r4590;
	// end inline asm
	// begin inline asm
	shf.r.wrap.b32 %r3991, %r4521, %r4521, %r4594;
	// end inline asm
	shr.u32 	%r7154, %r4521, 10;
	xor.b32  	%r7155, %r7154, %r3987;
	xor.b32  	%r7156, %r7155, %r3991;
	add.s32 	%r7157, %r7156, %r4321;
	// begin inline asm
	shf.r.wrap.b32 %r3995, %r4001, %r4001, %r4598;
	// end inline asm
	// begin inline asm
	shf.r.wrap.b32 %r3999, %r4001, %r4001, %r4602;
	// end inline asm
	shr.u32 	%r7158, %r4001, 3;
	xor.b32  	%r7159, %r7158, %r3995;
	xor.b32  	%r7160, %r7159, %r3999;
	add.s32 	%r7161, %r7157, %r3961;
	add.s32 	%r4601, %r7161, %r7160;
	// begin inline asm
	shf.r.wrap.b32 %r4003, %r4013, %r4013, %r4606;
	// end inline asm
	// begin inline asm
	shf.r.wrap.b32 %r4007, %r4013, %r4013, %r4610;
	// end inline asm
	xor.b32  	%r7162, %r4007, %r4003;
	// begin inline asm
	shf.r.wrap.b32 %r4011, %r4013, %r4013, %r4614;
	// end inline asm
	xor.b32  	%r7163, %r7162, %r4011;
	and.b32  	%r7164, %r4013, %r3973;
	not.b32 	%r7165, %r4013;
	and.b32  	%r7166, %r3933, %r7165;
	or.b32  	%r7167, %r7164, %r7166;
	add.s32 	%r7168, %r7167, %r3893;
	add.s32 	%r7169, %r7168, %r4601;
	add.s32 	%r7170, %r7169, %r7163;
	add.s32 	%r7171, %r7170, %r5724;
	// begin inline asm
	shf.r.wrap.b32 %r4015, %r4025, %r4025, %r4618;
	// end inline asm
	// begin inline asm
	shf.r.wrap.b32 %r4019, %r4025, %r4025, %r4622;
	// end inline asm
	xor.b32  	%r7172, %r4019, %r4015;
	// begin inline asm
	shf.r.wrap.b32 %r4023, %r4025, %r4025, %r4626;
	// end inline asm
	xor.b32  	%r7173, %r7172, %r4023;
	xor.b32  	%r7174, %r3985, %r3945;
	and.b32  	%r7175, %r4025, %r7174;
	and.b32  	%r7176, %r3985, %r3945;
	xor.b32  	%r7177, %r7175, %r7176;
	add.s32 	%r7178, %r7173, %r7177;
	add.s32 	%r4053, %r7171, %r3905;
	add.s32 	%r4065, %r7178, %r7171;
	// begin inline asm
	shf.r.wrap.b32 %r4027, %r4561, %r4561, %r4590;
	// end inline asm
	// begin inline asm
	shf.r.wrap.b32 %r4031, %r4561, %r4561, %r4594;
	// end inline asm
	shr.u32 	%r7179, %r4561, 10;
	xor.b32  	%r7180, %r7179, %r4027;
	xor.b32  	%r7181, %r7180, %r4031;
	add.s32 	%r7182, %r7181, %r4361;
	// begin inline asm
	shf.r.wrap.b32 %r4035, %r4041, %r4041, %r4598;
	// end inline asm
	// begin inline asm
	shf.r.wrap.b32 %r4039, %r4041, %r4041, %r4602;
	// end inline asm
	shr.u32 	%r7183, %r4041, 3;
	xor.b32  	%r7184, %r7183, %r4035;
	xor.b32  	%r7185, %r7184, %r4039;
	add.s32 	%r7186, %r7182, %r4001;
	add.s32 	%r4113, %r7186, %r7185;
	// begin inline asm
	shf.r.wrap.b32 %r4043, %r4053, %r4053, %r4606;
	// end inline asm
	// begin inline asm
	shf.r.wrap.b32 %r4047, %r4053, %r4053, %r4610;
	// end inline asm
	xor.b32  	%r7187, %r4047, %r4043;
	// begin inline asm
	shf.r.wrap.b32 %r4051, %r4053, %r4053, %r4614;
	// end inline asm
	xor.b32  	%r7188, %r7187, %r4051;
	and.b32  	%r7189, %r4053, %r4013;
	not.b32 	%r7190, %r4053;
	and.b32  	%r7191, %r3973, %r7190;
	or.b32  	%r7192, %r7189, %r7191;
	add.s32 	%r7193, %r7192, %r3933;
	add.s32 	%r7194, %r7193, %r4113;
	add.s32 	%r7195, %r7194, %r7188;
	add.s32 	%r7196, %r7195, %r5750;
	// begin inline asm
	shf.r.wrap.b32 %r4055, %r4065, %r4065, %r4618;
	// end inline asm
	// begin inline asm
	shf.r.wrap.b32 %r4059, %r4065, %r4065, %r4622;
	// end inline asm
	xor.b32  	%r7197, %r4059, %r4055;
	// begin inline asm
	shf.r.wrap.b32 %r4063, %r4065, %r4065, %r4626;
	// end inline asm
	xor.b32  	%r7198, %r7197, %r4063;
	xor.b32  	%r7199, %r4025, %r3985;
	and.b32  	%r7200, %r4065, %r7199;
	and.b32  	%r7201, %r4025, %r3985;
	xor.b32  	%r7202, %r7200, %r7201;
	add.s32 	%r7203, %r7198, %r7202;
	add.s32 	%r4093, %r7196, %r3945;
	add.s32 	%r4105, %r7203, %r7196;
	// begin inline asm
	shf.r.wrap.b32 %r4067, %r4601, %r4601, %r4590;
	// end inline asm
	// begin inline asm
	shf.r.wrap.b32 %r4071, %r4601, %r4601, %r4594;
	// end inline asm
	shr.u32 	%r7204, %r4601, 10;
	xor.b32  	%r7205, %r7204, %r4067;
	xor.b32  	%r7206, %r7205, %r4071;
	add.s32 	%r7207, %r7206, %r4401;
	// begin inline asm
	shf.r.wrap.b32 %r4075, %r4081, %r4081, %r4598;
	// end inline asm
	// begin inline asm
	shf.r.wrap.b32 %r4079, %r4081, %r4081, %r4602;
	// end inline asm
	shr.u32 	%r7208, %r4081, 3;
	xor.b32  	%r7209, %r7208, %r4075;
	xor.b32  	%r7210, %r7209, %r4079;
	add.s32 	%r7211, %r7207, %r4041;
	add.s32 	%r4153, %r7211, %r7210;
	// begin inline asm
	shf.r.wrap.b32 %r4083, %r4093, %r4093, %r4606;
	// end inline asm
	// begin inline asm
	shf.r.wrap.b32 %r4087, %r4093, %r4093, %r4610;
	// end inline asm
	xor.b32  	%r7212, %r4087, %r4083;
	// begin inline asm
	shf.r.wrap.b32 %r4091, %r4093, %r4093, %r4614;
	// end inline asm
	xor.b32  	%r7213, %r7212, %r4091;
	and.b32  	%r7214, %r4093, %r4053;
	not.b32 	%r7215, %r4093;
	and.b32  	%r7216, %r4013, %r7215;
	or.b32  	%r7217, %r7214, %r7216;
	add.s32 	%r7218, %r7217, %r3973;
	add.s32 	%r7219, %r7218, %r4153;
	add.s32 	%r7220, %r7219, %r7213;
	add.s32 	%r7221, %r7220, %r5776;
	// begin inline asm
	shf.r.wrap.b32 %r4095, %r4105, %r4105, %r4618;
	// end inline asm
	// begin inline asm
	shf.r.wrap.b32 %r4099, %r4105, %r4105, %r4622;
	// end inline asm
	xor.b32  	%r7222, %r4099, %r4095;
	// begin inline asm
	shf.r.wrap.b32 %r4103, %r4105, %r4105, %r4626;
	// end inline asm
	xor.b32  	%r7223, %r7222, %r4103;
	xor.b32  	%r7224, %r4065, %r4025;
	and.b32  	%r7225, %r4105, %r7224;
	and.b32  	%r7226, %r4065, %r4025;
	xor.b32  	%r7227, %r7225, %r7226;
	add.s32 	%r7228, %r7223, %r7227;
	add.s32 	%r4133, %r7221, %r3985;
	add.s32 	%r4145, %r7228, %r7221;
	// begin inline asm
	shf.r.wrap.b32 %r4107, %r4113, %r4113, %r4590;
	// end inline asm
	// begin inline asm
	shf.r.wrap.b32 %r4111, %r4113, %r4113, %r4594;
	// end inline asm
	shr.u32 	%r7229, %r4113, 10;
	xor.b32  	%r7230, %r7229, %r4107;
	xor.b32  	%r7231, %r7230, %r4111;
	add.s32 	%r7232, %r7231, %r4441;
	// begin inline asm
	shf.r.wrap.b32 %r4115, %r4121, %r4121, %r4598;
	// end inline asm
	// begin inline asm
	shf.r.wrap.b32 %r4119, %r4121, %r4121, %r4602;
	// end inline asm
	shr.u32 	%r7233, %r4121, 3;
	xor.b32  	%r7234, %r7233, %r4115;
	xor.b32  	%r7235, %r7234, %r4119;
	add.s32 	%r7236, %r7232, %r4081;
	add.s32 	%r4193, %r7236, %r7235;
	// begin inline asm
	shf.r.wrap.b32 %r4123, %r4133, %r4133, %r4606;
	// end inline asm
	// begin inline asm
	shf.r.wrap.b32 %r4127, %r4133, %r4133, %r4610;
	// end inline asm
	xor.b32  	%r7237, %r4127, %r4123;
	// begin inline asm
	shf.r.wrap.b32 %r4131, %r4133, %r4133, %r4614;
	// end inline asm
	xor.b32  	%r7238, %r7237, %r4131;
	and.b32  	%r7239, %r4133, %r4093;
	not.b32 	%r7240, %r4133;
	and.b32  	%r7241, %r4053, %r7240;
	or.b32  	%r7242, %r7239, %r7241;
	add.s32 	%r7243, %r7242, %r4013;
	add.s32 	%r7244, %r7243, %r4193;
	add.s32 	%r7245, %r7244, %r7238;
	add.s32 	%r7246, %r7245, %r5802;
	// begin inline asm
	shf.r.wrap.b32 %r4135, %r4145, %r4145, %r4618;
	// end inline asm
	// begin inline asm
	shf.r.wrap.b32 %r4139, %r4145, %r4145, %r4622;
	// end inline asm
	xor.b32  	%r7247, %r4139, %r4135;
	// begin inline asm
	shf.r.wrap.b32 %r4143, %r4145, %r4145, %r4626;
	// end inline asm
	xor.b32  	%r7248, %r7247, %r4143;
	xor.b32  	%r7249, %r4105, %r4065;
	and.b32  	%r7250, %r4145, %r7249;
	and.b32  	%r7251, %r4105, %r4065;
	xor.b32  	%r7252, %r7250, %r7251;
	add.s32 	%r7253, %r7248, %r7252;
	add.s32 	%r4173, %r7246, %r4025;
	add.s32 	%r4185, %r7253, %r7246;
	// begin inline asm
	shf.r.wrap.b32 %r4147, %r4153, %r4153, %r4590;
	// end inline asm
	// begin inline asm
	shf.r.wrap.b32 %r4151, %r4153, %r4153, %r4594;
	// end inline asm
	shr.u32 	%r7254, %r4153, 10;
	xor.b32  	%r7255, %r7254, %r4147;
	xor.b32  	%r7256, %r7255, %r4151;
	add.s32 	%r7257, %r7256, %r4481;
	// begin inline asm
	shf.r.wrap.b32 %r4155, %r4161, %r4161, %r4598;
	// end inline asm
	// begin inline asm
	shf.r.wrap.b32 %r4159, %r4161, %r4161, %r4602;
	// end inline asm
	shr.u32 	%r7258, %r4161, 3;
	xor.b32  	%r7259, %r7258, %r4155;
	xor.b32  	%r7260, %r7259, %r4159;
	add.s32 	%r7261, %r7257, %r4121;
	add.s32 	%r4233, %r7261, %r7260;
	// begin inline asm
	shf.r.wrap.b32 %r4163, %r4173, %r4173, %r4606;
	// end inline asm
	// begin inline asm
	shf.r.wrap.b32 %r4167, %r4173, %r4173, %r4610;
	// end inline asm
	xor.b32  	%r7262, %r4167, %r4163;
	// begin inline asm
	shf.r.wrap.b32 %r4171, %r4173, %r4173, %r4614;
	// end inline asm
	xor.b32  	%r7263, %r7262, %r4171;
	and.b32  	%r7264, %r4173, %r4133;
	not.b32 	%r7265, %r4173;
	and.b32  	%r7266, %r4093, %r7265;
	or.b32  	%r7267, %r7264, %r7266;
	add.s32 	%r7268, %r7267, %r4053;
	add.s32 	%r7269, %r7268, %r4233;
	add.s32 	%r7270, %r7269, %r7263;
	add.s32 	%r7271, %r7270, %r5828;
	// begin inline asm
	shf.r.wrap.b32 %r4175, %r4185, %r4185, %r4618;
	// end inline asm
	// begin inline asm
	shf.r.wrap.b32 %r4179, %r4185, %r4185, %r4622;
	// end inline asm
	xor.b32  	%r7272, %r4179, %r4175;
	// begin inline asm
	shf.r.wrap.b32 %r4183, %r4185, %r4185, %r4626;
	// end inline asm
	xor.b32  	%r7273, %r7272, %r4183;
	xor.b32  	%r7274, %r4145, %r4105;
	and.b32  	%r7275, %r4185, %r7274;
	and.b32  	%r7276, %r4145, %r4105;
	xor.b32  	%r7277, %r7275, %r7276;
	add.s32 	%r7278, %r7273, %r7277;
	add.s32 	%r4213, %r7271, %r4065;
	add.s32 	%r4225, %r7278, %r7271;
	// begin inline asm
	shf.r.wrap.b32 %r4187, %r4193, %r4193, %r4590;
	// end inline asm
	// begin inline asm
	shf.r.wrap.b32 %r4191, %r4193, %r4193, %r4594;
	// end inline asm
	shr.u32 	%r7279, %r4193, 10;
	xor.b32  	%r7280, %r7279, %r4187;
	xor.b32  	%r7281, %r7280, %r4191;
	add.s32 	%r7282, %r7281, %r4521;
	// begin inline asm
	shf.r.wrap.b32 %r4195, %r4201, %r4201, %r4598;
	// end inline asm
	// begin inline asm
	shf.r.wrap.b32 %r4199, %r4201, %r4201, %r4602;
	// end inline asm
	shr.u32 	%r7283, %r4201, 3;
	xor.b32  	%r7284, %r7283, %r4195;
	xor.b32  	%r7285, %r7284, %r4199;
	add.s32 	%r7286, %r7282, %r4161;
	add.s32 	%r4273, %r7286, %r7285;
	// begin inline asm
	shf.r.wrap.b32 %r4203, %r4213, %r4213, %r4606;
	// end inline asm
	// begin inline asm
	shf.r.wrap.b32 %r4207, %r4213, %r4213, %r4610;
	// end inline asm
	xor.b32  	%r7287, %r4207, %r4203;
	// begin inline asm
	shf.r.wrap.b32 %r4211, %r4213, %r4213, %r4614;
	// end inline asm
	xor.b32  	%r7288, %r7287, %r4211;
	and.b32  	%r7289, %r4213, %r4173;
	not.b32 	%r7290, %r4213;
	and.b32  	%r7291, %r4133, %r7290;
	or.b32  	%r7292, %r7289, %r7291;
	add.s32 	%r7293, %r7292, %r4093;
	add.s32 	%r7294, %r7293, %r4273;
	add.s32 	%r7295, %r7294, %r7288;
	add.s32 	%r7296, %r7295, %r5854;
	// begin inline asm
	shf.r.wrap.b32 %r4215, %r4225, %r4225, %r4618;
	// end inline asm
	// begin inline asm
	shf.r.wrap.b32 %r4219, %r4225, %r4225, %r4622;
	// end inline asm
	xor.b32  	%r7297, %r4219, %r4215;
	// begin inline asm
	shf.r.wrap.b32 %r4223, %r4225, %r4225, %r4626;
	// end inline asm
	xor.b32  	%r7298, %r7297, %r4223;
	xor.b32  	%r7299, %r4185, %r4145;
	and.b32  	%r7300, %r4225, %r7299;
	and.b32  	%r7301, %r4185, %r4145;
	xor.b32  	%r7302, %r7300, %r7301;
	add.s32 	%r7303, %r7298, %r7302;
	add.s32 	%r4253, %r7296, %r4105;
	add.s32 	%r4265, %r7303, %r7296;
	// begin inline asm
	shf.r.wrap.b32 %r4227, %r4233, %r4233, %r4590;
	// end inline asm
	// begin inline asm
	shf.r.wrap.b32 %r4231, %r4233, %r4233, %r4594;
	// end inline asm
	shr.u32 	%r7304, %r4233, 10;
	xor.b32  	%r7305, %r7304, %r4227;
	xor.b32  	%r7306, %r7305, %r4231;
	add.s32 	%r7307, %r7306, %r4561;
	// begin inline asm
	shf.r.wrap.b32 %r4235, %r4241, %r4241, %r4598;
	// end inline asm
	// begin inline asm
	shf.r.wrap.b32 %r4239, %r4241, %r4241, %r4602;
	// end inline asm
	shr.u32 	%r7308, %r4241, 3;
	xor.b32  	%r7309, %r7308, %r4235;
	xor.b32  	%r7310, %r7309, %r4239;
	add.s32 	%r7311, %r7307, %r4201;
	add.s32 	%r4313, %r7311, %r7310;
	// begin inline asm
	shf.r.wrap.b32 %r4243, %r4253, %r4253, %r4606;
	// end inline asm
	// begin inline asm
	shf.r.wrap.b32 %r4247, %r4253, %r4253, %r4610;
	// end inline asm
	xor.b32  	%r7312, %r4247, %r4243;
	// begin inline asm
	shf.r.wrap.b32 %r4251, %r4253, %r4253, %r4614;
	// end inline asm
	xor.b32  	%r7313, %r7312, %r4251;
	and.b32  	%r7314, %r4253, %r4213;
	not.b32 	%r7315, %r4253;
	and.b32  	%r7316, %r4173, %r7315;
	or.b32  	%r7317, %r7314, %r7316;
	add.s32 	%r7318, %r7317, %r4133;
	add.s32 	%r7319, %r7318, %r4313;
	add.s32 	%r7320, %r7319, %r7313;
	add.s32 	%r7321, %r7320, %r5880;
	// begin inline asm
	shf.r.wrap.b32 %r4255, %r4265, %r4265, %r4618;
	// end inline asm
	// begin inline asm
	shf.r.wrap.b32 %r4259, %r4265, %r4265, %r4622;
	// end inline asm
	xor.b32  	%r7322, %r4259, %r4255;
	// begin inline asm
	shf.r.wrap.b32 %r4263, %r4265, %r4265, %r4626;
	// end inline asm
	xor.b32  	%r7323, %r7322, %r4263;
	xor.b32  	%r7324, %r4225, %r4185;
	and.b32  	%r7325, %r4265, %r7324;
	and.b32  	%r7326, %r4225, %r4185;
	xor.b32  	%r7327, %r7325, %r7326;
	add.s32 	%r7328, %r7323, %r7327;
	add.s32 	%r4293, %r7321, %r4145;
	add.s32 	%r4305, %r7328, %r7321;
	// begin inline asm
	shf.r.wrap.b32 %r4267, %r4273, %r4273, %r4590;
	// end inline asm
	// begin inline asm
	shf.r.wrap.b32 %r4271, %r4273, %r4273, %r4594;
	// end inline asm
	shr.u32 	%r7329, %r4273, 10;
	xor.b32  	%r7330, %r7329, %r4267;
	xor.b32  	%r7331, %r7330, %r4271;
	add.s32 	%r7332, %r7331, %r4601;
	// begin inline asm
	shf.r.wrap.b32 %r4275, %r4281, %r4281, %r4598;
	// end inline asm
	// begin inline asm
	shf.r.wrap.b32 %r4279, %r4281, %r4281, %r4602;
	// end inline asm
	shr.u32 	%r7333, %r4281, 3;
	xor.b32  	%r7334, %r7333, %r4275;
	xor.b32  	%r7335, %r7334, %r4279;
	add.s32 	%r7336, %r7332, %r4241;
	add.s32 	%r4353, %r7336, %r7335;
	// begin inline asm
	shf.r.wrap.b32 %r4283, %r4293, %r4293, %r4606;
	// end inline asm
	// begin inline asm
	shf.r.wrap.b32 %r4287, %r4293, %r4293, %r4610;
	// end inline asm
	xor.b32  	%r7337, %r4287, %r4283;
	// begin inline asm
	shf.r.wrap.b32 %r4291, %r4293, %r4293, %r4614;
	// end inline asm
	xor.b32  	%r7338, %r7337, %r4291;
	and.b32  	%r7339, %r4293, %r4253;
	not.b32 	%r7340, %r4293;
	and.b32  	%r7341, %r4213, %r7340;
	or.b32  	%r7342, %r7339, %r7341;
	add.s32 	%r7343, %r7342, %r4173;
	add.s32 	%r7344, %r7343, %r4353;
	add.s32 	%r7345, %r7344, %r7338;
	add.s32 	%r7346, %r7345, %r5906;
	// begin inline asm
	shf.r.wrap.b32 %r4295, %r4305, %r4305, %r4618;
	// end inline asm
	// begin inline asm
	shf.r.wrap.b32 %r4299, %r4305, %r4305, %r4622;
	// end inline asm
	xor.b32  	%r7347, %r4299, %r4295;
	// begin inline asm
	shf.r.wrap.b32 %r4303, %r4305, %r4305, %r4626;
	// end inline asm
	xor.b32  	%r7348, %r7347, %r4303;
	xor.b32  	%r7349, %r4265, %r4225;
	and.b32  	%r7350, %r4305, %r7349;
	and.b32  	%r7351, %r4265, %r4225;
	xor.b32  	%r7352, %r7350, %r7351;
	add.s32 	%r7353, %r7348, %r7352;
	add.s32 	%r4333, %r7346, %r4185;
	add.s32 	%r4345, %r7353, %r7346;
	// begin inline asm
	shf.r.wrap.b32 %r4307, %r4313, %r4313, %r4590;
	// end inline asm
	// begin inline asm
	shf.r.wrap.b32 %r4311, %r4313, %r4313, %r4594;
	// end inline asm
	shr.u32 	%r7354, %r4313, 10;
	xor.b32  	%r7355, %r7354, %r4307;
	xor.b32  	%r7356, %r7355, %r4311;
	add.s32 	%r7357, %r7356, %r4113;
	// begin inline asm
	shf.r.wrap.b32 %r4315, %r4321, %r4321, %r4598;
	// end inline asm
	// begin inline asm
	shf.r.wrap.b32 %r4319, %r4321, %r4321, %r4602;
	// end inline asm
	shr.u32 	%r7358, %r4321, 3;
	xor.b32  	%r7359, %r7358, %r4315;
	xor.b32  	%r7360, %r7359, %r4319;
	add.s32 	%r7361, %r7357, %r4281;
	add.s32 	%r4393, %r7361, %r7360;
	// begin inline asm
	shf.r.wrap.b32 %r4323, %r4333, %r4333, %r4606;
	// end inline asm
	// begin inline asm
	shf.r.wrap.b32 %r4327, %r4333, %r4333, %r4610;
	// end inline asm
	xor.b32  	%r7362, %r4327, %r4323;
	// begin inline asm
	shf.r.wrap.b32 %r4331, %r4333, %r4333, %r4614;
	// end inline asm
	xor.b32  	%r7363, %r7362, %r4331;
	and.b32  	%r7364, %r4333, %r4293;
	not.b32 	%r7365, %r4333;
	and.b32  	%r7366, %r4253, %r7365;
	or.b32  	%r7367, %r7364, %r7366;
	add.s32 	%r7368, %r7367, %r4213;
	add.s32 	%r7369, %r7368, %r4393;
	add.s32 	%r7370, %r7369, %r7363;
	add.s32 	%r7371, %r7370, %r5932;
	// begin inline asm
	shf.r.wrap.b32 %r4335, %r4345, %r4345, %r4618;
	// end inline asm
	// begin inline asm
	shf.r.wrap.b32 %r4339, %r4345, %r4345, %r4622;
	// end inline asm
	xor.b32  	%r7372, %r4339, %r4335;
	// begin inline asm
	shf.r.wrap.b32 %r4343, %r4345, %r4345, %r4626;
	// end inline asm
	xor.b32  	%r7373, %r7372, %r4343;
	xor.b32  	%r7374, %r4305, %r4265;
	and.b32  	%r7375, %r4345, %r7374;
	and.b32  	%r7376, %r4305, %r4265;
	xor.b32  	%r7377, %r7375, %r7376;
	add.s32 	%r7378, %r7373, %r7377;
	add.s32 	%r4373, %r7371, %r4225;
	add.s32 	%r4385, %r7378, %r7371;
	// begin inline asm
	shf.r.wrap.b32 %r4347, %r4353, %r4353, %r4590;
	// end inline asm
	// begin inline asm
	shf.r.wrap.b32 %r4351, %r4353, %r4353, %r4594;
	// end inline asm
	shr.u32 	%r7379, %r4353, 10;
	xor.b32  	%r7380, %r7379, %r4347;
	xor.b32  	%r7381, %r7380, %r4351;
	add.s32 	%r7382, %r7381, %r4153;
	// begin inline asm
	shf.r.wrap.b32 %r4355, %r4361, %r4361, %r4598;
	// end inline asm
	// begin inline asm
	shf.r.wrap.b32 %r4359, %r4361, %r4361, %r4602;
	// end inline asm
	shr.u32 	%r7383, %r4361, 3;
	xor.b32  	%r7384, %r7383, %r4355;
	xor.b32  	%r7385, %r7384, %r4359;
	add.s32 	%r7386, %r7382, %r4321;
	add.s32 	%r4433, %r7386, %r7385;
	// begin inline asm
	shf.r.wrap.b32 %r4363, %r4373, %r4373, %r4606;
	// end inline asm
	// begin inline asm
	shf.r.wrap.b32 %r4367, %r4373, %r4373, %r4610;
	// end inline asm
	xor.b32  	%r7387, %r4367, %r4363;
	// begin inline asm
	shf.r.wrap.b32 %r4371, %r4373, %r4373, %r4614;
	// end inline asm
	xor.b32  	%r7388, %r7387, %r4371;
	and.b32  	%r7389, %r4373, %r4333;
	not.b32 	%r7390, %r4373;
	and.b32  	%r7391, %r4293, %r7390;
	or.b32  	%r7392, %r7389, %r7391;
	add.s32 	%r7393, %r7392, %r4253;
	add.s32 	%r7394, %r7393, %r4433;
	add.s32 	%r7395, %r7394, %r7388;
	add.s32 	%r7396, %r7395, %r5958;
	// begin inline asm
	shf.r.wrap.b32 %r4375, %r4385, %r4385, %r4618;
	// end inline asm
	// begin inline asm
	shf.r.wrap.b32 %r4379, %r4385, %r4385, %r4622;
	// end inline asm
	xor.b32  	%r7397, %r4379, %r4375;
	// begin inline asm
	shf.r.wrap.b32 %r4383, %r4385, %r4385, %r4626;
	// end inline asm
	xor.b32  	%r7398, %r7397, %r4383;
	xor.b32  	%r7399, %r4345, %r4305;
	and.b32  	%r7400, %r4385, %r7399;
	and.b32  	%r7401, %r4345, %r4305;
	xor.b32  	%r7402, %r7400, %r7401;
	add.s32 	%r7403, %r7398, %r7402;
	add.s32 	%r4413, %r7396, %r4265;
	add.s32 	%r4425, %r7403, %r7396;
	// begin inline asm
	shf.r.wrap.b32 %r4387, %r4393, %r4393, %r4590;
	// end inline asm
	// begin inline asm
	shf.r.wrap.b32 %r4391, %r4393, %r4393, %r4594;
	// end inline asm
	shr.u32 	%r7404, %r4393, 10;
	xor.b32  	%r7405, %r7404, %r4387;
	xor.b32  	%r7406, %r7405, %r4391;
	add.s32 	%r7407, %r7406, %r4193;
	// begin inline asm
	shf.r.wrap.b32 %r4395, %r4401, %r4401, %r4598;
	// end inline asm
	// begin inline asm
	shf.r.wrap.b32 %r4399, %r4401, %r4401, %r4602;
	// end inline asm
	shr.u32 	%r7408, %r4401, 3;
	xor.b32  	%r7409, %r7408, %r4395;
	xor.b32  	%r7410, %r7409, %r4399;
	add.s32 	%r7411, %r7407, %r4361;
	add.s32 	%r4473, %r7411, %r7410;
	// begin inline asm
	shf.r.wrap.b32 %r4403, %r4413, %r4413, %r4606;
	// end inline asm
	// begin inline asm
	shf.r.wrap.b32 %r4407, %r4413, %r4413, %r4610;
	// end inline asm
	xor.b32  	%r7412, %r4407, %r4403;
	// begin inline asm
	shf.r.wrap.b32 %r4411, %r4413, %r4413, %r4614;
	// end inline asm
	xor.b32  	%r7413, %r7412, %r4411;
	and.b32  	%r7414, %r4413, %r4373;
	not.b32 	%r7415, %r4413;
	and.b32  	%r7416, %r4333, %r7415;
	or.b32  	%r7417, %r7414, %r7416;
	add.s32 	%r7418, %r7417, %r4293;
	add.s32 	%r7419, %r7418, %r4473;
	add.s32 	%r7420, %r7419, %r7413;
	add.s32 	%r7421, %r7420, %r5984;
	// begin inline asm
	shf.r.wrap.b32 %r4415, %r4425, %r4425, %r4618;
	// end inline asm
	// begin inline asm
	shf.r.wrap.b32 %r4419, %r4425, %r4425, %r4622;
	// end inline asm
	xor.b32  	%r7422, %r4419, %r4415;
	// begin inline asm
	shf.r.wrap.b32 %r4423, %r4425, %r4425, %r4626;
	// end inline asm
	xor.b32  	%r7423, %r7422, %r4423;
	xor.b32  	%r7424, %r4385, %r4345;
	and.b32  	%r7425, %r4425, %r7424;
	and.b32  	%r7426, %r4385, %r4345;
	xor.b32  	%r7427, %r7425, %r7426;
	add.s32 	%r7428, %r7423, %r7427;
	add.s32 	%r4453, %r7421, %r4305;
	add.s32 	%r4465, %r7428, %r7421;
	// begin inline asm
	shf.r.wrap.b32 %r4427, %r4433, %r4433, %r4590;
	// end inline asm
	// begin inline asm
	shf.r.wrap.b32 %r4431, %r4433, %r4433, %r4594;
	// end inline asm
	shr.u32 	%r7429, %r4433, 10;
	xor.b32  	%r7430, %r7429, %r4427;
	xor.b32  	%r7431, %r7430, %r4431;
	add.s32 	%r7432, %r7431, %r4233;
	// begin inline asm
	shf.r.wrap.b32 %r4435, %r4441, %r4441, %r4598;
	// end inline asm
	// begin inline asm
	shf.r.wrap.b32 %r4439, %r4441, %r4441, %r4602;
	// end inline asm
	shr.u32 	%r7433, %r4441, 3;
	xor.b32  	%r7434, %r7433, %r4435;
	xor.b32  	%r7435, %r7434, %r4439;
	add.s32 	%r7436, %r7432, %r4401;
	add.s32 	%r4513, %r7436, %r7435;
	// begin inline asm
	shf.r.wrap.b32 %r4443, %r4453, %r4453, %r4606;
	// end inline asm
	// begin inline asm
	shf.r.wrap.b32 %r4447, %r4453, %r4453, %r4610;
	// end inline asm
	xor.b32  	%r7437, %r4447, %r4443;
	// begin inline asm
	shf.r.wrap.b32 %r4451, %r4453, %r4453, %r4614;
	// end inline asm
	xor.b32  	%r7438, %r7437, %r4451;
	and.b32  	%r7439, %r4453, %r4413;
	not.b32 	%r7440, %r4453;
	and.b32  	%r7441, %r4373, %r7440;
	or.b32  	%r7442, %r7439, %r7441;
	add.s32 	%r7443, %r7442, %r4333;
	add.s32 	%r7444, %r7443, %r4513;
	add.s32 	%r7445, %r7444, %r7438;
	add.s32 	%r7446, %r7445, %r6010;
	// begin inline asm
	shf.r.wrap.b32 %r4455, %r4465, %r4465, %r4618;
	// end inline asm
	// begin inline asm
	shf.r.wrap.b32 %r4459, %r4465, %r4465, %r4622;
	// end inline asm
	xor.b32  	%r7447, %r4459, %r4455;
	// begin inline asm
	shf.r.wrap.b32 %r4463, %r4465, %r4465, %r4626;
	// end inline asm
	xor.b32  	%r7448, %r7447, %r4463;
	xor.b32  	%r7449, %r4425, %r4385;
	and.b32  	%r7450, %r4465, %r7449;
	and.b32  	%r7451, %r4425, %r4385;
	xor.b32  	%r7452, %r7450, %r7451;
	add.s32 	%r7453, %r7448, %r7452;
	add.s32 	%r4493, %r7446, %r4345;
	add.s32 	%r4505, %r7453, %r7446;
	// begin inline asm
	shf.r.wrap.b32 %r4467, %r4473, %r4473, %r4590;
	// end inline asm
	// begin inline asm
	shf.r.wrap.b32 %r4471, %r4473, %r4473, %r4594;
	// end inline asm
	shr.u32 	%r7454, %r4473, 10;
	xor.b32  	%r7455, %r7454, %r4467;
	xor.b32  	%r7456, %r7455, %r4471;
	add.s32 	%r7457, %r7456, %r4273;
	// begin inline asm
	shf.r.wrap.b32 %r4475, %r4481, %r4481, %r4598;
	// end inline asm
	// begin inline asm
	shf.r.wrap.b32 %r4479, %r4481, %r4481, %r4602;
	// end inline asm
	shr.u32 	%r7458, %r4481, 3;
	xor.b32  	%r7459, %r7458, %r4475;
	xor.b32  	%r7460, %r7459, %r4479;
	add.s32 	%r7461, %r7457, %r4441;
	add.s32 	%r4553, %r7461, %r7460;
	// begin inline asm
	shf.r.wrap.b32 %r4483, %r4493, %r4493, %r4606;
	// end inline asm
	// begin inline asm
	shf.r.wrap.b32 %r4487, %r4493, %r4493, %r4610;
	// end inline asm
	xor.b32  	%r7462, %r4487, %r4483;
	// begin inline asm
	shf.r.wrap.b32 %r4491, %r4493, %r4493, %r4614;
	// end inline asm
	xor.b32  	%r7463, %r7462, %r4491;
	and.b32  	%r7464, %r4493, %r4453;
	not.b32 	%r7465, %r4493;
	and.b32  	%r7466, %r4413, %r7465;
	or.b32  	%r7467, %r7464, %r7466;
	add.s32 	%r7468, %r7467, %r4373;
	add.s32 	%r7469, %r7468, %r4553;
	add.s32 	%r7470, %r7469, %r7463;
	add.s32 	%r7471, %r7470, %r6036;
	// begin inline asm
	shf.r.wrap.b32 %r4495, %r4505, %r4505, %r4618;
	// end inline asm
	// begin inline asm
	shf.r.wrap.b32 %r4499, %r4505, %r4505, %r4622;
	// end inline asm
	xor.b32  	%r7472, %r4499, %r4495;
	// begin inline asm
	shf.r.wrap.b32 %r4503, %r4505, %r4505, %r4626;
	// end inline asm
	xor.b32  	%r7473, %r7472, %r4503;
	xor.b32  	%r7474, %r4465, %r4425;
	and.b32  	%r7475, %r4505, %r7474;
	and.b32  	%r7476, %r4465, %r4425;
	xor.b32  	%r7477, %r7475, %r7476;
	add.s32 	%r7478, %r7473, %r7477;
	add.s32 	%r4533, %r7471, %r4385;
	add.s32 	%r4545, %r7478, %r7471;
	// begin inline asm
	shf.r.wrap.b32 %r4507, %r4513, %r4513, %r4590;
	// end inline asm
	// begin inline asm
	shf.r.wrap.b32 %r4511, %r4513, %r4513, %r4594;
	// end inline asm
	shr.u32 	%r7479, %r4513, 10;
	xor.b32  	%r7480, %r7479, %r4507;
	xor.b32  	%r7481, %r7480, %r4511;
	add.s32 	%r7482, %r7481, %r4313;
	// begin inline asm
	shf.r.wrap.b32 %r4515, %r4521, %r4521, %r4598;
	// end inline asm
	// begin inline asm
	shf.r.wrap.b32 %r4519, %r4521, %r4521, %r4602;
	// end inline asm
	shr.u32 	%r7483, %r4521, 3;
	xor.b32  	%r7484, %r7483, %r4515;
	xor.b32  	%r7485, %r7484, %r4519;
	add.s32 	%r7486, %r7482, %r4481;
	add.s32 	%r4593, %r7486, %r7485;
	// begin inline asm
	shf.r.wrap.b32 %r4523, %r4533, %r4533, %r4606;
	// end inline asm
	// begin inline asm
	shf.r.wrap.b32 %r4527, %r4533, %r4533, %r4610;
	// end inline asm
	xor.b32  	%r7487, %r4527, %r4523;
	// begin inline asm
	shf.r.wrap.b32 %r4531, %r4533, %r4533, %r4614;
	// end inline asm
	xor.b32  	%r7488, %r7487, %r4531;
	and.b32  	%r7489, %r4533, %r4493;
	not.b32 	%r7490, %r4533;
	and.b32  	%r7491, %r4453, %r7490;
	or.b32  	%r7492, %r7489, %r7491;
	add.s32 	%r7493, %r7492, %r4413;
	add.s32 	%r7494, %r7493, %r4593;
	add.s32 	%r7495, %r7494, %r7488;
	add.s32 	%r7496, %r7495, %r6062;
	// begin inline asm
	shf.r.wrap.b32 %r4535, %r4545, %r4545, %r4618;
	// end inline asm
	// begin inline asm
	shf.r.wrap.b32 %r4539, %r4545, %r4545, %r4622;
	// end inline asm
	xor.b32  	%r7497, %r4539, %r4535;
	// begin inline asm
	shf.r.wrap.b32 %r4543, %r4545, %r4545, %r4626;
	// end inline asm
	xor.b32  	%r7498, %r7497, %r4543;
	xor.b32  	%r7499, %r4505, %r4465;
	and.b32  	%r7500, %r4545, %r7499;
	and.b32  	%r7501, %r4505, %r4465;
	xor.b32  	%r7502, %r7500, %r7501;
	add.s32 	%r7503, %r7498, %r7502;
	add.s32 	%r4573, %r7496, %r4425;
	add.s32 	%r4585, %r7503, %r7496;
	// begin inline asm
	shf.r.wrap.b32 %r4547, %r4553, %r4553, %r4590;
	// end inline asm
	// begin inline asm
	shf.r.wrap.b32 %r4551, %r4553, %r4553, %r4594;
	// end inline asm
	shr.u32 	%r7504, %r4553, 10;
	xor.b32  	%r7505, %r7504, %r4547;
	xor.b32  	%r7506, %r7505, %r4551;
	add.s32 	%r7507, %r7506, %r4353;
	// begin inline asm
	shf.r.wrap.b32 %r4555, %r4561, %r4561, %r4598;
	// end inline asm
	// begin inline asm
	shf.r.wrap.b32 %r4559, %r4561, %r4561, %r4602;
	// end inline asm
	shr.u32 	%r7508, %r4561, 3;
	xor.b32  	%r7509, %r7508, %r4555;
	xor.b32  	%r7510, %r7509, %r4559;
	add.s32 	%r7511, %r7507, %r4521;
	add.s32 	%r7512, %r7511, %r7510;
	// begin inline asm
	shf.r.wrap.b32 %r4563, %r4573, %r4573, %r4606;
	// end inline asm
	// begin inline asm
	shf.r.wrap.b32 %r4567, %r4573, %r4573, %r4610;
	// end inline asm
	xor.b32  	%r7513, %r4567, %r4563;
	// begin inline asm
	shf.r.wrap.b32 %r4571, %r4573, %r4573, %r4614;
	// end inline asm
	xor.b32  	%r7514, %r7513, %r4571;
	and.b32  	%r7515, %r4573, %r4533;
	not.b32 	%r7516, %r4573;
	and.b32  	%r7517, %r4493, %r7516;
	or.b32  	%r7518, %r7515, %r7517;
	add.s32 	%r7519, %r7518, %r4453;
	add.s32 	%r7520, %r7519, %r7512;
	add.s32 	%r7521, %r7520, %r7514;
	add.s32 	%r7522, %r7521, %r6089;
	// begin inline asm
	shf.r.wrap.b32 %r4575, %r4585, %r4585, %r4618;
	// end inline asm
	// begin inline asm
	shf.r.wrap.b32 %r4579, %r4585, %r4585, %r4622;
	// end inline asm
	xor.b32  	%r7523, %r4579, %r4575;
	// begin inline asm
	shf.r.wrap.b32 %r4583, %r4585, %r4585, %r4626;
	// end inline asm
	xor.b32  	%r7524, %r7523, %r4583;
	xor.b32  	%r7525, %r4545, %r4505;
	and.b32  	%r7526, %r4585, %r7525;
	and.b32  	%r7527, %r4545, %r4505;
	xor.b32  	%r7528, %r7526, %r7527;
	add.s32 	%r7529, %r7524, %r7528;
	add.s32 	%r4613, %r7522, %r4465;
	add.s32 	%r4625, %r7529, %r7522;
	// begin inline asm
	shf.r.wrap.b32 %r4587, %r4593, %r4593, %r4590;
	// end inline asm
	// begin inline asm
	shf.r.wrap.b32 %r4591, %r4593, %r4593, %r4594;
	// end inline asm
	shr.u32 	%r7530, %r4593, 10;
	xor.b32  	%r7531, %r7530, %r4587;
	xor.b32  	%r7532, %r7531, %r4591;
	add.s32 	%r7533, %r7532, %r4393;
	// begin inline asm
	shf.r.wrap.b32 %r4595, %r4601, %r4601, %r4598;
	// end inline asm
	// begin inline asm
	shf.r.wrap.b32 %r4599, %r4601, %r4601, %r4602;
	// end inline asm
	shr.u32 	%r7534, %r4601, 3;
	xor.b32  	%r7535, %r7534, %r4595;
	xor.b32  	%r7536, %r7535, %r4599;
	add.s32 	%r7537, %r7533, %r4561;
	add.s32 	%r7538, %r7537, %r7536;
	// begin inline asm
	shf.r.wrap.b32 %r4603, %r4613, %r4613, %r4606;
	// end inline asm
	// begin inline asm
	shf.r.wrap.b32 %r4607, %r4613, %r4613, %r4610;
	// end inline asm
	xor.b32  	%r7539, %r4607, %r4603;
	// begin inline asm
	shf.r.wrap.b32 %r4611, %r4613, %r4613, %r4614;
	// end inline asm
	xor.b32  	%r7540, %r7539, %r4611;
	and.b32  	%r7541, %r4613, %r4573;
	not.b32 	%r7542, %r4613;
	and.b32  	%r7543, %r4533, %r7542;
	or.b32  	%r7544, %r7541, %r7543;
	add.s32 	%r7545, %r7544, %r4493;
	add.s32 	%r7546, %r7545, %r7538;
	add.s32 	%r7547, %r7546, %r7540;
	add.s32 	%r7548, %r7547, %r6116;
	// begin inline asm
	shf.r.wrap.b32 %r4615, %r4625, %r4625, %r4618;
	// end inline asm
	// begin inline asm
	shf.r.wrap.b32 %r4619, %r4625, %r4625, %r4622;
	// end inline asm
	xor.b32  	%r7549, %r4619, %r4615;
	// begin inline asm
	shf.r.wrap.b32 %r4623, %r4625, %r4625, %r4626;
	// end inline asm
	xor.b32  	%r7550, %r7549, %r4623;
	xor.b32  	%r7551, %r4585, %r4545;
	and.b32  	%r7552, %r4625, %r7551;
	and.b32  	%r7553, %r4585, %r4545;
	xor.b32  	%r7554, %r7552, %r7553;
	add.s32 	%r7555, %r7550, %r7554;
	add.s32 	%r7556, %r7548, %r4505;
	add.s32 	%r7557, %r7555, %r7548;
	add.s32 	%r2, %r7557, 1779033703;
	add.s32 	%r7558, %r4625, -1150833019;
	prmt.b32 	%r3, %r7558, %r3241, %r4638;
	add.s32 	%r7559, %r4585, 1013904242;
	prmt.b32 	%r4, %r7559, %r3241, %r4638;
	add.s32 	%r7560, %r4545, -1521486534;
	prmt.b32 	%r5, %r7560, %r3241, %r4638;
	add.s32 	%r7561, %r7556, 1359893119;
	prmt.b32 	%r6, %r7561, %r3241, %r4638;
	add.s32 	%r7562, %r4613, -1694144372;
	prmt.b32 	%r7, %r7562, %r3241, %r4638;
	add.s32 	%r7563, %r4573, 528734635;
	prmt.b32 	%r8, %r7563, %r3241, %r4638;
	add.s32 	%r7564, %r4533, 1541459225;
	prmt.b32 	%r9, %r7564, %r3241, %r4638;
	cvta.to.global.u64 	%rd1, %rd14;
	ld.global.nc.u32 	%r10, [%rd1+28];
	setp.gt.u32 	%p2, %r9, %r10;
	@%p2 bra 	$L__BB2_18;
	setp.lt.u32 	%p3, %r9, %r10;
	@%p3 bra 	$L__BB2_16;
	ld.global.nc.u32 	%r11, [%rd1+24];
	setp.gt.u32 	%p4, %r8, %r11;
	@%p4 bra 	$L__BB2_18;
	setp.lt.u32 	%p5, %r8, %r11;
	@%p5 bra 	$L__BB2_16;
	ld.global.nc.u32 	%r12, [%rd1+20];
	setp.gt.u32 	%p6, %r7, %r12;
	@%p6 bra 	$L__BB2_18;
	setp.lt.u32 	%p7, %r7, %r12;
	@%p7 bra 	$L__BB2_16;
	ld.global.nc.u32 	%r13, [%rd1+16];
	setp.gt.u32 	%p8, %r6, %r13;
	@%p8 bra 	$L__BB2_18;
	setp.lt.u32 	%p9, %r6, %r13;
	@%p9 bra 	$L__BB2_16;
	ld.global.nc.u32 	%r14, [%rd1+12];
	setp.gt.u32 	%p10, %r5, %r14;
	@%p10 bra 	$L__BB2_18;
	setp.lt.u32 	%p11, %r5, %r14;
	@%p11 bra 	$L__BB2_16;
	ld.global.nc.u32 	%r15, [%rd1+8];
	setp.gt.u32 	%p12, %r4, %r15;
	@%p12 bra 	$L__BB2_18;
	setp.lt.u32 	%p13, %r4, %r15;
	@%p13 bra 	$L__BB2_16;
	ld.global.nc.u32 	%r16, [%rd1+4];
	setp.gt.u32 	%p14, %r3, %r16;
	@%p14 bra 	$L__BB2_18;
	setp.lt.u32 	%p15, %r3, %r16;
	@%p15 bra 	$L__BB2_16;
	ld.global.nc.u32 	%r7565, [%rd1];
	mov.b32 	%r7566, 291;
	mov.b32 	%r7567, 0;
	prmt.b32 	%r7568, %r2, %r7567, %r7566;
	setp.gt.u32 	%p16, %r7568, %r7565;
	@%p16 bra 	$L__BB2_18;
$L__BB2_16:
	ld.param.u64 	%rd16, [_ZN6tetsuo8variants12mine_slidingEPKjS2_S2_jPjS3__param_5];
	cvta.to.global.u64 	%rd10, %rd16;
	atom.relaxed.global.cas.b32 	%r7569, [%rd10], 0, 1;
	setp.ne.s32 	%p17, %r7569, 0;
	@%p17 bra 	$L__BB2_18;
	ld.param.u64 	%rd15, [_ZN6tetsuo8variants12mine_slidingEPKjS2_S2_jPjS3__param_4];
	cvta.to.global.u64 	%rd11, %rd15;
	st.global.u32 	[%rd11], %r1;
$L__BB2_18:
	ret;

}
	// .globl	_ZN6tetsuo8variants11mine_sharedEPKjS2_S2_jPjS3_
.visible .entry _ZN6tetsuo8variants11mine_sharedEPKjS2_S2_jPjS3_(
	.param .u64 .ptr .align 1 _ZN6tetsuo8variants11mine_sharedEPKjS2_S2_jPjS3__param_0,
	.param .u64 .ptr .align 1 _ZN6tetsuo8variants11mine_sharedEPKjS2_S2_jPjS3__param_1,
	.param .u64 .ptr .align 1 _ZN6tetsuo8variants11mine_sharedEPKjS2_S2_jPjS3__param_2,
	.param .u32 _ZN6tetsuo8variants11mine_sharedEPKjS2_S2_jPjS3__param_3,
	.param .u64 .ptr .align 1 _ZN6tetsuo8variants11mine_sharedEPKjS2_S2_jPjS3__param_4,
	.param .u64 .ptr .align 1 _ZN6tetsuo8variants11mine_sharedEPKjS2_S2_jPjS3__param_5
)
{
	.reg .pred 	%p<21>;
	.reg .b32 	%r<7583>;
	.reg .b64 	%rd<17>;
	// demoted variable
	.shared .align 4 .b8 _ZZN6tetsuo8variants11mine_sharedEPKjS2_S2_jPjS3_E10s_midstate[32];
	// demoted variable
	.shared .align 4 .b8 _ZZN6tetsuo8variants11mine_sharedEPKjS2_S2_jPjS3_E6s_tail[16];
	// demoted variable
	.shared .align 4 .b8 _ZZN6tetsuo8variants11mine_sharedEPKjS2_S2_jPjS3_E8s_target[32];
	ld.param.u64 	%rd2, [_ZN6tetsuo8variants11mine_sharedEPKjS2_S2_jPjS3__param_0];
	ld.param.u64 	%rd3, [_ZN6tetsuo8variants11mine_sharedEPKjS2_S2_jPjS3__param_1];
	ld.param.u64 	%rd4, [_ZN6tetsuo8variants11mine_sharedEPKjS2_S2_jPjS3__param_2];
	ld.param.u32 	%r18, [_ZN6tetsuo8variants11mine_sharedEPKjS2_S2_jPjS3__param_3];
	ld.param.u64 	%rd6, [_ZN6tetsuo8variants11mine_sharedEPKjS2_S2_jPjS3__param_5];
	cvta.to.global.u64 	%rd1, %rd6;
	mov.u32 	%r1, %tid.x;
	setp.gt.u32 	%p1, %r1, 7;
	@%p1 bra 	$L__BB3_3;
	cvta.to.global.u64 	%rd7, %rd2;
	cvta.to.global.u64 	%rd8, %rd4;
	mul.wide.u32 	%rd9, %r1, 4;
	add.s64 	%rd10, %rd7, %rd9;
	ld.global.nc.u32 	%r19, [%rd10];
	shl.b32 	%r20, %r1, 2;
	mov.u32 	%r21, _ZZN6tetsuo8variants11mine_sharedEPKjS2_S2_jPjS3_E10s_midstate;
	add.s32 	%r22, %r21, %r20;
	st.shared.u32 	[%r22], %r19;
	add.s64 	%rd11, %rd8, %rd9;
	ld.global.nc.u32 	%r23, [%rd11];
	mov.u32 	%r24, _ZZN6tetsuo8variants11mine_sharedEPKjS2_S2_jPjS3_E8s_target;
	add.s32 	%r25, %r24, %r20;
	st.shared.u32 	[%r25], %r23;
	setp.gt.u32 	%p2, %r1, 3;
	@%p2 bra 	$L__BB3_3;
	cvta.to.global.u64 	%rd12, %rd3;
	add.s64 	%rd14, %rd12, %rd9;
	ld.global.nc.u32 	%r26, [%rd14];
	mov.u32 	%r28, _ZZN6tetsuo8variants11mine_sharedEPKjS2_S2_jPjS3_E6s_tail;
	add.s32 	%r29, %r28, %r20;
	st.shared.u32 	[%r29], %r26;
$L__BB3_3:
	bar.sync 	0;
	ld.global.u32 	%r30, [%rd1];
	setp.ne.s32 	%p3, %r30, 0;
	@%p3 bra 	$L__BB3_20;
	mov.u32 	%r4639, %ctaid.x;
	mov.u32 	%r4640, %ntid.x;
	mad.lo.s32 	%r4641, %r4639, %r4640, %r1;
	add.s32 	%r2, %r4641, %r18;
	ld.shared.u32 	%r812, [_ZZN6tetsuo8variants11mine_sharedEPKjS2_S2_jPjS3_E10s_midstate];
	ld.shared.u32 	%r4642, [_ZZN6tetsuo8variants11mine_sharedEPKjS2_S2_jPjS3_E10s_midstate+4];
	ld.shared.u32 	%r4643, [_ZZN6tetsuo8variants11mine_sharedEPKjS2_S2_jPjS3_E10s_midstate+8];
	ld.shared.u32 	%r4644, [_ZZN6tetsuo8variants11mine_sharedEPKjS2_S2_jPjS3_E10s_midstate+12];
	ld.shared.u32 	%r800, [_ZZN6tetsuo8variants11mine_sharedEPKjS2_S2_jPjS3_E10s_midstate+16];
	ld.shared.u32 	%r4645, [_ZZN6tetsuo8variants11mine_sharedEPKjS2_S2_jPjS3_E10s_midstate+20];
	ld.shared.u32 	%r4646, [_ZZN6tetsuo8variants11mine_sharedEPKjS2_S2_jPjS3_E10s_midstate+24];
	ld.shared.u32 	%r4647, [_ZZN6tetsuo8variants11mine_sharedEPKjS2_S2_jPjS3_E10s_midstate+28];
	ld.shared.u32 	%r4648, [_ZZN6tetsuo8variants11mine_sharedEPKjS2_S2_jPjS3_E6s_tail];
	mov.b32 	%r4649, 291;
	mov.b32 	%r2557, 0;
	prmt.b32 	%r4650, %r4648, %r2557, %r4649;
	ld.shared.u32 	%r4651, [_ZZN6tetsuo8variants11mine_sharedEPKjS2_S2_jPjS3_E6s_tail+4];
	prmt.b32 	%r45, %r4651, %r2557, %r4649;
	ld.shared.u32 	%r4652, [_ZZN6tetsuo8variants11mine_sharedEPKjS2_S2_jPjS3_E6s_tail+8];
	prmt.b32 	%r61, %r4652, %r2557, %r4649;
	prmt.b32 	%r77, %r2, %r2557, %r4649;
	mov.b32 	%r3090, 17;
	// begin inline asm
	shf.r.wrap.b32 %r31, %r2557, %r2557, %r3090;
	// end inline asm
	mov.b32 	%r3094, 19;
	// begin inline asm
	shf.r.wrap.b32 %r35, %r2557, %r2557, %r3094;
	// end inline asm
	xor.b32  	%r4653, %r31, %r35;
	mov.b32 	%r3098, 7;
	// begin inline asm
	shf.r.wrap.b32 %r39, %r45, %r45, %r3098;
	// end inline asm
	mov.b32 	%r3102, 18;
	// begin inline asm
	shf.r.wrap.b32 %r43, %r45, %r45, %r3102;
	// end inline asm
	shr.u32 	%r4654, %r45, 3;
	xor.b32  	%r4655, %r4654, %r39;
	xor.b32  	%r4656, %r4655, %r43;
	add.s32 	%r4657, %r4653, %r4650;
	add.s32 	%r285, %r4657, %r4656;
	mov.b32 	%r269, 640;
	// begin inline asm
	shf.r.wrap.b32 %r47, %r269, %r269, %r3090;
	// end inline asm
	// begin inline asm
	shf.r.wrap.b32 %r51, %r269, %r269, %r3094;
	// end inline asm
	xor.b32  	%r4658, %r47, %r51;
	// begin inline asm
	shf.r.wrap.b32 %r55, %r61, %r61, %r3098;
	// end inline asm
	// begin inline asm
	shf.r.wrap.b32 %r59, %r61, %r61, %r3102;
	// end inline asm
	shr.u32 	%r4659, %r61, 3;
	xor.b32  	%r4660, %r4659, %r55;
	xor.b32  	%r4661, %r4660, %r59;
	add.s32 	%r4662, %r4658, %r45;
	add.s32 	%r301, %r4662, %r4661;
	// begin inline asm
	shf.r.wrap.b32 %r63, %r285, %r285, %r3090;
	// end inline asm
	// begin inline asm
	shf.r.wrap.b32 %r67, %r285, %r285, %r3094;
	// end inline asm
	shr.u32 	%r4663, %r285, 10;
	xor.b32  	%r4664, %r4663, %r63;
	xor.b32  	%r4665, %r4664, %r67;
	// begin inline asm
	shf.r.wrap.b32 %r71, %r77, %r77, %r3098;
	// end inline asm
	// begin inline asm
	shf.r.wrap.b32 %r75, %r77, %r77, %r3102;
	// end inline asm
	shr.u32 	%r4666, %r77, 3;
	xor.b32  	%r4667, %r4666, %r71;
	xor.b32  	%r4668, %r4667, %r75;
	add.s32 	%r4669, %r4665, %r61;
	add.s32 	%r317, %r4669, %r4668;
	// begin inline asm
	shf.r.wrap.b32 %r79, %r301, %r301, %r3090;
	// end inline asm
	// begin inline asm
	shf.r.wrap.b32 %r83, %r301, %r301, %r3094;
	// end inline asm
	shr.u32 	%r4670, %r301, 10;
	xor.b32  	%r4671, %r4670, %r79;
	xor.b32  	%r4672, %r4671, %r83;
	mov.b32 	%r2461, -2147483648;
	// begin inline asm
	shf.r.wrap.b32 %r87, %r2461, %r2461, %r3098;
	// end inline asm
	// begin inline asm
	shf.r.wrap.b32 %r91, %r2461, %r2461, %r3102;
	// end inline asm
	xor.b32  	%r4673, %r87, %r91;
	xor.b32  	%r4674, %r4673, 268435456;
	add.s32 	%r4675, %r4672, %r77;
	add.s32 	%r333, %r4675, %r4674;
	// begin inline asm
	shf.r.wrap.b32 %r95, %r317, %r317, %r3090;
	// end inline asm
	// begin inline asm
	shf.r.wrap.b32 %r99, %r317, %r317, %r3094;
	// end inline asm
	shr.u32 	%r4676, %r317, 10;
	xor.b32  	%r4677, %r4676, %r95;
	xor.b32  	%r4678, %r4677, %r99;
	// begin inline asm
	shf.r.wrap.b32 %r103, %r2557, %r2557, %r3098;
	// end inline asm
	// begin inline asm
	shf.r.wrap.b32 %r107, %r2557, %r2557, %r3102;
	// end inline asm
	xor.b32  	%r4679, %r103, %r107;
	add.s32 	%r4680, %r4679, %r4678;
	add.s32 	%r128, %r4680, -2147483648;
	// begin inline asm
	shf.r.wrap.b32 %r111, %r333, %r333, %r3090;
	// end inline asm
	// begin inline asm
	shf.r.wrap.b32 %r115, %r333, %r333, %r3094;
	// end inline asm
	shr.u32 	%r4681, %r333, 10;
	xor.b32  	%r4682, %r4681, %r111;
	xor.b32  	%r4683, %r4682, %r115;
	// begin inline asm
	shf.r.wrap.b32 %r119, %r2557, %r2557, %r3098;
	// end inline asm
	// begin inline asm
	shf.r.wrap.b32 %r123, %r2557, %r2557, %r3102;
	// end inline asm
	xor.b32  	%r4684, %r119, %r123;
	add.s32 	%r365, %r4683, %r4684;
	// begin inline asm
	shf.r.wrap.b32 %r127, %r128, %r128, %r3090;
	// end inline asm
	// begin inline asm
	shf.r.wrap.b32 %r131, %r128, %r128, %r3094;
	// end inline asm
	shr.u32 	%r4685, %r128, 10;
	xor.b32  	%r4686, %r4685, %r127;
	xor.b32  	%r4687, %r4686, %r131;
	// begin inline asm
	shf.r.wrap.b32 %r135, %r2557, %r2557, %r3098;
	// end inline asm
	// begin inline asm
	shf.r.wrap.b32 %r139, %r2557, %r2557, %r3102;
	// end inline asm
	xor.b32  	%r4688, %r135, %r139;
	add.s32 	%r4689, %r4687, %r4688;
	add.s32 	%r160, %r4689, 640;
	// begin inline asm
	shf.r.wrap.b32 %r143, %r365, %r365, %r3090;
	// end inline asm
	// begin inline asm
	shf.r.wrap.b32 %r147, %r365, %r365, %r3094;
	// end inline asm
	shr.u32 	%r4690, %r365, 10;
	xor.b32  	%r4691, %r4690, %r143;
	xor.b32  	%r4692, %r4691, %r147;
	add.s32 	%r4693, %r4692, %r285;
	// begin inline asm
	shf.r.wrap.b32 %r151, %r2557, %r2557, %r3098;
	// end inline asm
	// begin inline asm
	shf.r.wrap.b32 %r155, %r2557, %r2557, %r3102;
	// end inline asm
	xor.b32  	%r4694, %r151, %r155;
	add.s32 	%r397, %r4693, %r4694;
	// begin inline asm
	shf.r.wrap.b32 %r159, %r160, %r160, %r3090;
	// end inline asm
	// begin inline asm
	shf.r.wrap.b32 %r163, %r160, %r160, %r3094;
	// end inline asm
	shr.u32 	%r4695, %r160, 10;
	xor.b32  	%r4696, %r4695, %r159;
	xor.b32  	%r4697, %r4696, %r163;
	add.s32 	%r4698, %r4697, %r301;
	// begin inline asm
	shf.r.wrap.b32 %r167, %r2557, %r2557, %r3098;
	// end inline asm
	// begin inline asm
	shf.r.wrap.b32 %r171, %r2557, %r2557, %r3102;
	// end inline asm
	xor.b32  	%r4699, %r167, %r171;
	add.s32 	%r413, %r4698, %r4699;
	// begin inline asm
	shf.r.wrap.b32 %r175, %r397, %r397, %r3090;
	// end inline asm
	// begin inline asm
	shf.r.wrap.b32 %r179, %r397, %r397, %r3094;
	// end inline asm
	shr.u32 	%r4700, %r397, 10;
	xor.b32  	%r4701, %r4700, %r175;
	xor.b32  	%r4702, %r4701, %r179;
	add.s32 	%r4703, %r4702, %r317;
	// begin inline asm
	shf.r.wrap.b32 %r183, %r2557, %r2557, %r3098;
	// end inline asm
	// begin inline asm
	shf.r.wrap.b32 %r187, %r2557, %r2557, %r3102;
	// end inline asm
	xor.b32  	%r4704, %r183, %r187;
	add.s32 	%r429, %r4703, %r4704;
	// begin inline asm
	shf.r.wrap.b32 %r191, %r413, %r413, %r3090;
	// end inline asm
	// begin inline asm
	shf.r.wrap.b32 %r195, %r413, %r413, %r3094;
	// end inline asm
	shr.u32 	%r4705, %r413, 10;
	xor.b32  	%r4706, %r4705, %r191;
	xor.b32  	%r4707, %r4706, %r195;
	add.s32 	%r4708, %r4707, %r333;
	// begin inline asm
	shf.r.wrap.b32 %r199, %r2557, %r2557, %r3098;
	// end inline asm
	// begin inline asm
	shf.r.wrap.b32 %r203, %r2557, %r2557, %r3102;
	// end inline asm
	xor.b32  	%r4709, %r199, %r203;
	add.s32 	%r445, %r4708, %r4709;
	// begin inline asm
	shf.r.wrap.b32 %r207, %r429, %r429, %r3090;
	// end inline asm
	// begin inline asm
	shf.r.wrap.b32 %r211, %r429, %r429, %r3094;
	// end inline asm
	shr.u32 	%r4710, %r429, 10;
	xor.b32  	%r4711, %r4710, %r207;
	xor.b32  	%r4712, %r4711, %r211;
	add.s32 	%r4713, %r4712, %r128;
	// begin inline asm
	shf.r.wrap.b32 %r215, %r2557, %r2557, %r3098;
	// end inline asm
	// begin inline asm
	shf.r.wrap.b32 %r219, %r2557, %r2557, %r3102;
	// end inline asm
	xor.b32  	%r4714, %r215, %r219;
	add.s32 	%r461, %r4713, %r4714;
	// begin inline asm
	shf.r.wrap.b32 %r223, %r445, %r445, %r3090;
	// end inline asm
	// begin inline asm
	shf.r.wrap.b32 %r227, %r445, %r445, %r3094;
	// end inline asm
	shr.u32 	%r4715, %r445, 10;
	xor.b32  	%r4716, %r4715, %r223;
	xor.b32  	%r4717, %r4716, %r227;
	add.s32 	%r4718, %r4717, %r365;
	// begin inline asm
	shf.r.wrap.b32 %r231, %r2557, %r2557, %r3098;
	// end inline asm
	// begin inline asm
	shf.r.wrap.b32 %r235, %r2557, %r2557, %r3102;
	// end inline asm
	xor.b32  	%r4719, %r231, %r235;
	add.s32 	%r477, %r4718, %r4719;
	// begin inline asm
	shf.r.wrap.b32 %r239, %r461, %r461, %r3090;
	// end inline asm
	// begin inline asm
	shf.r.wrap.b32 %r243, %r461, %r461, %r3094;
	// end inline asm
	shr.u32 	%r4720, %r461, 10;
	xor.b32  	%r4721, %r4720, %r239;
	xor.b32  	%r4722, %r4721, %r243;
	add.s32 	%r4723, %r4722, %r160;
	// begin inline asm
	shf.r.wrap.b32 %r247, %r2557, %r2557, %r3098;
	// end inline asm
	// begin inline asm
	shf.r.wrap.b32 %r251, %r2557, %r2557, %r3102;
	// end inline asm
	xor.b32  	%r4724, %r247, %r251;
	add.s32 	%r493, %r4723, %r4724;
	// begin inline asm
	shf.r.wrap.b32 %r255, %r477, %r477, %r3090;
	// end inline asm
	// begin inline asm
	shf.r.wrap.b32 %r259, %r477, %r477, %r3094;
	// end inline asm
	shr.u32 	%r4725, %r477, 10;
	xor.b32  	%r4726, %r4725, %r255;
	xor.b32  	%r4727, %r4726, %r259;
	add.s32 	%r4728, %r4727, %r397;
	// begin inline asm
	shf.r.wrap.b32 %r263, %r269, %r269, %r3098;
	// end inline asm
	// begin inline asm
	shf.r.wrap.b32 %r267, %r269, %r269, %r3102;
	// end inline asm
	xor.b32  	%r4729, %r263, %r267;
	xor.b32  	%r4730, %r4729, 80;
	add.s32 	%r509, %r4728, %r4730;
	// begin inline asm
	shf.r.wrap.b32 %r271, %r493, %r493, %r3090;
	// end inline asm
	// begin inline asm
	shf.r.wrap.b32 %r275, %r493, %r493, %r3094;
	// end inline asm
	shr.u32 	%r4731, %r493, 10;
	xor.b32  	%r4732, %r4731, %r271;
	xor.b32  	%r4733, %r4732, %r275;
	add.s32 	%r4734, %r4733, %r413;
	// begin inline asm
	shf.r.wrap.b32 %r279, %r285, %r285, %r3098;
	// end inline asm
	// begin inline asm
	shf.r.wrap.b32 %r283, %r285, %r285, %r3102;
	// end inline asm
	shr.u32 	%r4735, %r285, 3;
	xor.b32  	%r4736, %r4735, %r279;
	xor.b32  	%r4737, %r4736, %r283;
	add.s32 	%r4738, %r4734, %r4737;
	add.s32 	%r304, %r4738, 640;
	// begin inline asm
	shf.r.wrap.b32 %r287, %r509, %r509, %r3090;
	// end inline asm
	// begin inline asm
	shf.r.wrap.b32 %r291, %r509, %r509, %r3094;
	// end inline asm
	shr.u32 	%r4739, %r509, 10;
	xor.b32  	%r4740, %r4739, %r287;
	xor.b32  	%r4741, %r4740, %r291;
	add.s32 	%r4742, %r4741, %r429;
	// begin inline asm
	shf.r.wrap.b32 %r295, %r301, %r301, %r3098;
	// end inline asm
	// begin inline asm
	shf.r.wrap.b32 %r299, %r301, %r301, %r3102;
	// end inline asm
	shr.u32 	%r4743, %r301, 3;
	xor.b32  	%r4744, %r4743, %r295;
	xor.b32  	%r4745, %r4744, %r299;
	add.s32 	%r4746, %r4742, %r285;
	add.s32 	%r541, %r4746, %r4745;
	// begin inline asm
	shf.r.wrap.b32 %r303, %r304, %r304, %r3090;
	// end inline asm
	// begin inline asm
	shf.r.wrap.b32 %r307, %r304, %r304, %r3094;
	// end inline asm
	shr.u32 	%r4747, %r304, 10;
	xor.b32  	%r4748, %r4747, %r303;
	xor.b32  	%r4749, %r4748, %r307;
	add.s32 	%r4750, %r4749, %r445;
	// begin inline asm
	shf.r.wrap.b32 %r311, %r317, %r317, %r3098;
	// end inline asm
	// begin inline asm
	shf.r.wrap.b32 %r315, %r317, %r317, %r3102;
	// end inline asm
	shr.u32 	%r4751, %r317, 3;
	xor.b32  	%r4752, %r4751, %r311;
	xor.b32  	%r4753, %r4752, %r315;
	add.s32 	%r4754, %r4750, %r301;
	add.s32 	%r557, %r4754, %r4753;
	// begin inline asm
	shf.r.wrap.b32 %r319, %r541, %r541, %r3090;
	// end inline asm
	// begin inline asm
	shf.r.wrap.b32 %r323, %r541, %r541, %r3094;
	// end inline asm
	shr.u32 	%r4755, %r541, 10;
	xor.b32  	%r4756, %r4755, %r319;
	xor.b32  	%r4757, %r4756, %r323;
	add.s32 	%r4758, %r4757, %r461;
	// begin inline asm
	shf.r.wrap.b32 %r327, %r333, %r333, %r3098;
	// end inline asm
	// begin inline asm
	shf.r.wrap.b32 %r331, %r333, %r333, %r3102;
	// end inline asm
	shr.u32 	%r4759, %r333, 3;
	xor.b32  	%r4760, %r4759, %r327;
	xor.b32  	%r4761, %r4760, %r331;
	add.s32 	%r4762, %r4758, %r317;
	add.s32 	%r573, %r4762, %r4761;
	// begin inline asm
	shf.r.wrap.b32 %r335, %r557, %r557, %r3090;
	// end inline asm
	// begin inline asm
	shf.r.wrap.b32 %r339, %r557, %r557, %r3094;
	// end inline asm
	shr.u32 	%r4763, %r557, 10;
	xor.b32  	%r4764, %r4763, %r335;
	xor.b32  	%r4765, %r4764, %r339;
	add.s32 	%r4766, %r4765, %r477;
	// begin inline asm
	shf.r.wrap.b32 %r343, %r128, %r128, %r3098;
	// end inline asm
	// begin inline asm
	shf.r.wrap.b32 %r347, %r128, %r128, %r3102;
	// end inline asm
	shr.u32 	%r4767, %r128, 3;
	xor.b32  	%r4768, %r4767, %r343;
	xor.b32  	%r4769, %r4768, %r347;
	add.s32 	%r4770, %r4766, %r333;
	add.s32 	%r589, %r4770, %r4769;
	// begin inline asm
	shf.r.wrap.b32 %r351, %r573, %r573, %r3090;
	// end inline asm
	// begin inline asm
	shf.r.wrap.b32 %r355, %r573, %r573, %r3094;
	// end inline asm
	shr.u32 	%r4771, %r573, 10;
	xor.b32  	%r4772, %r4771, %r351;
	xor.b32  	%r4773, %r4772, %r355;
	add.s32 	%r4774, %r4773, %r493;
	// begin inline asm
	shf.r.wrap.b32 %r359, %r365, %r365, %r3098;
	// end inline asm
	// begin inline asm
	shf.r.wrap.b32 %r363, %r365, %r365, %r3102;
	// end inline asm
	shr.u32 	%r4775, %r365, 3;
	xor.b32  	%r4776, %r4775, %r359;
	xor.b32  	%r4777, %r4776, %r363;
	add.s32 	%r4778, %r4774, %r128;
	add.s32 	%r605, %r4778, %r4777;
	// begin inline asm
	shf.r.wrap.b32 %r367, %r589, %r589, %r3090;
	// end inline asm
	// begin inline asm
	shf.r.wrap.b32 %r371, %r589, %r589, %r3094;
	// end inline asm
	shr.u32 	%r4779, %r589, 10;
	xor.b32  	%r4780, %r4779, %r367;
	xor.b32  	%r4781, %r4780, %r371;
	add.s32 	%r4782, %r4781, %r509;
	// begin inline asm
	shf.r.wrap.b32 %r375, %r160, %r160, %r3098;
	// end inline asm
	// begin inline asm
	shf.r.wrap.b32 %r379, %r160, %r160, %r3102;
	// end inline asm
	shr.u32 	%r4783, %r160, 3;
	xor.b32  	%r4784, %r4783, %r375;
	xor.b32  	%r4785, %r4784, %r379;
	add.s32 	%r4786, %r4782, %r365;
	add.s32 	%r621, %r4786, %r4785;
	// begin inline asm
	shf.r.wrap.b32 %r383, %r605, %r605, %r3090;
	// end inline asm
	// begin inline asm
	shf.r.wrap.b32 %r387, %r605, %r605, %r3094;
	// end inline asm
	shr.u32 	%r4787, %r605, 10;
	xor.b32  	%r4788, %r4787, %r383;
	xor.b32  	%r4789, %r4788, %r387;
	add.s32 	%r4790, %r4789, %r304;
	// begin inline asm
	shf.r.wrap.b32 %r391, %r397, %r397, %r3098;
	// end inline asm
	// begin inline asm
	shf.r.wrap.b32 %r395, %r397, %r397, %r3102;
	// end inline asm
	shr.u32 	%r4791, %r397, 3;
	xor.b32  	%r4792, %r4791, %r391;
	xor.b32  	%r4793, %r4792, %r395;
	add.s32 	%r4794, %r4790, %r160;
	add.s32 	%r637, %r4794, %r4793;
	// begin inline asm
	shf.r.wrap.b32 %r399, %r621, %r621, %r3090;
	// end inline asm
	// begin inline asm
	shf.r.wrap.b32 %r403, %r621, %r621, %r3094;
	// end inline asm
	shr.u32 	%r4795, %r621, 10;
	xor.b32  	%r4796, %r4795, %r399;
	xor.b32  	%r4797, %r4796, %r403;
	add.s32 	%r4798, %r4797, %r541;
	// begin inline asm
	shf.r.wrap.b32 %r407, %r413, %r413, %r3098;
	// end inline asm
	// begin inline asm
	shf.r.wrap.b32 %r411, %r413, %r413, %r3102;
	// end inline asm
	shr.u32 	%r4799, %r413, 3;
	xor.b32  	%r4800, %r4799, %r407;
	xor.b32  	%r4801, %r4800, %r411;
	add.s32 	%r4802, %r4798, %r397;
	add.s32 	%r653, %r4802, %r4801;
	// begin inline asm
	shf.r.wrap.b32 %r415, %r637, %r637, %r3090;
	// end inline asm
	// begin inline asm
	shf.r.wrap.b32 %r419, %r637, %r637, %r3094;
	// end inline asm
	shr.u32 	%r4803, %r637, 10;
	xor.b32  	%r4804, %r4803, %r415;
	xor.b32  	%r4805, %r4804, %r419;
	add.s32 	%r4806, %r4805, %r557;
	// begin inline asm
	shf.r.wrap.b32 %r423, %r429, %r429, %r3098;
	// end inline asm
	// begin inline asm
	shf.r.wrap.b32 %r427, %r429, %r429, %r3102;
	// end inline asm
	shr.u32 	%r4807, %r429, 3;
	xor.b32  	%r4808, %r4807, %r423;
	xor.b32  	%r4809, %r4808, %r427;
	add.s32 	%r4810, %r4806, %r413;
	add.s32 	%r669, %r4810, %r4809;
	// begin inline asm
	shf.r.wrap.b32 %r431, %r653, %r653, %r3090;
	// end inline asm
	// begin inline asm
	shf.r.wrap.b32 %r435, %r653, %r653, %r3094;
	// end inline asm
	shr.u32 	%r4811, %r653, 10;
	xor.b32  	%r4812, %r4811, %r431;
	xor.b32  	%r4813, %r4812, %r435;
	add.s32 	%r4814, %r4813, %r573;
	// begin inline asm
	shf.r.wrap.b32 %r439, %r445, %r445, %r3098;
	// end inline asm
	// begin inline asm
	shf.r.wrap.b32 %r443, %r445, %r445, %r3102;
	// end inline asm
	shr.u32 	%r4815, %r445, 3;
	xor.b32  	%r4816, %r4815, %r439;
	xor.b32  	%r4817, %r4816, %r443;
	add.s32 	%r4818, %r4814, %r429;
	add.s32 	%r685, %r4818, %r4817;
	// begin inline asm
	shf.r.wrap.b32 %r447, %r669, %r669, %r3090;
	// end inline asm
	// begin inline asm
	shf.r.wrap.b32 %r451, %r669, %r669, %r3094;
	// end inline asm
	shr.u32 	%r4819, %r669, 10;
	xor.b32  	%r4820, %r4819, %r447;
	xor.b32  	%r4821, %r4820, %r451;
	add.s32 	%r4822, %r4821, %r589;
	// begin inline asm
	shf.r.wrap.b32 %r455, %r461, %r461, %r3098;
	// end inline asm
	// begin inline asm
	shf.r.wrap.b32 %r459, %r461, %r461, %r3102;
	// end inline asm
	shr.u32 	%r4823, %r461, 3;
	xor.b32  	%r4824, %r4823, %r455;
	xor.b32  	%r4825, %r4824, %r459;
	add.s32 	%r4826, %r4822, %r445;
	add.s32 	%r701, %r4826, %r4825;
	// begin inline asm
	shf.r.wrap.b32 %r463, %r685, %r685, %r3090;
	// end inline asm
	// begin inline asm
	shf.r.wrap.b32 %r467, %r685, %r685, %r3094;
	// end inline asm
	shr.u32 	%r4827, %r685, 10;
	xor.b32  	%r4828, %r4827, %r463;
	xor.b32  	%r4829, %r4828, %r467;
	add.s32 	%r4830, %r4829, %r605;
	// begin inline asm
	shf.r.wrap.b32 %r471, %r477, %r477, %r3098;
	// end inline asm
	// begin inline asm
	shf.r.wrap.b32 %r475, %r477, %r477, %r3102;
	// end inline asm
	shr.u32 	%r4831, %r477, 3;
	xor.b32  	%r4832, %r4831, %r471;
	xor.b32  	%r4833, %r4832, %r475;
	add.s32 	%r4834, %r4830, %r461;
	add.s32 	%r717, %r4834, %r4833;
	// begin inline asm
	shf.r.wrap.b32 %r479, %r701, %r701, %r3090;
	// end inline asm
	// begin inline asm
	shf.r.wrap.b32 %r483, %r701, %r701, %r3094;
	// end inline asm
	shr.u32 	%r4835, %r701, 10;
	xor.b32  	%r4836, %r4835, %r479;
	xor.b32  	%r4837, %r4836, %r483;
	add.s32 	%r4838, %r4837, %r621;
	// begin inline asm
	shf.r.wrap.b32 %r487, %r493, %r493, %r3098;
	// end inline asm
	// begin inline asm
	shf.r.wrap.b32 %r491, %r493, %r493, %r3102;
	// end inline asm
	shr.u32 	%r4839, %r493, 3;
	xor.b32  	%r4840, %r4839, %r487;
	xor.b32  	%r4841, %r4840, %r491;
	add.s32 	%r4842, %r4838, %r477;
	add.s32 	%r733, %r4842, %r4841;
	// begin inline asm
	shf.r.wrap.b32 %r495, %r717, %r717, %r3090;
	// end inline asm
	// begin inline asm
	shf.r.wrap.b32 %r499, %r717, %r717, %r3094;
	// end inline asm
	shr.u32 	%r4843, %r717, 10;
	xor.b32  	%r4844, %r4843, %r495;
	xor.b32  	%r4845, %r4844, %r499;
	add.s32 	%r4846, %r4845, %r637;
	// begin inline asm
	shf.r.wrap.b32 %r503, %r509, %r509, %r3098;
	// end inline asm
	// begin inline asm
	shf.r.wrap.b32 %r507, %r509, %r509, %r3102;
	// end inline asm
	shr.u32 	%r4847, %r509, 3;
	xor.b32  	%r4848, %r4847, %r503;
	xor.b32  	%r4849, %r4848, %r507;
	add.s32 	%r4850, %r4846, %r493;
	add.s32 	%r749, %r4850, %r4849;
	// begin inline asm
	shf.r.wrap.b32 %r511, %r733, %r733, %r3090;
	// end inline asm
	// begin inline asm
	shf.r.wrap.b32 %r515, %r733, %r733, %r3094;
	// end inline asm
	shr.u32 	%r4851, %r733, 10;
	xor.b32  	%r4852, %r4851, %r511;
	xor.b32  	%r4853, %r4852, %r515;
	add.s32 	%r4854, %r4853, %r653;
	// begin inline asm
	shf.r.wrap.b32 %r519, %r304, %r304, %r3098;
	// end inline asm
	// begin inline asm
	shf.r.wrap.b32 %r523, %r304, %r304, %r3102;
	// end inline asm
	shr.u32 	%r4855, %r304, 3;
	xor.b32  	%r4856, %r4855, %r519;
	xor.b32  	%r4857, %r4856, %r523;
	add.s32 	%r4858, %r4854, %r509;
	add.s32 	%r765, %r4858, %r4857;
	// begin inline asm
	shf.r.wrap.b32 %r527, %r749, %r749, %r3090;
	// end inline asm
	// begin inline asm
	shf.r.wrap.b32 %r531, %r749, %r749, %r3094;
	// end inline asm
	shr.u32 	%r4859, %r749, 10;
	xor.b32  	%r4860, %r4859, %r527;
	xor.b32  	%r4861, %r4860, %r531;
	add.s32 	%r4862, %r4861, %r669;
	// begin inline asm
	shf.r.wrap.b32 %r535, %r541, %r541, %r3098;
	// end inline asm
	// begin inline asm
	shf.r.wrap.b32 %r539, %r541, %r541, %r3102;
	// end inline asm
	shr.u32 	%r4863, %r541, 3;
	xor.b32  	%r4864, %r4863, %r535;
	xor.b32  	%r4865, %r4864, %r539;
	add.s32 	%r4866, %r4862, %r304;
	add.s32 	%r781, %r4866, %r4865;
	// begin inline asm
	shf.r.wrap.b32 %r543, %r765, %r765, %r3090;
	// end inline asm
	// begin inline asm
	shf.r.wrap.b32 %r547, %r765, %r765, %r3094;
	// end inline asm
	shr.u32 	%r4867, %r765, 10;
	xor.b32  	%r4868, %r4867, %r543;
	xor.b32  	%r4869, %r4868, %r547;
	add.s32 	%r4870, %r4869, %r685;
	// begin inline asm
	shf.r.wrap.b32 %r551, %r557, %r557, %r3098;
	// end inline asm
	// begin inline asm
	shf.r.wrap.b32 %r555, %r557, %r557, %r3102;
	// end inline asm
	shr.u32 	%r4871, %r557, 3;
	xor.b32  	%r4872, %r4871, %r551;
	xor.b32  	%r4873, %r4872, %r555;
	add.s32 	%r4874, %r4870, %r541;
	add.s32 	%r797, %r4874, %r4873;
	// begin inline asm
	shf.r.wrap.b32 %r559, %r781, %r781, %r3090;
	// end inline asm
	// begin inline asm
	shf.r.wrap.b32 %r563, %r781, %r781, %r3094;
	// end inline asm
	shr.u32 	%r4875, %r781, 10;
	xor.b32  	%r4876, %r4875, %r559;
	xor.b32  	%r4877, %r4876, %r563;
	add.s32 	%r4878, %r4877, %r701;
	// begin inline asm
	shf.r.wrap.b32 %r567, %r573, %r573, %r3098;
	// end inline asm
	// begin inline asm
	shf.r.wrap.b32 %r571, %r573, %r573, %r3102;
	// end inline asm
	shr.u32 	%r4879, %r573, 3;
	xor.b32  	%r4880, %r4879, %r567;
	xor.b32  	%r4881, %r4880, %r571;
	add.s32 	%r4882, %r4878, %r557;
	add.s32 	%r597, %r4882, %r4881;
	// begin inline asm
	shf.r.wrap.b32 %r575, %r797, %r797, %r3090;
	// end inline asm
	// begin inline asm
	shf.r.wrap.b32 %r579, %r797, %r797, %r3094;
	// end inline asm
	shr.u32 	%r4883, %r797, 10;
	xor.b32  	%r4884, %r4883, %r575;
	xor.b32  	%r4885, %r4884, %r579;
	add.s32 	%r4886, %r4885, %r717;
	// begin inline asm
	shf.r.wrap.b32 %r583, %r589, %r589, %r3098;
	// end inline asm
	// begin inline asm
	shf.r.wrap.b32 %r587, %r589, %r589, %r3102;
	// end inline asm
	shr.u32 	%r4887, %r589, 3;
	xor.b32  	%r4888, %r4887, %r583;
	xor.b32  	%r4889, %r4888, %r587;
	add.s32 	%r4890, %r4886, %r573;
	add.s32 	%r613, %r4890, %r4889;
	// begin inline asm
	shf.r.wrap.b32 %r591, %r597, %r597, %r3090;
	// end inline asm
	// begin inline asm
	shf.r.wrap.b32 %r595, %r597, %r597, %r3094;
	// end inline asm
	shr.u32 	%r4891, %r597, 10;
	xor.b32  	%r4892, %r4891, %r591;
	xor.b32  	%r4893, %r4892, %r595;
	add.s32 	%r4894, %r4893, %r733;
	// begin inline asm
	shf.r.wrap.b32 %r599, %r605, %r605, %r3098;
	// end inline asm
	// begin inline asm
	shf.r.wrap.b32 %r603, %r605, %r605, %r3102;
	// end inline asm
	shr.u32 	%r4895, %r605, 3;
	xor.b32  	%r4896, %r4895, %r599;
	xor.b32  	%r4897, %r4896, %r603;
	add.s32 	%r4898, %r4894, %r589;
	add.s32 	%r629, %r4898, %r4897;
	// begin inline asm
	shf.r.wrap.b32 %r607, %r613, %r613, %r3090;
	// end inline asm
	// begin inline asm
	shf.r.wrap.b32 %r611, %r613, %r613, %r3094;
	// end inline asm
	shr.u32 	%r4899, %r613, 10;
	xor.b32  	%r4900, %r4899, %r607;
	xor.b32  	%r4901, %r4900, %r611;
	add.s32 	%r4902, %r4901, %r749;
	// begin inline asm
	shf.r.wrap.b32 %r615, %r621, %r621, %r3098;
	// end inline asm
	// begin inline asm
	shf.r.wrap.b32 %r619, %r621, %r621, %r3102;
	// end inline asm
	shr.u32 	%r4903, %r621, 3;
	xor.b32  	%r4904, %r4903, %r615;
	xor.b32  	%r4905, %r4904, %r619;
	add.s32 	%r4906, %r4902, %r605;
	add.s32 	%r645, %r4906, %r4905;
	// begin inline asm
	shf.r.wrap.b32 %r623, %r629, %r629, %r3090;
	// end inline asm
	// begin inline asm
	shf.r.wrap.b32 %r627, %r629, %r629, %r3094;
	// end inline asm
	shr.u32 	%r4907, %r629, 10;
	xor.b32  	%r4908, %r4907, %r623;
	xor.b32  	%r4909, %r4908, %r627;
	add.s32 	%r4910, %r4909, %r765;
	// begin inline asm
	shf.r.wrap.b32 %r631, %r637, %r637, %r3098;
	// end inline asm
	// begin inline asm
	shf.r.wrap.b32 %r635, %r637, %r637, %r3102;
	// end inline asm
	shr.u32 	%r4911, %r637, 3;
	xor.b32  	%r4912, %r4911, %r631;
	xor.b32  	%r4913, %r4912, %r635;
	add.s32 	%r4914, %r4910, %r621;
	add.s32 	%r661, %r4914, %r4913;
	// begin inline asm
	shf.r.wrap.b32 %r639, %r645, %r645, %r3090;
	// end inline asm
	// begin inline asm
	shf.r.wrap.b32 %r643, %r645, %r645, %r3094;
	// end inline asm
	shr.u32 	%r4915, %r645, 10;
	xor.b32  	%r4916, %r4915, %r639;
	xor.b32  	%r4917, %r4916, %r643;
	add.s32 	%r4918, %r4917, %r781;
	// begin inline asm
	shf.r.wrap.b32 %r647, %r653, %r653, %r3098;
	// end inline asm
	// begin inline asm
	shf.r.wrap.b32 %r651, %r653, %r653, %r3102;
	// end inline asm
	shr.u32 	%r4919, %r653, 3;
	xor.b32  	%r4920, %r4919, %r647;
	xor.b32  	%r4921, %r4920, %r651;
	add.s32 	%r4922, %r4918, %r637;
	add.s32 	%r677, %r4922, %r4921;
	// begin inline asm
	shf.r.wrap.b32 %r655, %r661, %r661, %r3090;
	// end inline asm
	// begin inline asm
	shf.r.wrap.b32 %r659, %r661, %r661, %r3094;
	// end inline asm
	shr.u32 	%r4923, %r661, 10;
	xor.b32  	%r4924, %r4923, %r655;
	xor.b32  	%r4925, %r4924, %r659;
	add.s32 	%r4926, %r4925, %r797;
	// begin inline asm
	shf.r.wrap.b32 %r663, %r669, %r669, %r3098;
	// end inline asm
	// begin inline asm
	shf.r.wrap.b32 %r667, %r669, %r669, %r3102;
	// end inline asm
	shr.u32 	%r4927, %r669, 3;
	xor.b32  	%r4928, %r4927, %r663;
	xor.b32  	%r4929, %r4928, %r667;
	add.s32 	%r4930, %r4926, %r653;
	add.s32 	%r693, %r4930, %r4929;
	// begin inline asm
	shf.r.wrap.b32 %r671, %r677, %r677, %r3090;
	// end inline asm
	// begin inline asm
	shf.r.wrap.b32 %r675, %r677, %r677, %r3094;
	// end inline asm
	shr.u32 	%r4931, %r677, 10;
	xor.b32  	%r4932, %r4931, %r671;
	xor.b32  	%r4933, %r4932, %r675;
	add.s32 	%r4934, %r4933, %r597;
	// begin inline asm
	shf.r.wrap.b32 %r679, %r685, %r685, %r3098;
	// end inline asm
	// begin inline asm
	shf.r.wrap.b32 %r683, %r685, %r685, %r3102;
	// end inline asm
	shr.u32 	%r4935, %r685, 3;
	xor.b32  	%r4936, %r4935, %r679;
	xor.b32  	%r4937, %r4936, %r683;
	add.s32 	%r4938, %r4934, %r669;
	add.s32 	%r709, %r4938, %r4937;
	// begin inline asm
	shf.r.wrap.b32 %r687, %r693, %r693, %r3090;
	// end inline asm
	// begin inline asm
	shf.r.wrap.b32 %r691, %r693, %r693, %r3094;
	// end inline asm
	shr.u32 	%r4939, %r693, 10;
	xor.b32  	%r4940, %r4939, %r687;
	xor.b32  	%r4941, %r4940, %r691;
	add.s32 	%r4942, %r4941, %r613;
	// begin inline asm
	shf.r.wrap.b32 %r695, %r701, %r701, %r3098;
	// end inline asm
	// begin inline asm
	shf.r.wrap.b32 %r699, %r701, %r701, %r3102;
	// end inline asm
	shr.u32 	%r4943, %r701, 3;
	xor.b32  	%r4944, %r4943, %r695;
	xor.b32  	%r4945, %r4944, %r699;
	add.s32 	%r4946, %r4942, %r685;
	add.s32 	%r725, %r4946, %r4945;
	// begin inline asm
	shf.r.wrap.b32 %r703, %r709, %r709, %r3090;
	// end inline asm
	// begin inline asm
	shf.r.wrap.b32 %r707, %r709, %r709, %r3094;
	// end inline asm
	shr.u32 	%r4947, %r709, 10;
	xor.b32  	%r4948, %r4947, %r703;
	xor.b32  	%r4949, %r4948, %r707;
	add.s32 	%r4950, %r4949, %r629;
	// begin inline asm
	shf.r.wrap.b32 %r711, %r717, %r717, %r3098;
	// end inline asm
	// begin inline asm
	shf.r.wrap.b32 %r715, %r717, %r717, %r3102;
	// end inline asm
	shr.u32 	%r4951, %r717, 3;
	xor.b32  	%r4952, %r4951, %r711;
	xor.b32  	%r4953, %r4952, %r715;
	add.s32 	%r4954, %r4950, %r701;
	add.s32 	%r741, %r4954, %r4953;
	// begin inline asm
	shf.r.wrap.b32 %r719, %r725, %r725, %r3090;
	// end inline asm
	// begin inline asm
	shf.r.wrap.b32 %r723, %r725, %r725, %r3094;
	// end inline asm
	shr.u32 	%r4955, %r725, 10;
	xor.b32  	%r4956, %r4955, %r719;
	xor.b32  	%r4957, %r4956, %r723;
	add.s32 	%r4958, %r4957, %r645;
	// begin inline asm
	shf.r.wrap.b32 %r727, %r733, %r733, %r3098;
	// end inline asm
	// begin inline asm
	shf.r.wrap.b32 %r731, %r733, %r733, %r3102;
	// end inline asm
	shr.u32 	%r4959, %r733, 3;
	xor.b32  	%r4960, %r4959, %r727;
	xor.b32  	%r4961, %r4960, %r731;
	add.s32 	%r4962, %r4958, %r717;
	add.s32 	%r757, %r4962, %r4961;
	// begin inline asm
	shf.r.wrap.b32 %r735, %r741, %r741, %r3090;
	// end inline asm
	// begin inline asm
	shf.r.wrap.b32 %r739, %r741, %r741, %r3094;
	// end inline asm
	shr.u32 	%r4963, %r741, 10;
	xor.b32  	%r4964, %r4963, %r735;
	xor.b32  	%r4965, %r4964, %r739;
	add.s32 	%r4966, %r4965, %r661;
	// begin inline asm
	shf.r.wrap.b32 %r743, %r749, %r749, %r3098;
	// end inline asm
	// begin inline asm
	shf.r.wrap.b32 %r747, %r749, %r749, %r3102;
	// end inline asm
	shr.u32 	%r4967, %r749, 3;
	xor.b32  	%r4968, %r4967, %r743;
	xor.b32  	%r4969, %r4968, %r747;
	add.s32 	%r4970, %r4966, %r733;
	add.s32 	%r773, %r4970, %r4969;
	// begin inline asm
	shf.r.wrap.b32 %r751, %r757, %r757, %r3090;
	// end inline asm
	// begin inline asm
	shf.r.wrap.b32 %r755, %r757, %r757, %r3094;
	// end inline asm
	shr.u32 	%r4971, %r757, 10;
	xor.b32  	%r4972, %r4971, %r751;
	xor.b32  	%r4973, %r4972, %r755;
	add.s32 	%r4974, %r4973, %r677;
	// begin inline asm
	shf.r.wrap.b32 %r759, %r765, %r765, %r3098;
	// end inline asm
	// begin inline asm
	shf.r.wrap.b32 %r763, %r765, %r765, %r3102;
	// end inline asm
	shr.u32 	%r4975, %r765, 3;
	xor.b32  	%r4976, %r4975, %r759;
	xor.b32  	%r4977, %r4976, %r763;
	add.s32 	%r4978, %r4974, %r749;
	add.s32 	%r789, %r4978, %r4977;
	// begin inline asm
	shf.r.wrap.b32 %r767, %r773, %r773, %r3090;
	// end inline asm
	// begin inline asm
	shf.r.wrap.b32 %r771, %r773, %r773, %r3094;
	// end inline asm
	shr.u32 	%r4979, %r773, 10;
	xor.b32  	%r4980, %r4979, %r767;
	xor.b32  	%r4981, %r4980, %r771;
	add.s32 	%r4982, %r4981, %r693;
	// begin inline asm
	shf.r.wrap.b32 %r775, %r781, %r781, %r3098;
	// end inline asm
	// begin inline asm
	shf.r.wrap.b32 %r779, %r781, %r781, %r3102;
	// end inline asm
	shr.u32 	%r4983, %r781, 3;
	xor.b32  	%r4984, %r4983, %r775;
	xor.b32  	%r4985, %r4984, %r779;
	add.s32 	%r4986, %r4982, %r765;
	add.s32 	%r4987, %r4986, %r4985;
	// begin inline asm
	shf.r.wrap.b32 %r783, %r789, %r789, %r3090;
	// end inline asm
	// begin inline asm
	shf.r.wrap.b32 %r787, %r789, %r789, %r3094;
	// end inline asm
	shr.u32 	%r4988, %r789, 10;
	xor.b32  	%r4989, %r4988, %r783;
	xor.b32  	%r4990, %r4989, %r787;
	add.s32 	%r4991, %r4990, %r709;
	// begin inline asm
	shf.r.wrap.b32 %r791, %r797, %r797, %r3098;
	// end inline asm
	// begin inline asm
	shf.r.wrap.b32 %r795, %r797, %r797, %r3102;
	// end inline asm
	shr.u32 	%r4992, %r797, 3;
	xor.b32  	%r4993, %r4992, %r791;
	xor.b32  	%r4994, %r4993, %r795;
	add.s32 	%r4995, %r4991, %r781;
	add.s32 	%r4996, %r4995, %r4994;
	mov.b32 	%r4618, 6;
	// begin inline asm
	shf.r.wrap.b32 %r799, %r800, %r800, %r4618;
	// end inline asm
	mov.b32 	%r4622, 11;
	// begin inline asm
	shf.r.wrap.b32 %r803, %r800, %r800, %r4622;
	// end inline asm
	xor.b32  	%r4997, %r803, %r799;
	mov.b32 	%r4626, 25;
	// begin inline asm
	shf.r.wrap.b32 %r807, %r800, %r800, %r4626;
	// end inline asm
	xor.b32  	%r4998, %r4997, %r807;
	and.b32  	%r4999, %r800, %r4645;
	not.b32 	%r5000, %r800;
	and.b32  	%r5001, %r4646, %r5000;
	or.b32  	%r5002, %r4999, %r5001;
	ld.const.u32 	%r5003, [_ZN6tetsuo8variants1KE];
	add.s32 	%r5004, %r5002, %r4647;
	add.s32 	%r5005, %r5004, %r4998;
	add.s32 	%r5006, %r5005, %r5003;
	add.s32 	%r5007, %r5006, %r4650;
	mov.b32 	%r4630, 2;
	// begin inline asm
	shf.r.wrap.b32 %r811, %r812, %r812, %r4630;
	// end inline asm
	mov.b32 	%r4634, 13;
	// begin inline asm
	shf.r.wrap.b32 %r815, %r812, %r812, %r4634;
	// end inline asm
	xor.b32  	%r5008, %r815, %r811;
	mov.b32 	%r4638, 22;
	// begin inline asm
	shf.r.wrap.b32 %r819, %r812, %r812, %r4638;
	// end inline asm
	xor.b32  	%r5009, %r5008, %r819;
	xor.b32  	%r5010, %r4642, %r4643;
	and.b32  	%r5011, %r812, %r5010;
	and.b32  	%r5012, %r4642, %r4643;
	xor.b32  	%r5013, %r5011, %r5012;
	add.s32 	%r833, %r5007, %r4644;
	add.s32 	%r5014, %r5007, %r5013;
	add.s32 	%r845, %r5014, %r5009;
	// begin inline asm
	shf.r.wrap.b32 %r823, %r833, %r833, %r4618;
	// end inline asm
	// begin inline asm
	shf.r.wrap.b32 %r827, %r833, %r833, %r4622;
	// end inline asm
	xor.b32  	%r5015, %r827, %r823;
	// begin inline asm
	shf.r.wrap.b32 %r831, %r833, %r833, %r4626;
	// end inline asm
	xor.b32  	%r5016, %r5015, %r831;
	and.b32  	%r5017, %r833, %r800;
	not.b32 	%r5018, %r833;
	and.b32  	%r5019, %r4645, %r5018;
	or.b32  	%r5020, %r5017, %r5019;
	ld.const.u32 	%r5021, [_ZN6tetsuo8variants1KE+4];
	add.s32 	%r5022, %r5020, %r4646;
	add.s32 	%r5023, %r5022, %r5016;
	add.s32 	%r5024, %r5023, %r5021;
	add.s32 	%r5025, %r5024, %r45;
	// begin inline asm
	shf.r.wrap.b32 %r835, %r845, %r845, %r4630;
	// end inline asm
	// begin inline asm
	shf.r.wrap.b32 %r839, %r845, %r845, %r4634;
	// end inline asm
	xor.b32  	%r5026, %r839, %r835;
	// begin inline asm
	shf.r.wrap.b32 %r843, %r845, %r845, %r4638;
	// end inline asm
	xor.b32  	%r5027, %r5026, %r843;
	xor.b32  	%r5028, %r812, %r4642;
	and.b32  	%r5029, %r845, %r5028;
	and.b32  	%r5030, %r812, %r4642;
	xor.b32  	%r5031, %r5029, %r5030;
	add.s32 	%r857, %r5025, %r4643;
	add.s32 	%r5032, %r5025, %r5031;
	add.s32 	%r869, %r5032, %r5027;
	// begin inline asm
	shf.r.wrap.b32 %r847, %r857, %r857, %r4618;
	// end inline asm
	// begin inline asm
	shf.r.wrap.b32 %r851, %r857, %r857, %r4622;
	// end inline asm
	xor.b32  	%r5033, %r851, %r847;
	// begin inline asm
	shf.r.wrap.b32 %r855, %r857, %r857, %r4626;
	// end inline asm
	xor.b32  	%r5034, %r5033, %r855;
	and.b32  	%r5035, %r857, %r833;
	not.b32 	%r5036, %r857;
	and.b32  	%r5037, %r800, %r5036;
	or.b32  	%r5038, %r5035, %r5037;
	ld.const.u32 	%r5039, [_ZN6tetsuo8variants1KE+8];
	add.s32 	%r5040, %r5038, %r4645;
	add.s32 	%r5041, %r5040, %r5034;
	add.s32 	%r5042, %r5041, %r5039;
	add.s32 	%r5043, %r5042, %r61;
	// begin inline asm
	shf.r.wrap.b32 %r859, %r869, %r869, %r4630;
	// end inline asm
	// begin inline asm
	shf.r.wrap.b32 %r863, %r869, %r869, %r4634;
	// end inline asm
	xor.b32  	%r5044, %r863, %r859;
	// begin inline asm
	shf.r.wrap.b32 %r867, %r869, %r869, %r4638;
	// end inline asm
	xor.b32  	%r5045, %r5044, %r867;
	xor.b32  	%r5046, %r845, %r812;
	and.b32  	%r5047, %r869, %r5046;
	and.b32  	%r5048, %r845, %r812;
	xor.b32  	%r5049, %r5047, %r5048;
	add.s32 	%r881, %r5043, %r4642;
	add.s32 	%r5050, %r5043, %r5049;
	add.s32 	%r893, %r5050, %r5045;
	// begin inline asm
	shf.r.wrap.b32 %r871, %r881, %r881, %r4618;
	// end inline asm
	// begin inline asm
	shf.r.wrap.b32 %r875, %r881, %r881, %r4622;
	// end inline asm
	xor.b32  	%r5051, %r875, %r871;
	// begin inline asm
	shf.r.wrap.b32 %r879, %r881, %r881, %r4626;
	// end inline asm
	xor.b32  	%r5052, %r5051, %r879;
	and.b32  	%r5053, %r881, %r857;
	not.b32 	%r5054, %r881;
	and.b32  	%r5055, %r833, %r5054;
	or.b32  	%r5056, %r5053, %r5055;
	ld.const.u32 	%r5057, [_ZN6tetsuo8variants1KE+12];
	add.s32 	%r5058, %r5056, %r800;
	add.s32 	%r5059, %r5058, %r5052;
	add.s32 	%r5060, %r5059, %r5057;
	add.s32 	%r5061, %r5060, %r77;
	// begin inline asm
	shf.r.wrap.b32 %r883, %r893, %r893, %r4630;
	// end inline asm
	// begin inline asm
	shf.r.wrap.b32 %r887, %r893, %r893, %r4634;
	// end inline asm
	xor.b32  	%r5062, %r887, %r883;
	// begin inline asm
	shf.r.wrap.b32 %r891, %r893, %r893, %r4638;
	// end inline asm
	xor.b32  	%r5063, %r5062, %r891;
	xor.b32  	%r5064, %r869, %r845;
	and.b32  	%r5065, %r893, %r5064;
	and.b32  	%r5066, %r869, %r845;
	xor.b32  	%r5067, %r5065, %r5066;
	add.s32 	%r905, %r5061, %r812;
	add.s32 	%r5068, %r5061, %r5067;
	add.s32 	%r917, %r5068, %r5063;
	// begin inline asm
	shf.r.wrap.b32 %r895, %r905, %r905, %r4618;
	// end inline asm
	// begin inline asm
	shf.r.wrap.b32 %r899, %r905, %r905, %r4622;
	// end inline asm
	xor.b32  	%r5069, %r899, %r895;
	// begin inline asm
	shf.r.wrap.b32 %r903, %r905, %r905, %r4626;
	// end inline asm
	xor.b32  	%r5070, %r5069, %r903;
	and.b32  	%r5071, %r905, %r881;
	not.b32 	%r5072, %r905;
	and.b32  	%r5073, %r857, %r5072;
	or.b32  	%r5074, %r5071, %r5073;
	ld.const.u32 	%r5075, [_ZN6tetsuo8variants1KE+16];
	add.s32 	%r5076, %r5074, %r833;
	add.s32 	%r5077, %r5076, %r5070;
	add.s32 	%r5078, %r5077, %r5075;
	xor.b32  	%r5079, %r5078, -2147483648;
	// begin inline asm
	shf.r.wrap.b32 %r907, %r917, %r917, %r4630;
	// end inline asm
	// begin inline asm
	shf.r.wrap.b32 %r911, %r917, %r917, %r4634;
	// end inline asm
	xor.b32  	%r5080, %r911, %r907;
	// begin inline asm
	shf.r.wrap.b32 %r915, %r917, %r917, %r4638;
	// end inline asm
	xor.b32  	%r5081, %r5080, %r915;
	xor.b32  	%r5082, %r893, %r869;
	and.b32  	%r5083, %r917, %r5082;
	and.b32  	%r5084, %r893, %r869;
	xor.b32  	%r5085, %r5083, %r5084;
	add.s32 	%r929, %r5079, %r845;
	add.s32 	%r5086, %r5079, %r5085;
	add.s32 	%r941, %r5086, %r5081;
	// begin inline asm
	shf.r.wrap.b32 %r919, %r929, %r929, %r4618;
	// end inline asm
	// begin inline asm
	shf.r.wrap.b32 %r923, %r929, %r929, %r4622;
	// end inline asm
	xor.b32  	%r5087, %r923, %r919;
	// begin inline asm
	shf.r.wrap.b32 %r927, %r929, %r929, %r4626;
	// end inline asm
	xor.b32  	%r5088, %r5087, %r927;
	and.b32  	%r5089, %r929, %r905;
	not.b32 	%r5090, %r929;
	and.b32  	%r5091, %r881, %r5090;
	or.b32  	%r5092, %r5089, %r5091;
	ld.const.u32 	%r5093, [_ZN6tetsuo8variants1KE+20];
	add.s32 	%r5094, %r5092, %r857;
	add.s32 	%r5095, %r5094, %r5088;
	add.s32 	%r5096, %r5095, %r5093;
	// begin inline asm
	shf.r.wrap.b32 %r931, %r941, %r941, %r4630;
	// end inline asm
	// begin inline asm
	shf.r.wrap.b32 %r935, %r941, %r941, %r4634;
	// end inline asm
	xor.b32  	%r5097, %r935, %r931;
	// begin inline asm
	shf.r.wrap.b32 %r939, %r941, %r941, %r4638;
	// end inline asm
	xor.b32  	%r5098, %r5097, %r939;
	xor.b32  	%r5099, %r917, %r893;
	and.b32  	%r5100, %r941, %r5099;
	and.b32  	%r5101, %r917, %r893;
	xor.b32  	%r5102, %r5100, %r5101;
	add.s32 	%r953, %r5096, %r869;
	add.s32 	%r5103, %r5096, %r5102;
	add.s32 	%r965, %r5103, %r5098;
	// begin inline asm
	shf.r.wrap.b32 %r943, %r953, %r953, %r4618;
	// end inline asm
	// begin inline asm
	shf.r.wrap.b32 %r947, %r953, %r953, %r4622;
	// end inline asm
	xor.b32  	%r5104, %r947, %r943;
	// begin inline asm
	shf.r.wrap.b32 %r951, %r953, %r953, %r4626;
	// end inline asm
	xor.b32  	%r5105, %r5104, %r951;
	and.b32  	%r5106, %r953, %r929;
	not.b32 	%r5107, %r953;
	and.b32  	%r5108, %r905, %r5107;
	or.b32  	%r5109, %r5106, %r5108;
	ld.const.u32 	%r5110, [_ZN6tetsuo8variants1KE+24];
	add.s32 	%r5111, %r5109, %r881;
	add.s32 	%r5112, %r5111, %r5105;
	add.s32 	%r5113, %r5112, %r5110;
	// begin inline asm
	shf.r.wrap.b32 %r955, %r965, %r965, %r4630;
	// end inline asm
	// begin inline asm
	shf.r.wrap.b32 %r959, %r965, %r965, %r4634;
	// end inline asm
	xor.b32  	%r5114, %r959, %r955;
	// begin inline asm
	shf.r.wrap.b32 %r963, %r965, %r965, %r4638;
	// end inline asm
	xor.b32  	%r5115, %r5114, %r963;
	xor.b32  	%r5116, %r941, %r917;
	and.b32  	%r5117, %r965, %r5116;
	and.b32  	%r5118, %r941, %r917;
	xor.b32  	%r5119, %r5117, %r5118;
	add.s32 	%r977, %r5113, %r893;
	add.s32 	%r5120, %r5113, %r5119;
	add.s32 	%r989, %r5120, %r5115;
	// begin inline asm
	shf.r.wrap.b32 %r967, %r977, %r977, %r4618;
	// end inline asm
	// begin inline asm
	shf.r.wrap.b32 %r971, %r977, %r977, %r4622;
	// end inline asm
	xor.b32  	%r5121, %r971, %r967;
	// begin inline asm
	shf.r.wrap.b32 %r975, %r977, %r977, %r4626;
	// end inline asm
	xor.b32  	%r5122, %r5121, %r975;
	and.b32  	%r5123, %r977, %r953;
	not.b32 	%r5124, %r977;
	and.b32  	%r5125, %r929, %r5124;
	or.b32  	%r5126, %r5123, %r5125;
	ld.const.u32 	%r5127, [_ZN6tetsuo8variants1KE+28];
	add.s32 	%r5128, %r5126, %r905;
	add.s32 	%r5129, %r5128, %r5122;
	add.s32 	%r5130, %r5129, %r5127;
	// begin inline asm
	shf.r.wrap.b32 %r979, %r989, %r989, %r4630;
	// end inline asm
	// begin inline asm
	shf.r.wrap.b32 %r983, %r989, %r989, %r4634;
	// end inline asm
	xor.b32  	%r5131, %r983, %r979;
	// begin inline asm
	shf.r.wrap.b32 %r987, %r989, %r989, %r4638;
	// end inline asm
	xor.b32  	%r5132, %r5131, %r987;
	xor.b32  	%r5133, %r965, %r941;
	and.b32  	%r5134, %r989, %r5133;
	and.b32  	%r5135, %r965, %r941;
	xor.b32  	%r5136, %r5134, %r5135;
	add.s32 	%r1001, %r5130, %r917;
	add.s32 	%r5137, %r5130, %r5136;
	add.s32 	%r1013, %r5137, %r5132;
	// begin inline asm
	shf.r.wrap.b32 %r991, %r1001, %r1001, %r4618;
	// end inline asm
	// begin inline asm
	shf.r.wrap.b32 %r995, %r1001, %r1001, %r4622;
	// end inline asm
	xor.b32  	%r5138, %r995, %r991;
	// begin inline asm
	shf.r.wrap.b32 %r999, %r1001, %r1001, %r4626;
	// end inline asm
	xor.b32  	%r5139, %r5138, %r999;
	and.b32  	%r5140, %r1001, %r977;
	not.b32 	%r5141, %r1001;
	and.b32  	%r5142, %r953, %r5141;
	or.b32  	%r5143, %r5140, %r5142;
	ld.const.u32 	%r5144, [_ZN6tetsuo8variants1KE+32];
	add.s32 	%r5145, %r5143, %r929;
	add.s32 	%r5146, %r5145, %r5139;
	add.s32 	%r5147, %r5146, %r5144;
	// begin inline asm
	shf.r.wrap.b32 %r1003, %r1013, %r1013, %r4630;
	// end inline asm
	// begin inline asm
	shf.r.wrap.b32 %r1007, %r1013, %r1013, %r4634;
	// end inline asm
	xor.b32  	%r5148, %r1007, %r1003;
	// begin inline asm
	shf.r.wrap.b32 %r1011, %r1013, %r1013, %r4638;
	// end inline asm
	xor.b32  	%r5149, %r5148, %r1011;
	xor.b32  	%r5150, %r989, %r965;
	and.b32  	%r5151, %r1013, %r5150;
	and.b32  	%r5152, %r989, %r965;
	xor.b32  	%r5153, %r5151, %r5152;
	add.s32 	%r1025, %r5147, %r941;
	add.s32 	%r5154, %r5147, %r5153;
	add.s32 	%r1037, %r5154, %r5149;
	// begin inline asm
	shf.r.wrap.b32 %r1015, %r1025, %r1025, %r4618;
	// end inline asm
	// begin inline asm
	shf.r.wrap.b32 %r1019, %r1025, %r1025, %r4622;
	// end inline asm
	xor.b32  	%r5155, %r1019, %r1015;
	// begin inline asm
	shf.r.wrap.b32 %r1023, %r1025, %r1025, %r4626;
	// end inline asm
	xor.b32  	%r5156, %r5155, %r1023;
	and.b32  	%r5157, %r1025, %r1001;
	not.b32 	%r5158, %r1025;
	and.b32  	%r5159, %r977, %r5158;
	or.b32  	%r5160, %r5157, %r5159;
	ld.const.u32 	%r5161, [_ZN6tetsuo8variants1KE+36];
	add.s32 	%r5162, %r5160, %r953;
	add.s32 	%r5163, %r5162, %r5156;
	add.s32 	%r5164, %r5163, %r5161;
	// begin inline asm
	shf.r.wrap.b32 %r1027, %r1037, %r1037, %r4630;
	// end inline asm
	// begin inline asm
	shf.r.wrap.b32 %r1031, %r1037, %r1037, %r4634;
	// end inline asm
	xor.b32  	%r5165, %r1031, %r1027;
	// begin inline asm
	shf.r.wrap.b32 %r1035, %r1037, %r1037, %r4638;
	// end inline asm
	xor.b32  	%r5166, %r5165, %r1035;
	xor.b32  	%r5167, %r1013, %r989;
	and.b32  	%r5168, %r1037, %r5167;
	and.b32  	%r5169, %r1013, %r989;
	xor.b32  	%r5170, %r5168, %r5169;
	add.s32 	%r1049, %r5164, %r965;
	add.s32 	%r5171, %r5164, %r5170;
	add.s32 	%r1061, %r5171, %r5166;
	// begin inline asm
	shf.r.wrap.b32 %r1039, %r1049, %r1049, %r4618;
	// end inline asm
	// begin inline asm
	shf.r.wrap.b32 %r1043, %r1049, %r1049, %r4622;
	// end inline asm
	xor.b32  	%r5172, %r1043, %r1039;
	// begin inline asm
	shf.r.wrap.b32 %r1047, %r1049, %r1049, %r4626;
	// end inline asm
	xor.b32  	%r5173, %r5172, %r1047;
	and.b32  	%r5174, %r1049, %r1025;
	not.b32 	%r5175, %r1049;
	and.b32  	%r5176, %r1001, %r5175;
	or.b32  	%r5177, %r5174, %r5176;
	ld.const.u32 	%r5178, [_ZN6tetsuo8variants1KE+40];
	add.s32 	%r5179, %r5177, %r977;
	add.s32 	%r5180, %r5179, %r5173;
	add.s32 	%r5181, %r5180, %r5178;
	// begin inline asm
	shf.r.wrap.b32 %r1051, %r1061, %r1061, %r4630;
	// end inline asm
	// begin inline asm
	shf.r.wrap.b32 %r1055, %r1061, %r1061, %r4634;
	// end inline asm
	xor.b32  	%r5182, %r1055, %r1051;
	// begin inline asm
	shf.r.wrap.b32 %r1059, %r1061, %r1061, %r4638;
	// end inline asm
	xor.b32  	%r5183, %r5182, %r1059;
	xor.b32  	%r5184, %r1037, %r1013;
	and.b32  	%r5185, %r1061, %r5184;
	and.b32  	%r5186, %r1037, %r1013;
	xor.b32  	%r5187, %r5185, %r5186;
	add.s32 	%r1073, %r5181, %r989;
	add.s32 	%r5188, %r5181, %r5187;
	add.s32 	%r1085, %r5188, %r5183;
	// begin inline asm
	shf.r.wrap.b32 %r1063, %r1073, %r1073, %r4618;
	// end inline asm
	// begin inline asm
	shf.r.wrap.b32 %r1067, %r1073, %r1073, %r4622;
	// end inline asm
	xor.b32  	%r5189, %r1067, %r1063;
	// begin inline asm
	shf.r.wrap.b32 %r1071, %r1073, %r1073, %r4626;
	// end inline asm
	xor.b32  	%r5190, %r5189, %r1071;
	and.b32  	%r5191, %r1073, %r1049;
	not.b32 	%r5192, %r1073;
	and.b32  	%r5193, %r1025, %r5192;
	or.b32  	%r5194, %r5191, %r5193;
	ld.const.u32 	%r5195, [_ZN6tetsuo8variants1KE+44];
	add.s32 	%r5196, %r5194, %r1001;
	add.s32 	%r5197, %r5196, %r5190;
	add.s32 	%r5198, %r5197, %r5195;
	// begin inline asm
	shf.r.wrap.b32 %r1075, %r1085, %r1085, %r4630;
	// end inline asm
	// begin inline asm
	shf.r.wrap.b32 %r1079, %r1085, %r1085, %r4634;
	// end inline asm
	xor.b32  	%r5199, %r1079, %r1075;
	// begin inline asm
	shf.r.wrap.b32 %r1083, %r1085, %r1085, %r4638;
	// end inline asm
	xor.b32  	%r5200, %r5199, %r1083;
	xor.b32  	%r5201, %r1061, %r1037;
	and.b32  	%r5202, %r1085, %r5201;
	and.b32  	%r5203, %r1061, %r1037;
	xor.b32  	%r5204, %r5202, %r5203;
	add.s32 	%r1097, %r5198, %r1013;
	add.s32 	%r5205, %r5198, %r5204;
	add.s32 	%r1109, %r5205, %r5200;
	// begin inline asm
	shf.r.wrap.b32 %r1087, %r1097, %r1097, %r4618;
	// end inline asm
	// begin inline asm
	shf.r.wrap.b32 %r1091, %r1097, %r1097, %r4622;
	// end inline asm
	xor.b32  	%r5206, %r1091, %r1087;
	// begin inline asm
	shf.r.wrap.b32 %r1095, %r1097, %r1097, %r4626;
	// end inline asm
	xor.b32  	%r5207, %r5206, %r1095;
	and.b32  	%r5208, %r1097, %r1073;
	not.b32 	%r5209, %r1097;
	and.b32  	%r5210, %r1049, %r5209;
	or.b32  	%r5211, %r5208, %r5210;
	ld.const.u32 	%r5212, [_ZN6tetsuo8variants1KE+48];
	add.s32 	%r5213, %r5211, %r1025;
	add.s32 	%r5214, %r5213, %r5207;
	add.s32 	%r5215, %r5214, %r5212;
	// begin inline asm
	shf.r.wrap.b32 %r1099, %r1109, %r1109, %r4630;
	// end inline asm
	// begin inline asm
	shf.r.wrap.b32 %r1103, %r1109, %r1109, %r4634;
	// end inline asm
	xor.b32  	%r5216, %r1103, %r1099;
	// begin inline asm
	shf.r.wrap.b32 %r1107, %r1109, %r1109, %r4638;
	// end inline asm
	xor.b32  	%r5217, %r5216, %r1107;
	xor.b32  	%r5218, %r1085, %r1061;
	and.b32  	%r5219, %r1109, %r5218;
	and.b32  	%r5220, %r1085, %r1061;
	xor.b32  	%r5221, %r5219, %r5220;
	add.s32 	%r1121, %r5215, %r1037;
	add.s32 	%r5222, %r5215, %r5221;
	add.s32 	%r1133, %r5222, %r5217;
	// begin inline asm
	shf.r.wrap.b32 %r1111, %r1121, %r1121, %r4618;
	// end inline asm
	// begin inline asm
	shf.r.wrap.b32 %r1115, %r1121, %r1121, %r4622;
	// end inline asm
	xor.b32  	%r5223, %r1115, %r1111;
	// begin inline asm
	shf.r.wrap.b32 %r1119, %r1121, %r1121, %r4626;
	// end inline asm
	xor.b32  	%r5224, %r5223, %r1119;
	and.b32  	%r5225, %r1121, %r1097;
	not.b32 	%r5226, %r1121;
	and.b32  	%r5227, %r1073, %r5226;
	or.b32  	%r5228, %r5225, %r5227;
	ld.const.u32 	%r5229, [_ZN6tetsuo8variants1KE+52];
	add.s32 	%r5230, %r5228, %r1049;
	add.s32 	%r5231, %r5230, %r5224;
	add.s32 	%r5232, %r5231, %r5229;
	// begin inline asm
	shf.r.wrap.b32 %r1123, %r1133, %r1133, %r4630;
	// end inline asm
	// begin inline asm
	shf.r.wrap.b32 %r1127, %r1133, %r1133, %r4634;
	// end inline asm
	xor.b32  	%r5233, %r1127, %r1123;
	// begin inline asm
	shf.r.wrap.b32 %r1131, %r1133, %r1133, %r4638;
	// end inline asm
	xor.b32  	%r5234, %r5233, %r1131;
	xor.b32  	%r5235, %r1109, %r1085;
	and.b32  	%r5236, %r1133, %r5235;
	and.b32  	%r5237, %r1109, %r1085;
	xor.b32  	%r5238, %r5236, %r5237;
	add.s32 	%r1145, %r5232, %r1061;
	add.s32 	%r5239, %r5232, %r5238;
	add.s32 	%r1157, %r5239, %r5234;
	// begin inline asm
	shf.r.wrap.b32 %r1135, %r1145, %r1145, %r4618;
	// end inline asm
	// begin inline asm
	shf.r.wrap.b32 %r1139, %r1145, %r1145, %r4622;
	// end inline asm
	xor.b32  	%r5240, %r1139, %r1135;
	// begin inline asm
	shf.r.wrap.b32 %r1143, %r1145, %r1145, %r4626;
	// end inline asm
	xor.b32  	%r5241, %r5240, %r1143;
	and.b32  	%r5242, %r1145, %r1121;
	not.b32 	%r5243, %r1145;
	and.b32  	%r5244, %r1097, %r5243;
	or.b32  	%r5245, %r5242, %r5244;
	ld.const.u32 	%r5246, [_ZN6tetsuo8variants1KE+56];
	add.s32 	%r5247, %r5245, %r1073;
	add.s32 	%r5248, %r5247, %r5241;
	add.s32 	%r5249, %r5248, %r5246;
	// begin inline asm
	shf.r.wrap.b32 %r1147, %r1157, %r1157, %r4630;
	// end inline asm
	// begin inline asm
	shf.r.wrap.b32 %r1151, %r1157, %r1157, %r4634;
	// end inline asm
	xor.b32  	%r5250, %r1151, %r1147;
	// begin inline asm
	shf.r.wrap.b32 %r1155, %r1157, %r1157, %r4638;
	// end inline asm
	xor.b32  	%r5251, %r5250, %r1155;
	xor.b32  	%r5252, %r1133, %r1109;
	and.b32  	%r5253, %r1157, %r5252;
	and.b32  	%r5254, %r1133, %r1109;
	xor.b32  	%r5255, %r5253, %r5254;
	add.s32 	%r1169, %r5249, %r1085;
	add.s32 	%r5256, %r5249, %r5255;
	add.s32 	%r1181, %r5256, %r5251;
	// begin inline asm
	shf.r.wrap.b32 %r1159, %r1169, %r1169, %r4618;
	// end inline asm
	// begin inline asm
	shf.r.wrap.b32 %r1163, %r1169, %r1169, %r4622;
	// end inline asm
	xor.b32  	%r5257, %r1163, %r1159;
	// begin inline asm
	shf.r.wrap.b32 %r1167, %r1169, %r1169, %r4626;
	// end inline asm
	xor.b32  	%r5258, %r5257, %r1167;
	and.b32  	%r5259, %r1169, %r1145;
	not.b32 	%r5260, %r1169;
	and.b32  	%r5261, %r1121, %r5260;
	or.b32  	%r5262, %r5259, %r5261;
	ld.const.u32 	%r5263, [_ZN6tetsuo8variants1KE+60];
	add.s32 	%r5264, %r5262, %r1097;
	add.s32 	%r5265, %r5264, %r5258;
	add.s32 	%r5266, %r5265, %r5263;
	add.s32 	%r5267, %r5266, 640;
	// begin inline asm
	shf.r.wrap.b32 %r1171, %r1181, %r1181, %r4630;
	// end inline asm
	// begin inline asm
	shf.r.wrap.b32 %r1175, %r1181, %r1181, %r4634;
	// end inline asm
	xor.b32  	%r5268, %r1175, %r1171;
	// begin inline asm
	shf.r.wrap.b32 %r1179, %r1181, %r1181, %r4638;
	// end inline asm
	xor.b32  	%r5269, %r5268, %r1179;
	xor.b32  	%r5270, %r1157, %r1133;
	and.b32  	%r5271, %r1181, %r5270;
	and.b32  	%r5272, %r1157, %r1133;
	xor.b32  	%r5273, %r5271, %r5272;
	add.s32 	%r1193, %r5267, %r1109;
	add.s32 	%r5274, %r5267, %r5273;
	add.s32 	%r1205, %r5274, %r5269;
	// begin inline asm
	shf.r.wrap.b32 %r1183, %r1193, %r1193, %r4618;
	// end inline asm
	// begin inline asm
	shf.r.wrap.b32 %r1187, %r1193, %r1193, %r4622;
	// end inline asm
	xor.b32  	%r5275, %r1187, %r1183;
	// begin inline asm
	shf.r.wrap.b32 %r1191, %r1193, %r1193, %r4626;
	// end inline asm
	xor.b32  	%r5276, %r5275, %r1191;
	and.b32  	%r5277, %r1193, %r1169;
	not.b32 	%r5278, %r1193;
	and.b32  	%r5279, %r1145, %r5278;
	or.b32  	%r5280, %r5277, %r5279;
	ld.const.u32 	%r5281, [_ZN6tetsuo8variants1KE+64];
	add.s32 	%r5282, %r5280, %r1121;
	add.s32 	%r5283, %r5282, %r5276;
	add.s32 	%r5284, %r5283, %r5281;
	add.s32 	%r5285, %r5284, %r285;
	// begin inline asm
	shf.r.wrap.b32 %r1195, %r1205, %r1205, %r4630;
	// end inline asm
	// begin inline asm
	shf.r.wrap.b32 %r1199, %r1205, %r1205, %r4634;
	// end inline asm
	xor.b32  	%r5286, %r1199, %r1195;
	// begin inline asm
	shf.r.wrap.b32 %r1203, %r1205, %r1205, %r4638;
	// end inline asm
	xor.b32  	%r5287, %r5286, %r1203;
	xor.b32  	%r5288, %r1181, %r1157;
	and.b32  	%r5289, %r1205, %r5288;
	and.b32  	%r5290, %r1181, %r1157;
	xor.b32  	%r5291, %r5289, %r5290;
	add.s32 	%r1217, %r5285, %r1133;
	add.s32 	%r5292, %r5285, %r5291;
	add.s32 	%r1229, %r5292, %r5287;
	// begin inline asm
	shf.r.wrap.b32 %r1207, %r1217, %r1217, %r4618;
	// end inline asm
	// begin inline asm
	shf.r.wrap.b32 %r1211, %r1217, %r1217, %r4622;
	// end inline asm
	xor.b32  	%r5293, %r1211, %r1207;
	// begin inline asm
	shf.r.wrap.b32 %r1215, %r1217, %r1217, %r4626;
	// end inline asm
	xor.b32  	%r5294, %r5293, %r1215;
	and.b32  	%r5295, %r1217, %r1193;
	not.b32 	%r5296, %r1217;
	and.b32  	%r5297, %r1169, %r5296;
	or.b32  	%r5298, %r5295, %r5297;
	ld.const.u32 	%r5299, [_ZN6tetsuo8variants1KE+68];
	add.s32 	%r5300, %r5298, %r1145;
	add.s32 	%r5301, %r5300, %r5294;
	add.s32 	%r5302, %r5301, %r5299;
	add.s32 	%r5303, %r5302, %r301;
	// begin inline asm
	shf.r.wrap.b32 %r1219, %r1229, %r1229, %r4630;
	// end inline asm
	// begin inline asm
	shf.r.wrap.b32 %r1223, %r1229, %r1229, %r4634;
	// end inline asm
	xor.b32  	%r5304, %r1223, %r1219;
	// begin inline asm
	shf.r.wrap.b32 %r1227, %r1229, %r1229, %r4638;
	// end inline asm
	xor.b32  	%r5305, %r5304, %r1227;
	xor.b32  	%r5306, %r1205, %r1181;
	and.b32  	%r5307, %r1229, %r5306;
	and.b32  	%r5308, %r1205, %r1181;
	xor.b32  	%r5309, %r5307, %r5308;
	add.s32 	%r1241, %r5303, %r1157;
	add.s32 	%r5310, %r5303, %r5309;
	add.s32 	%r1253, %r5310, %r5305;
	// begin inline asm
	shf.r.wrap.b32 %r1231, %r1241, %r1241, %r4618;
	// end inline asm
	// begin inline asm
	shf.r.wrap.b32 %r1235, %r1241, %r1241, %r4622;
	// end inline asm
	xor.b32  	%r5311, %r1235, %r1231;
	// begin inline asm
	shf.r.wrap.b32 %r1239, %r1241, %r1241, %r4626;
	// end inline asm
	xor.b32  	%r5312, %r5311, %r1239;
	and.b32  	%r5313, %r1241, %r1217;
	not.b32 	%r5314, %r1241;
	and.b32  	%r5315, %r1193, %r5314;
	or.b32  	%r5316, %r5313, %r5315;
	ld.const.u32 	%r5317, [_ZN6tetsuo8variants1KE+72];
	add.s32 	%r5318, %r5316, %r1169;
	add.s32 	%r5319, %r5318, %r5312;
	add.s32 	%r5320, %r5319, %r5317;
	add.s32 	%r5321, %r5320, %r317;
	// begin inline asm
	shf.r.wrap.b32 %r1243, %r1253, %r1253, %r4630;
	// end inline asm
	// begin inline asm
	shf.r.wrap.b32 %r1247, %r1253, %r1253, %r4634;
	// end inline asm
	xor.b32  	%r5322, %r1247, %r1243;
	// begin inline asm
	shf.r.wrap.b32 %r1251, %r1253, %r1253, %r4638;
	// end inline asm
	xor.b32  	%r5323, %r5322, %r1251;
	xor.b32  	%r5324, %r1229, %r1205;
	and.b32  	%r5325, %r1253, %r5324;
	and.b32  	%r5326, %r1229, %r1205;
	xor.b32  	%r5327, %r5325, %r5326;
	add.s32 	%r1265, %r5321, %r1181;
	add.s32 	%r5328, %r5321, %r5327;
	add.s32 	%r1277, %r5328, %r5323;
	// begin inline asm
	shf.r.wrap.b32 %r1255, %r1265, %r1265, %r4618;
	// end inline asm
	// begin inline asm
	shf.r.wrap.b32 %r1259, %r1265, %r1265, %r4622;
	// end inline asm
	xor.b32  	%r5329, %r1259, %r1255;
	// begin inline asm
	shf.r.wrap.b32 %r1263, %r1265, %r1265, %r4626;
	// end inline asm
	xor.b32  	%r5330, %r5329, %r1263;
	and.b32  	%r5331, %r1265, %r1241;
	not.b32 	%r5332, %r1265;
	and.b32  	%r5333, %r1217, %r5332;
	or.b32  	%r5334, %r5331, %r5333;
	ld.const.u32 	%r5335, [_ZN6tetsuo8variants1KE+76];
	add.s32 	%r5336, %r5334, %r1193;
	add.s32 	%r5337, %r5336, %r5330;
	add.s32 	%r5338, %r5337, %r5335;
	add.s32 	%r5339, %r5338, %r333;
	// begin inline asm
	shf.r.wrap.b32 %r1267, %r1277, %r1277, %r4630;
	// end inline asm
	// begin inline asm
	shf.r.wrap.b32 %r1271, %r1277, %r1277, %r4634;
	// end inline asm
	xor.b32  	%r5340, %r1271, %r1267;
	// begin inline asm
	shf.r.wrap.b32 %r1275, %r1277, %r1277, %r4638;
	// end inline asm
	xor.b32  	%r5341, %r5340, %r1275;
	xor.b32  	%r5342, %r1253, %r1229;
	and.b32  	%r5343, %r1277, %r5342;
	and.b32  	%r5344, %r1253, %r1229;
	xor.b32  	%r5345, %r5343, %r5344;
	add.s32 	%r1289, %r5339, %r1205;
	add.s32 	%r5346, %r5339, %r5345;
	add.s32 	%r1301, %r5346, %r5341;
	// begin inline asm
	shf.r.wrap.b32 %r1279, %r1289, %r1289, %r4618;
	// end inline asm
	// begin inline asm
	shf.r.wrap.b32 %r1283, %r1289, %r1289, %r4622;
	// end inline asm
	xor.b32  	%r5347, %r1283, %r1279;
	// begin inline asm
	shf.r.wrap.b32 %r1287, %r1289, %r1289, %r4626;
	// end inline asm
	xor.b32  	%r5348, %r5347, %r1287;
	and.b32  	%r5349, %r1289, %r1265;
	not.b32 	%r5350, %r1289;
	and.b32  	%r5351, %r1241, %r5350;
	or.b32  	%r5352, %r5349, %r5351;
	ld.const.u32 	%r5353, [_ZN6tetsuo8variants1KE+80];
	add.s32 	%r5354, %r5352, %r1217;
	add.s32 	%r5355, %r5354, %r5348;
	add.s32 	%r5356, %r5355, %r5353;
	add.s32 	%r5357, %r5356, %r128;
	// begin inline asm
	shf.r.wrap.b32 %r1291, %r1301, %r1301, %r4630;
	// end inline asm
	// begin inline asm
	shf.r.wrap.b32 %r1295, %r1301, %r1301, %r4634;
	// end inline asm
	xor.b32  	%r5358, %r1295, %r1291;
	// begin inline asm
	shf.r.wrap.b32 %r1299, %r1301, %r1301, %r4638;
	// end inline asm
	xor.b32  	%r5359, %r5358, %r1299;
	xor.b32  	%r5360, %r1277, %r1253;
	and.b32  	%r5361, %r1301, %r5360;
	and.b32  	%r5362, %r1277, %r1253;
	xor.b32  	%r5363, %r5361, %r5362;
	add.s32 	%r1313, %r5357, %r1229;
	add.s32 	%r5364, %r5357, %r5363;
	add.s32 	%r1325, %r5364, %r5359;
	// begin inline asm
	shf.r.wrap.b32 %r1303, %r1313, %r1313, %r4618;
	// end inline asm
	// begin inline asm
	shf.r.wrap.b32 %r1307, %r1313, %r1313, %r4622;
	// end inline asm
	xor.b32  	%r5365, %r1307, %r1303;
	// begin inline asm
	shf.r.wrap.b32 %r1311, %r1313, %r1313, %r4626;
	// end inline asm
	xor.b32  	%r5366, %r5365, %r1311;
	and.b32  	%r5367, %r1313, %r1289;
	not.b32 	%r5368, %r1313;
	and.b32  	%r5369, %r1265, %r5368;
	or.b32  	%r5370, %r5367, %r5369;
	ld.const.u32 	%r5371, [_ZN6tetsuo8variants1KE+84];
	add.s32 	%r5372, %r5370, %r1241;
	add.s32 	%r5373, %r5372, %r5366;
	add.s32 	%r5374, %r5373, %r5371;
	add.s32 	%r5375, %r5374, %r365;
	// begin inline asm
	shf.r.wrap.b32 %r1315, %r1325, %r1325, %r4630;
	// end inline asm
	// begin inline asm
	shf.r.wrap.b32 %r1319, %r1325, %r1325, %r4634;
	// end inline asm
	xor.b32  	%r5376, %r1319, %r1315;
	// begin inline asm
	shf.r.wrap.b32 %r1323, %r1325, %r1325, %r4638;
	// end inline asm
	xor.b32  	%r5377, %r5376, %r1323;
	xor.b32  	%r5378, %r1301, %r1277;
	and.b32  	%r5379, %r1325, %r5378;
	and.b32  	%r5380, %r1301, %r1277;
	xor.b32  	%r5381, %r5379, %r5380;
	add.s32 	%r1337, %r5375, %r1253;
	add.s32 	%r5382, %r5375, %r5381;
	add.s32 	%r1349, %r5382, %r5377;
	// begin inline asm
	shf.r.wrap.b32 %r1327, %r1337, %r1337, %r4618;
	// end inline asm
	// begin inline asm
	shf.r.wrap.b32 %r1331, %r1337, %r1337, %r4622;
	// end inline asm
	xor.b32  	%r5383, %r1331, %r1327;
	// begin inline asm
	shf.r.wrap.b32 %r1335, %r1337, %r1337, %r4626;
	// end inline asm
	xor.b32  	%r5384, %r5383, %r1335;
	and.b32  	%r5385, %r1337, %r1313;
	not.b32 	%r5386, %r1337;
	and.b32  	%r5387, %r1289, %r5386;
	or.b32  	%r5388, %r5385, %r5387;
	ld.const.u32 	%r5389, [_ZN6tetsuo8variants1KE+88];
	add.s32 	%r5390, %r5388, %r1265;
	add.s32 	%r5391, %r5390, %r5384;
	add.s32 	%r5392, %r5391, %r5389;
	add.s32 	%r5393, %r5392, %r160;
	// begin inline asm
	shf.r.wrap.b32 %r1339, %r1349, %r1349, %r4630;
	// end inline asm
	// begin inline asm
	shf.r.wrap.b32 %r1343, %r1349, %r1349, %r4634;
	// end inline asm
	xor.b32  	%r5394, %r1343, %r1339;
	// begin inline asm
	shf.r.wrap.b32 %r1347, %r1349, %r1349, %r4638;
	// end inline asm
	xor.b32  	%r5395, %r5394, %r1347;
	xor.b32  	%r5396, %r1325, %r1301;
	and.b32  	%r5397, %r1349, %r5396;
	and.b32  	%r5398, %r1325, %r1301;
	xor.b32  	%r5399, %r5397, %r5398;
	add.s32 	%r1361, %r5393, %r1277;
	add.s32 	%r5400, %r5393, %r5399;
	add.s32 	%r1373, %r5400, %r5395;
	// begin inline asm
	shf.r.wrap.b32 %r1351, %r1361, %r1361, %r4618;
	// end inline asm
	// begin inline asm
	shf.r.wrap.b32 %r1355, %r1361, %r1361, %r4622;
	// end inline asm
	xor.b32  	%r5401, %r1355, %r1351;
	// begin inline asm
	shf.r.wrap.b32 %r1359, %r1361, %r1361, %r4626;
	// end inline asm
	xor.b32  	%r5402, %r5401, %r1359;
	and.b32  	%r5403, %r1361, %r1337;
	not.b32 	%r5404, %r1361;
	and.b32  	%r5405, %r1313, %r5404;
	or.b32  	%r5406, %r5403, %r5405;
	ld.const.u32 	%r5407, [_ZN6tetsuo8variants1KE+92];
	add.s32 	%r5408, %r5406, %r1289;
	add.s32 	%r5409, %r5408, %r5402;
	add.s32 	%r5410, %r5409, %r5407;
	add.s32 	%r5411, %r5410, %r397;
	// begin inline asm
	shf.r.wrap.b32 %r1363, %r1373, %r1373, %r4630;
	// end inline asm
	// begin inline asm
	shf.r.wrap.b32 %r1367, %r1373, %r1373, %r4634;
	// end inline asm
	xor.b32  	%r5412, %r1367, %r1363;
	// begin inline asm
	shf.r.wrap.b32 %r1371, %r1373, %r1373, %r4638;
	// end inline asm
	xor.b32  	%r5413, %r5412, %r1371;
	xor.b32  	%r5414, %r1349, %r1325;
	and.b32  	%r5415, %r1373, %r5414;
	and.b32  	%r5416, %r1349, %r1325;
	xor.b32  	%r5417, %r5415, %r5416;
	add.s32 	%r1385, %r5411, %r1301;
	add.s32 	%r5418, %r5411, %r5417;
	add.s32 	%r1397, %r5418, %r5413;
	// begin inline asm
	shf.r.wrap.b32 %r1375, %r1385, %r1385, %r4618;
	// end inline asm
	// begin inline asm
	shf.r.wrap.b32 %r1379, %r1385, %r1385, %r4622;
	// end inline asm
	xor.b32  	%r5419, %r1379, %r1375;
	// begin inline asm
	shf.r.wrap.b32 %r1383, %r1385, %r1385, %r4626;
	// end inline asm
	xor.b32  	%r5420, %r5419, %r1383;
	and.b32  	%r5421, %r1385, %r1361;
	not.b32 	%r5422, %r1385;
	and.b32  	%r5423, %r1337, %r5422;
	or.b32  	%r5424, %r5421, %r5423;
	ld.const.u32 	%r5425, [_ZN6tetsuo8variants1KE+96];
	add.s32 	%r5426, %r5424, %r1313;
	add.s32 	%r5427, %r5426, %r5420;
	add.s32 	%r5428, %r5427, %r5425;
	add.s32 	%r5429, %r5428, %r413;
	// begin inline asm
	shf.r.wrap.b32 %r1387, %r1397, %r1397, %r4630;
	// end inline asm
	// begin inline asm
	shf.r.wrap.b32 %r1391, %r1397, %r1397, %r4634;
	// end inline asm
	xor.b32  	%r5430, %r1391, %r1387;
	// begin inline asm
	shf.r.wrap.b32 %r1395, %r1397, %r1397, %r4638;
	// end inline asm
	xor.b32  	%r5431, %r5430, %r1395;
	xor.b32  	%r5432, %r1373, %r1349;
	and.b32  	%r5433, %r1397, %r5432;
	and.b32  	%r5434, %r1373, %r1349;
	xor.b32  	%r5435, %r5433, %r5434;
	add.s32 	%r1409, %r5429, %r1325;
	add.s32 	%r5436, %r5429, %r5435;
	add.s32 	%r1421, %r5436, %r5431;
	// begin inline asm
	shf.r.wrap.b32 %r1399, %r1409, %r1409, %r4618;
	// end inline asm
	// begin inline asm
	shf.r.wrap.b32 %r1403, %r1409, %r1409, %r4622;
	// end inline asm
	xor.b32  	%r5437, %r1403, %r1399;
	// begin inline asm
	shf.r.wrap.b32 %r1407, %r1409, %r1409, %r4626;
	// end inline asm
	xor.b32  	%r5438, %r5437, %r1407;
	and.b32  	%r5439, %r1409, %r1385;
	not.b32 	%r5440, %r1409;
	and.b32  	%r5441, %r1361, %r5440;
	or.b32  	%r5442, %r5439, %r5441;
	ld.const.u32 	%r5443, [_ZN6tetsuo8variants1KE+100];
	add.s32 	%r5444, %r5442, %r1337;
	add.s32 	%r5445, %r5444, %r5438;
	add.s32 	%r5446, %r5445, %r5443;
	add.s32 	%r5447, %r5446, %r429;
	// begin inline asm
	shf.r.wrap.b32 %r1411, %r1421, %r1421, %r4630;
	// end inline asm
	// begin inline asm
	shf.r.wrap.b32 %r1415, %r1421, %r1421, %r4634;
	// end inline asm
	xor.b32  	%r5448, %r1415, %r1411;
	// begin inline asm
	shf.r.wrap.b32 %r1419, %r1421, %r1421, %r4638;
	// end inline asm
	xor.b32  	%r5449, %r5448, %r1419;
	xor.b32  	%r5450, %r1397, %r1373;
	and.b32  	%r5451, %r1421, %r5450;
	and.b32  	%r5452, %r1397, %r1373;
	xor.b32  	%r5453, %r5451, %r5452;
	add.s32 	%r1433, %r5447, %r1349;
	add.s32 	%r5454, %r5447, %r5453;
	add.s32 	%r1445, %r5454, %r5449;
	// begin inline asm
	shf.r.wrap.b32 %r1423, %r1433, %r1433, %r4618;
	// end inline asm
	// begin inline asm
	shf.r.wrap.b32 %r1427, %r1433, %r1433, %r4622;
	// end inline asm
	xor.b32  	%r5455, %r1427, %r1423;
	// begin inline asm
	shf.r.wrap.b32 %r1431, %r1433, %r1433, %r4626;
	// end inline asm
	xor.b32  	%r5456, %r5455, %r1431;
	and.b32  	%r5457, %r1433, %r1409;
	not.b32 	%r5458, %r1433;
	and.b32  	%r5459, %r1385, %r5458;
	or.b32  	%r5460, %r5457, %r5459;
	ld.const.u32 	%r5461, [_ZN6tetsuo8variants1KE+104];
	add.s32 	%r5462, %r5460, %r1361;
	add.s32 	%r5463, %r5462, %r5456;
	add.s32 	%r5464, %r5463, %r5461;
	add.s32 	%r5465, %r5464, %r445;
	// begin inline asm
	shf.r.wrap.b32 %r1435, %r1445, %r1445, %r4630;
	// end inline asm
	// begin inline asm
	shf.r.wrap.b32 %r1439, %r1445, %r1445, %r4634;
	// end inline asm
	xor.b32  	%r5466, %r1439, %r1435;
	// begin inline asm
	shf.r.wrap.b32 %r1443, %r1445, %r1445, %r4638;
	// end inline asm
	xor.b32  	%r5467, %r5466, %r1443;
	xor.b32  	%r5468, %r1421, %r1397;
	and.b32  	%r5469, %r1445, %r5468;
	and.b32  	%r5470, %r1421, %r1397;
	xor.b32  	%r5471, %r5469, %r5470;
	add.s32 	%r1457, %r5465, %r1373;
	add.s32 	%r5472, %r5465, %r5471;
	add.s32 	%r1469, %r5472, %r5467;
	// begin inline asm
	shf.r.wrap.b32 %r1447, %r1457, %r1457, %r4618;
	// end inline asm
	// begin inline asm
	shf.r.wrap.b32 %r1451, %r1457, %r1457, %r4622;
	// end inline asm
	xor.b32  	%r5473, %r1451, %r1447;
	// begin inline asm
	shf.r.wrap.b32 %r1455, %r1457, %r1457, %r4626;
	// end inline asm
	xor.b32  	%r5474, %r5473, %r1455;
	and.b32  	%r5475, %r1457, %r1433;
	not.b32 	%r5476, %r1457;
	and.b32  	%r5477, %r1409, %r5476;
	or.b32  	%r5478, %r5475, %r5477;
	ld.const.u32 	%r5479, [_ZN6tetsuo8variants1KE+108];
	add.s32 	%r5480, %r5478, %r1385;
	add.s32 	%r5481, %r5480, %r5474;
	add.s32 	%r5482, %r5481, %r5479;
	add.s32 	%r5483, %r5482, %r461;
	// begin inline asm
	shf.r.wrap.b32 %r1459, %r1469, %r1469, %r4630;
	// end inline asm
	// begin inline asm
	shf.r.wrap.b32 %r1463, %r1469, %r1469, %r4634;
	// end inline asm
	xor.b32  	%r5484, %r1463, %r1459;
	// begin inline asm
	shf.r.wrap.b32 %r1467, %r1469, %r1469, %r4638;
	// end inline asm
	xor.b32  	%r5485, %r5484, %r1467;
	xor.b32  	%r5486, %r1445, %r1421;
	and.b32  	%r5487, %r1469, %r5486;
	and.b32  	%r5488, %r1445, %r1421;
	xor.b32  	%r5489, %r5487, %r5488;
	add.s32 	%r1481, %r5483, %r1397;
	add.s32 	%r5490, %r5483, %r5489;
	add.s32 	%r1493, %r5490, %r5485;
	// begin inline asm
	shf.r.wrap.b32 %r1471, %r1481, %r1481, %r4618;
	// end inline asm
	// begin inline asm
	shf.r.wrap.b32 %r1475, %r1481, %r1481, %r4622;
	// end inline asm
	xor.b32  	%r5491, %r1475, %r1471;
	// begin inline asm
	shf.r.wrap.b32 %r1479, %r1481, %r1481, %r4626;
	// end inline asm
	xor.b32  	%r5492, %r5491, %r1479;
	and.b32  	%r5493, %r1481, %r1457;
	not.b32 	%r5494, %r1481;
	and.b32  	%r5495, %r1433, %r5494;
	or.b32  	%r5496, %r5493, %r5495;
	ld.const.u32 	%r5497, [_ZN6tetsuo8variants1KE+112];
	add.s32 	%r5498, %r5496, %r1409;
	add.s32 	%r5499, %r5498, %r5492;
	add.s32 	%r5500, %r5499, %r5497;
	add.s32 	%r5501, %r5500, %r477;
	// begin inline asm
	shf.r.wrap.b32 %r1483, %r1493, %r1493, %r4630;
	// end inline asm
	// begin inline asm
	shf.r.wrap.b32 %r1487, %r1493, %r1493, %r4634;
	// end inline asm
	xor.b32  	%r5502, %r1487, %r1483;
	// begin inline asm
	shf.r.wrap.b32 %r1491, %r1493, %r1493, %r4638;
	// end inline asm
	xor.b32  	%r5503, %r5502, %r1491;
	xor.b32  	%r5504, %r1469, %r1445;
	and.b32  	%r5505, %r1493, %r5504;
	and.b32  	%r5506, %r1469, %r1445;
	xor.b32  	%r5507, %r5505, %r5506;
	add.s32 	%r1505, %r5501, %r1421;
	add.s32 	%r5508, %r5501, %r5507;
	add.s32 	%r1517, %r5508, %r5503;
	// begin inline asm
	shf.r.wrap.b32 %r1495, %r1505, %r1505, %r4618;
	// end inline asm
	// begin inline asm
	shf.r.wrap.b32 %r1499, %r1505, %r1505, %r4622;
	// end inline asm
	xor.b32  	%r5509, %r1499, %r1495;
	// begin inline asm
	shf.r.wrap.b32 %r1503, %r1505, %r1505, %r4626;
	// end inline asm
	xor.b32  	%r5510, %r5509, %r1503;
	and.b32  	%r5511, %r1505, %r1481;
	not.b32 	%r5512, %r1505;
	and.b32  	%r5513, %r1457, %r5512;
	or.b32  	%r5514, %r5511, %r5513;
	ld.const.u32 	%r5515, [_ZN6tetsuo8variants1KE+116];
	add.s32 	%r5516, %r5514, %r1433;
	add.s32 	%r5517, %r5516, %r5510;
	add.s32 	%r5518, %r5517, %r5515;
	add.s32 	%r5519, %r5518, %r493;
	// begin inline asm
	shf.r.wrap.b32 %r1507, %r1517, %r1517, %r4630;
	// end inline asm
	// begin inline asm
	shf.r.wrap.b32 %r1511, %r1517, %r1517, %r4634;
	// end inline asm
	xor.b32  	%r5520, %r1511, %r1507;
	// begin inline asm
	shf.r.wrap.b32 %r1515, %r1517, %r1517, %r4638;
	// end inline asm
	xor.b32  	%r5521, %r5520, %r1515;
	xor.b32  	%r5522, %r1493, %r1469;
	and.b32  	%r5523, %r1517, %r5522;
	and.b32  	%r5524, %r1493, %r1469;
	xor.b32  	%r5525, %r5523, %r5524;
	add.s32 	%r1529, %r5519, %r1445;
	add.s32 	%r5526, %r5519, %r5525;
	add.s32 	%r1541, %r5526, %r5521;
	// begin inline asm
	shf.r.wrap.b32 %r1519, %r1529, %r1529, %r4618;
	// end inline asm
	// begin inline asm
	shf.r.wrap.b32 %r1523, %r1529, %r1529, %r4622;
	// end inline asm
	xor.b32  	%r5527, %r1523, %r1519;
	// begin inline asm
	shf.r.wrap.b32 %r1527, %r1529, %r1529, %r4626;
	// end inline asm
	xor.b32  	%r5528, %r5527, %r1527;
	and.b32  	%r5529, %r1529, %r1505;
	not.b32 	%r5530, %r1529;
	and.b32  	%r5531, %r1481, %r5530;
	or.b32  	%r5532, %r5529, %r5531;
	ld.const.u32 	%r5533, [_ZN6tetsuo8variants1KE+120];
	add.s32 	%r5534, %r5532, %r1457;
	add.s32 	%r5535, %r5534, %r5528;
	add.s32 	%r5536, %r5535, %r5533;
	add.s32 	%r5537, %r5536, %r509;
	// begin inline asm
	shf.r.wrap.b32 %r1531, %r1541, %r1541, %r4630;
	// end inline asm
	// begin inline asm
	shf.r.wrap.b32 %r1535, %r1541, %r1541, %r4634;
	// end inline asm
	xor.b32  	%r5538, %r1535, %r1531;
	// begin inline asm
	shf.r.wrap.b32 %r1539, %r1541, %r1541, %r4638;
	// end inline asm
	xor.b32  	%r5539, %r5538, %r1539;
	xor.b32  	%r5540, %r1517, %r1493;
	and.b32  	%r5541, %r1541, %r5540;
	and.b32  	%r5542, %r1517, %r1493;
	xor.b32  	%r5543, %r5541, %r5542;
	add.s32 	%r1553, %r5537, %r1469;
	add.s32 	%r5544, %r5537, %r5543;
	add.s32 	%r1565, %r5544, %r5539;
	// begin inline asm
	shf.r.wrap.b32 %r1543, %r1553, %r1553, %r4618;
	// end inline asm
	// begin inline asm
	shf.r.wrap.b32 %r1547, %r1553, %r1553, %r4622;
	// end inline asm
	xor.b32  	%r5545, %r1547, %r1543;
	// begin inline asm
	shf.r.wrap.b32 %r1551, %r1553, %r1553, %r4626;
	// end inline asm
	xor.b32  	%r5546, %r5545, %r1551;
	and.b32  	%r5547, %r1553, %r1529;
	not.b32 	%r5548, %r1553;
	and.b32  	%r5549, %r1505, %r5548;
	or.b32  	%r5550, %r5547, %r5549;
	ld.const.u32 	%r5551, [_ZN6tetsuo8variants1KE+124];
	add.s32 	%r5552, %r5550, %r1481;
	add.s32 	%r5553, %r5552, %r5546;
	add.s32 	%r5554, %r5553, %r5551;
	add.s32 	%r5555, %r5554, %r304;
	// begin inline asm
	shf.r.wrap.b32 %r1555, %r1565, %r1565, %r4630;
	// end inline asm
	// begin inline asm
	shf.r.wrap.b32 %r1559, %r1565, %r1565, %r4634;
	// end inline asm
	xor.b32  	%r5556, %r1559, %r1555;
	// begin inline asm
	shf.r.wrap.b32 %r1563, %r1565, %r1565, %r4638;
	// end inline asm
	xor.b32  	%r5557, %r5556, %r1563;
	xor.b32  	%r5558, %r1541, %r1517;
	and.b32  	%r5559, %r1565, %r5558;
	and.b32  	%r5560, %r1541, %r1517;
	xor.b32  	%r5561, %r5559, %r5560;
	add.s32 	%r1577, %r5555, %r1493;
	add.s32 	%r5562, %r5555, %r5561;
	add.s32 	%r1589, %r5562, %r5557;
	// begin inline asm
	shf.r.wrap.b32 %r1567, %r1577, %r1577, %r4618;
	// end inline asm
	// begin inline asm
	shf.r.wrap.b32 %r1571, %r1577, %r1577, %r4622;
	// end inline asm
	xor.b32  	%r5563, %r1571, %r1567;
	// begin inline asm
	shf.r.wrap.b32 %r1575, %r1577, %r1577, %r4626;
	// end inline asm
	xor.b32  	%r5564, %r5563, %r1575;
	and.b32  	%r5565, %r1577, %r1553;
	not.b32 	%r5566, %r1577;
	and.b32  	%r5567, %r1529, %r5566;
	or.b32  	%r5568, %r5565, %r5567;
	ld.const.u32 	%r5569, [_ZN6tetsuo8variants1KE+128];
	add.s32 	%r5570, %r5568, %r1505;
	add.s32 	%r5571, %r5570, %r5564;
	add.s32 	%r5572, %r5571, %r5569;
	add.s32 	%r5573, %r5572, %r541;
	// begin inline asm
	shf.r.wrap.b32 %r1579, %r1589, %r1589, %r4630;
	// end inline asm
	// begin inline asm
	shf.r.wrap.b32 %r1583, %r1589, %r1589, %r4634;
	// end inline asm
	xor.b32  	%r5574, %r1583, %r1579;
	// begin inline asm
	shf.r.wrap.b32 %r1587, %r1589, %r1589, %r4638;
	// end inline asm
	xor.b32  	%r5575, %r5574, %r1587;
	xor.b32  	%r5576, %r1565, %r1541;
	and.b32  	%r5577, %r1589, %r5576;
	and.b32  	%r5578, %r1565, %r1541;
	xor.b32  	%r5579, %r5577, %r5578;
	add.s32 	%r1601, %r5573, %r1517;
	add.s32 	%r5580, %r5573, %r5579;
	add.s32 	%r1613, %r5580, %r5575;
	// begin inline asm
	shf.r.wrap.b32 %r1591, %r1601, %r1601, %r4618;
	// end inline asm
	// begin inline asm
	shf.r.wrap.b32 %r1595, %r1601, %r1601, %r4622;
	// end inline asm
	xor.b32  	%r5581, %r1595, %r1591;
	// begin inline asm
	shf.r.wrap.b32 %r1599, %r1601, %r1601, %r4626;
	// end inline asm
	xor.b32  	%r5582, %r5581, %r1599;
	and.b32  	%r5583, %r1601, %r1577;
	not.b32 	%r5584, %r1601;
	and.b32  	%r5585, %r1553, %r5584;
	or.b32  	%r5586, %r5583, %r5585;
	ld.const.u32 	%r5587, [_ZN6tetsuo8variants1KE+132];
	add.s32 	%r5588, %r5586, %r1529;
	add.s32 	%r5589, %r5588, %r5582;
	add.s32 	%r5590, %r5589, %r5587;
	add.s32 	%r5591, %r5590, %r557;
	// begin inline asm
	shf.r.wrap.b32 %r1603, %r1613, %r1613, %r4630;
	// end inline asm
	// begin inline asm
	shf.r.wrap.b32 %r1607, %r1613, %r1613, %r4634;
	// end inline asm
	xor.b32  	%r5592, %r1607, %r1603;
	// begin inline asm
	shf.r.wrap.b32 %r1611, %r1613, %r1613, %r4638;
	// end inline asm
	xor.b32  	%r5593, %r5592, %r1611;
	xor.b32  	%r5594, %r1589, %r1565;
	and.b32  	%r5595, %r1613, %r5594;
	and.b32  	%r5596, %r1589, %r1565;
	xor.b32  	%r5597, %r5595, %r5596;
	add.s32 	%r1625, %r5591, %r1541;
	add.s32 	%r5598, %r5591, %r5597;
	add.s32 	%r1637, %r5598, %r5593;
	// begin inline asm
	shf.r.wrap.b32 %r1615, %r1625, %r1625, %r4618;
	// end inline asm
	// begin inline asm
	shf.r.wrap.b32 %r1619, %r1625, %r1625, %r4622;
	// end inline asm
	xor.b32  	%r5599, %r1619, %r1615;
	// begin inline asm
	shf.r.wrap.b32 %r1623, %r1625, %r1625, %r4626;
	// end inline asm
	xor.b32  	%r5600, %r5599, %r1623;
	and.b32  	%r5601, %r1625, %r1601;
	not.b32 	%r5602, %r1625;
	and.b32  	%r5603, %r1577, %r5602;
	or.b32  	%r5604, %r5601, %r5603;
	ld.const.u32 	%r5605, [_ZN6tetsuo8variants1KE+136];
	add.s32 	%r5606, %r5604, %r1553;
	add.s32 	%r5607, %r5606, %r5600;
	add.s32 	%r5608, %r5607, %r5605;
	add.s32 	%r5609, %r5608, %r573;
	// begin inline asm
	shf.r.wrap.b32 %r1627, %r1637, %r1637, %r4630;
	// end inline asm
	// begin inline asm
	shf.r.wrap.b32 %r1631, %r1637, %r1637, %r4634;
	// end inline asm
	xor.b32  	%r5610, %r1631, %r1627;
	// begin inline asm
	shf.r.wrap.b32 %r1635, %r1637, %r1637, %r4638;
	// end inline asm
	xor.b32  	%r5611, %r5610, %r1635;
	xor.b32  	%r5612, %r1613, %r1589;
	and.b32  	%r5613, %r1637, %r5612;
	and.b32  	%r5614, %r1613, %r1589;
	xor.b32  	%r5615, %r5613, %r5614;
	add.s32 	%r1649, %r5609, %r1565;
	add.s32 	%r5616, %r5609, %r5615;
	add.s32 	%r1661, %r5616, %r5611;
	// begin inline asm
	shf.r.wrap.b32 %r1639, %r1649, %r1649, %r4618;
	// end inline asm
	// begin inline asm
	shf.r.wrap.b32 %r1643, %r1649, %r1649, %r4622;
	// end inline asm
	xor.b32  	%r5617, %r1643, %r1639;
	// begin inline asm
	shf.r.wrap.b32 %r1647, %r1649, %r1649, %r4626;
	// end inline asm
	xor.b32  	%r5618, %r5617, %r1647;
	and.b32  	%r5619, %r1649, %r1625;
	not.b32 	%r5620, %r1649;
	and.b32  	%r5621, %r1601, %r5620;
	or.b32  	%r5622, %r5619, %r5621;
	ld.const.u32 	%r5623, [_ZN6tetsuo8variants1KE+140];
	add.s32 	%r5624, %r5622, %r1577;
	add.s32 	%r5625, %r5624, %r5618;
	add.s32 	%r5626, %r5625, %r5623;
	add.s32 	%r5627, %r5626, %r589;
	// begin inline asm
	shf.r.wrap.b32 %r1651, %r1661, %r1661, %r4630;
	// end inline asm
	// begin inline asm
	shf.r.wrap.b32 %r1655, %r1661, %r1661, %r4634;
	// end inline asm
	xor.b32  	%r5628, %r1655, %r1651;
	// begin inline asm
	shf.r.wrap.b32 %r1659, %r1661, %r1661, %r4638;
	// end inline asm
	xor.b32  	%r5629, %r5628, %r1659;
	xor.b32  	%r5630, %r1637, %r1613;
	and.b32  	%r5631, %r1661, %r5630;
	and.b32  	%r5632, %r1637, %r1613;
	xor.b32  	%r5633, %r5631, %r5632;
	add.s32 	%r1673, %r5627, %r1589;
	add.s32 	%r5634, %r5627, %r5633;
	add.s32 	%r1685, %r5634, %r5629;
	// begin inline asm
	shf.r.wrap.b32 %r1663, %r1673, %r1673, %r4618;
	// end inline asm
	// begin inline asm
	shf.r.wrap.b32 %r1667, %r1673, %r1673, %r4622;
	// end inline asm
	xor.b32  	%r5635, %r1667, %r1663;
	// begin inline asm
	shf.r.wrap.b32 %r1671, %r1673, %r1673, %r4626;
	// end inline asm
	xor.b32  	%r5636, %r5635, %r1671;
	and.b32  	%r5637, %r1673, %r1649;
	not.b32 	%r5638, %r1673;
	and.b32  	%r5639, %r1625, %r5638;
	or.b32  	%r5640, %r5637, %r5639;
	ld.const.u32 	%r5641, [_ZN6tetsuo8variants1KE+144];
	add.s32 	%r5642, %r5640, %r1601;
	add.s32 	%r5643, %r5642, %r5636;
	add.s32 	%r5644, %r5643, %r5641;
	add.s32 	%r5645, %r5644, %r605;
	// begin inline asm
	shf.r.wrap.b32 %r1675, %r1685, %r1685, %r4630;
	// end inline asm
	// begin inline asm
	shf.r.wrap.b32 %r1679, %r1685, %r1685, %r4634;
	// end inline asm
	xor.b32  	%r5646, %r1679, %r1675;
	// begin inline asm
	shf.r.wrap.b32 %r1683, %r1685, %r1685, %r4638;
	// end inline asm
	xor.b32  	%r5647, %r5646, %r1683;
	xor.b32  	%r5648, %r1661, %r1637;
	and.b32  	%r5649, %r1685, %r5648;
	and.b32  	%r5650, %r1661, %r1637;
	xor.b32  	%r5651, %r5649, %r5650;
	add.s32 	%r1697, %r5645, %r1613;
	add.s32 	%r5652, %r5645, %r5651;
	add.s32 	%r1709, %r5652, %r5647;
	// begin inline asm
	shf.r.wrap.b32 %r1687, %r1697, %r1697, %r4618;
	// end inline asm
	// begin inline asm
	shf.r.wrap.b32 %r1691, %r1697, %r1697, %r4622;
	// end inline asm
	xor.b32  	%r5653, %r1691, %r1687;
	// begin inline asm
	shf.r.wrap.b32 %r1695, %r1697, %r1697, %r4626;
	// end inline asm
	xor.b32  	%r5654, %r5653, %r1695;
	and.b32  	%r5655, %r1697, %r1673;
	not.b32 	%r5656, %r1697;
	and.b32  	%r5657, %r1649, %r5656;
	or.b32  	%r5658, %r5655, %r5657;
	ld.const.u32 	%r5659, [_ZN6tetsuo8variants1KE+148];
	add.s32 	%r5660, %r5658, %r1625;
	add.s32 	%r5661, %r5660, %r5654;
	add.s32 	%r5662, %r5661, %r5659;
	add.s32 	%r5663, %r5662, %r621;
	// begin inline asm
	shf.r.wrap.b32 %r1699, %r1709, %r1709, %r4630;
	// end inline asm
	// begin inline asm
	shf.r.wrap.b32 %r1703, %r1709, %r1709, %r4634;
	// end inline asm
	xor.b32  	%r5664, %r1703, %r1699;
	// begin inline asm
	shf.r.wrap.b32 %r1707, %r1709, %r1709, %r4638;
	// end inline asm
	xor.b32  	%r5665, %r5664, %r1707;
	xor.b32  	%r5666, %r1685, %r1661;
	and.b32  	%r5667, %r1709, %r5666;
	and.b32  	%r5668, %r1685, %r1661;
	xor.b32  	%r5669, %r5667, %r5668;
	add.s32 	%r1721, %r5663, %r1637;
	add.s32 	%r5670, %r5663, %r5669;
	add.s32 	%r1733, %r5670, %r5665;
	// begin inline asm
	shf.r.wrap.b32 %r1711, %r1721, %r1721, %r4618;
	// end inline asm
	// begin inline asm
	shf.r.wrap.b32 %r1715, %r1721, %r1721, %r4622;
	// end inline asm
	xor.b32  	%r5671, %r1715, %r1711;
	// begin inline asm
	shf.r.wrap.b32 %r1719, %r1721, %r1721, %r4626;
	// end inline asm
	xor.b32  	%r5672, %r5671, %r1719;
	and.b32  	%r5673, %r1721, %r1697;
	not.b32 	%r5674, %r1721;
	and.b32  	%r5675, %r1673, %r5674;
	or.b32  	%r5676, %r5673, %r5675;
	ld.const.u32 	%r5677, [_ZN6tetsuo8variants1KE+152];
	add.s32 	%r5678, %r5676, %r1649;
	add.s32 	%r5679, %r5678, %r5672;
	add.s32 	%r5680, %r5679, %r5677;
	add.s32 	%r5681, %r5680, %r637;
	// begin inline asm
	shf.r.wrap.b32 %r1723, %r1733, %r1733, %r4630;
	// end inline asm
	// begin inline asm
	shf.r.wrap.b32 %r1727, %r1733, %r1733, %r4634;
	// end inline asm
	xor.b32  	%r5682, %r1727, %r1723;
	// begin inline asm
	shf.r.wrap.b32 %r1731, %r1733, %r1733, %r4638;
	// end inline asm
	xor.b32  	%r5683, %r5682, %r1731;
	xor.b32  	%r5684, %r1709, %r1685;
	and.b32  	%r5685, %r1733, %r5684;
	and.b32  	%r5686, %r1709, %r1685;
	xor.b32  	%r5687, %r5685, %r5686;
	add.s32 	%r1745, %r5681, %r1661;
	add.s32 	%r5688, %r5681, %r5687;
	add.s32 	%r1757, %r5688, %r5683;
	// begin inline asm
	shf.r.wrap.b32 %r1735, %r1745, %r1745, %r4618;
	// end inline asm
	// begin inline asm
	shf.r.wrap.b32 %r1739, %r1745, %r1745, %r4622;
	// end inline asm
	xor.b32  	%r5689, %r1739, %r1735;
	// begin inline asm
	shf.r.wrap.b32 %r1743, %r1745, %r1745, %r4626;
	// end inline asm
	xor.b32  	%r5690, %r5689, %r1743;
	and.b32  	%r5691, %r1745, %r1721;
	not.b32 	%r5692, %r1745;
	and.b32  	%r5693, %r1697, %r5692;
	or.b32  	%r5694, %r5691, %r5693;
	ld.const.u32 	%r5695, [_ZN6tetsuo8variants1KE+156];
	add.s32 	%r5696, %r5694, %r1673;
	add.s32 	%r5697, %r5696, %r5690;
	add.s32 	%r5698, %r5697, %r5695;
	add.s32 	%r5699, %r5698, %r653;
	// begin inline asm
	shf.r.wrap.b32 %r1747, %r1757, %r1757, %r4630;
	// end inline asm
	// begin inline asm
	shf.r.wrap.b32 %r1751, %r1757, %r1757, %r4634;
	// end inline asm
	xor.b32  	%r5700, %r1751, %r1747;
	// begin inline asm
	shf.r.wrap.b32 %r1755, %r1757, %r1757, %r4638;
	// end inline asm
	xor.b32  	%r5701, %r5700, %r1755;
	xor.b32  	%r5702, %r1733, %r1709;
	and.b32  	%r5703, %r1757, %r5702;
	and.b32  	%r5704, %r1733, %r1709;
	xor.b32  	%r5705, %r5703, %r5704;
	add.s32 	%r1769, %r5699, %r1685;
	add.s32 	%r5706, %r5699, %r5705;
	add.s32 	%r1781, %r5706, %r5701;
	// begin inline asm
	shf.r.wrap.b32 %r1759, %r1769, %r1769, %r4618;
	// end inline asm
	// begin inline asm
	shf.r.wrap.b32 %r1763, %r1769, %r1769, %r4622;
	// end inline asm
	xor.b32  	%r5707, %r1763, %r1759;
	// begin inline asm
	shf.r.wrap.b32 %r1767, %r1769, %r1769, %r4626;
	// end inline asm
	xor.b32  	%r5708, %r5707, %r1767;
	and.b32  	%r5709, %r1769, %r1745;
	not.b32 	%r5710, %r1769;
	and.b32  	%r5711, %r1721, %r5710;
	or.b32  	%r5712, %r5709, %r5711;
	ld.const.u32 	%r5713, [_ZN6tetsuo8variants1KE+160];
	add.s32 	%r5714, %r5712, %r1697;
	add.s32 	%r5715, %r5714, %r5708;
	add.s32 	%r5716, %r5715, %r5713;
	add.s32 	%r5717, %r5716, %r669;
	// begin inline asm
	shf.r.wrap.b32 %r1771, %r1781, %r1781, %r4630;
	// end inline asm
	// begin inline asm
	shf.r.wrap.b32 %r1775, %r1781, %r1781, %r4634;
	// end inline asm
	xor.b32  	%r5718, %r1775, %r1771;
	// begin inline asm
	shf.r.wrap.b32 %r1779, %r1781, %r1781, %r4638;
	// end inline asm
	xor.b32  	%r5719, %r5718, %r1779;
	xor.b32  	%r5720, %r1757, %r1733;
	and.b32  	%r5721, %r1781, %r5720;
	and.b32  	%r5722, %r1757, %r1733;
	xor.b32  	%r5723, %r5721, %r5722;
	add.s32 	%r1793, %r5717, %r1709;
	add.s32 	%r5724, %r5717, %r5723;
	add.s32 	%r1805, %r5724, %r5719;
	// begin inline asm
	shf.r.wrap.b32 %r1783, %r1793, %r1793, %r4618;
	// end inline asm
	// begin inline asm
	shf.r.wrap.b32 %r1787, %r1793, %r1793, %r4622;
	// end inline asm
	xor.b32  	%r5725, %r1787, %r1783;
	// begin inline asm
	shf.r.wrap.b32 %r1791, %r1793, %r1793, %r4626;
	// end inline asm
	xor.b32  	%r5726, %r5725, %r1791;
	and.b32  	%r5727, %r1793, %r1769;
	not.b32 	%r5728, %r1793;
	and.b32  	%r5729, %r1745, %r5728;
	or.b32  	%r5730, %r5727, %r5729;
	ld.const.u32 	%r5731, [_ZN6tetsuo8variants1KE+164];
	add.s32 	%r5732, %r5730, %r1721;
	add.s32 	%r5733, %r5732, %r5726;
	add.s32 	%r5734, %r5733, %r5731;
	add.s32 	%r5735, %r5734, %r685;
	// begin inline asm
	shf.r.wrap.b32 %r1795, %r1805, %r1805, %r4630;
	// end inline asm
	// begin inline asm
	shf.r.wrap.b32 %r1799, %r1805, %r1805, %r4634;
	// end inline asm
	xor.b32  	%r5736, %r1799, %r1795;
	// begin inline asm
	shf.r.wrap.b32 %r1803, %r1805, %r1805, %r4638;
	// end inline asm
	xor.b32  	%r5737, %r5736, %r1803;
	xor.b32  	%r5738, %r1781, %r1757;
	and.b32  	%r5739, %r1805, %r5738;
	and.b32  	%r5740, %r1781, %r1757;
	xor.b32  	%r5741, %r5739, %r5740;
	add.s32 	%r1817, %r5735, %r1733;
	add.s32 	%r5742, %r5735, %r5741;
	add.s32 	%r1829, %r5742, %r5737;
	// begin inline asm
	shf.r.wrap.b32 %r1807, %r1817, %r1817, %r4618;
	// end inline asm
	// begin inline asm
	shf.r.wrap.b32 %r1811, %r1817, %r1817, %r4622;
	// end inline asm
	xor.b32  	%r5743, %r1811, %r1807;
	// begin inline asm
	shf.r.wrap.b32 %r1815, %r1817, %r1817, %r4626;
	// end inline asm
	xor.b32  	%r5744, %r5743, %r1815;
	and.b32  	%r5745, %r1817, %r1793;
	not.b32 	%r5746, %r1817;
	and.b32  	%r5747, %r1769, %r5746;
	or.b32  	%r5748, %r5745, %r5747;
	ld.const.u32 	%r5749, [_ZN6tetsuo8variants1KE+168];
	add.s32 	%r5750, %r5748, %r1745;
	add.s32 	%r5751, %r5750, %r5744;
	add.s32 	%r5752, %r5751, %r5749;
	add.s32 	%r5753, %r5752, %r701;
	// begin inline asm
	shf.r.wrap.b32 %r1819, %r1829, %r1829, %r4630;
	// end inline asm
	// begin inline asm
	shf.r.wrap.b32 %r1823, %r1829, %r1829, %r4634;
	// end inline asm
	xor.b32  	%r5754, %r1823, %r1819;
	// begin inline asm
	shf.r.wrap.b32 %r1827, %r1829, %r1829, %r4638;
	// end inline asm
	xor.b32  	%r5755, %r5754, %r1827;
	xor.b32  	%r5756, %r1805, %r1781;
	and.b32  	%r5757, %r1829, %r5756;
	and.b32  	%r5758, %r1805, %r1781;
	xor.b32  	%r5759, %r5757, %r5758;
	add.s32 	%r1841, %r5753, %r1757;
	add.s32 	%r5760, %r5753, %r5759;
	add.s32 	%r1853, %r5760, %r5755;
	// begin inline asm
	shf.r.wrap.b32 %r1831, %r1841, %r1841, %r4618;
	// end inline asm
	// begin inline asm
	shf.r.wrap.b32 %r1835, %r1841, %r1841, %r4622;
	// end inline asm
	xor.b32  	%r5761, %r1835, %r1831;
	// begin inline asm
	shf.r.wrap.b32 %r1839, %r1841, %r1841, %r4626;
	// end inline asm
	xor.b32  	%r5762, %r5761, %r1839;
	and.b32  	%r5763, %r1841, %r1817;
	not.b32 	%r5764, %r1841;
	and.b32  	%r5765, %r1793, %r5764;
	or.b32  	%r5766, %r5763, %r5765;
	ld.const.u32 	%r5767, [_ZN6tetsuo8variants1KE+172];
	add.s32 	%r5768, %r5766, %r1769;
	add.s32 	%r5769, %r5768, %r5762;
	add.s32 	%r5770, %r5769, %r5767;
	add.s32 	%r5771, %r5770, %r717;
	// begin inline asm
	shf.r.wrap.b32 %r1843, %r1853, %r1853, %r4630;
	// end inline asm
	// begin inline asm
	shf.r.wrap.b32 %r1847, %r1853, %r1853, %r4634;
	// end inline asm
	xor.b32  	%r5772, %r1847, %r1843;
	// begin inline asm
	shf.r.wrap.b32 %r1851, %r1853, %r1853, %r4638;
	// end inline asm
	xor.b32  	%r5773, %r5772, %r1851;
	xor.b32  	%r5774, %r1829, %r1805;
	and.b32  	%r5775, %r1853, %r5774;
	and.b32  	%r5776, %r1829, %r1805;
	xor.b32  	%r5777, %r5775, %r5776;
	add.s32 	%r1865, %r5771, %r1781;
	add.s32 	%r5778, %r5771, %r5777;
	add.s32 	%r1877, %r5778, %r5773;
	// begin inline asm
	shf.r.wrap.b32 %r1855, %r1865, %r1865, %r4618;
	// end inline asm
	// begin inline asm
	shf.r.wrap.b32 %r1859, %r1865, %r1865, %r4622;
	// end inline asm
	xor.b32  	%r5779, %r1859, %r1855;
	// begin inline asm
	shf.r.wrap.b32 %r1863, %r1865, %r1865, %r4626;
	// end inline asm
	xor.b32  	%r5780, %r5779, %r1863;
	and.b32  	%r5781, %r1865, %r1841;
	not.b32 	%r5782, %r1865;
	and.b32  	%r5783, %r1817, %r5782;
	or.b32  	%r5784, %r5781, %r5783;
	ld.const.u32 	%r5785, [_ZN6tetsuo8variants1KE+176];
	add.s32 	%r5786, %r5784, %r1793;
	add.s32 	%r5787, %r5786, %r5780;
	add.s32 	%r5788, %r5787, %r5785;
	add.s32 	%r5789, %r5788, %r733;
	// begin inline asm
	shf.r.wrap.b32 %r1867, %r1877, %r1877, %r4630;
	// end inline asm
	// begin inline asm
	shf.r.wrap.b32 %r1871, %r1877, %r1877, %r4634;
	// end inline asm
	xor.b32  	%r5790, %r1871, %r1867;
	// begin inline asm
	shf.r.wrap.b32 %r1875, %r1877, %r1877, %r4638;
	// end inline asm
	xor.b32  	%r5791, %r5790, %r1875;
	xor.b32  	%r5792, %r1853, %r1829;
	and.b32  	%r5793, %r1877, %r5792;
	and.b32  	%r5794, %r1853, %r1829;
	xor.b32  	%r5795, %r5793, %r5794;
	add.s32 	%r1889, %r5789, %r1805;
	add.s32 	%r5796, %r5789, %r5795;
	add.s32 	%r1901, %r5796, %r5791;
	// begin inline asm
	shf.r.wrap.b32 %r1879, %r1889, %r1889, %r4618;
	// end inline asm
	// begin inline asm
	shf.r.wrap.b32 %r1883, %r1889, %r1889, %r4622;
	// end inline asm
	xor.b32  	%r5797, %r1883, %r1879;
	// begin inline asm
	shf.r.wrap.b32 %r1887, %r1889, %r1889, %r4626;
	// end inline asm
	xor.b32  	%r5798, %r5797, %r1887;
	and.b32  	%r5799, %r1889, %r1865;
	not.b32 	%r5800, %r1889;
	and.b32  	%r5801, %r1841, %r5800;
	or.b32  	%r5802, %r5799, %r5801;
	ld.const.u32 	%r5803, [_ZN6tetsuo8variants1KE+180];
	add.s32 	%r5804, %r5802, %r1817;
	add.s32 	%r5805, %r5804, %r5798;
	add.s32 	%r5806, %r5805, %r5803;
	add.s32 	%r5807, %r5806, %r749;
	// begin inline asm
	shf.r.wrap.b32 %r1891, %r1901, %r1901, %r4630;
	// end inline asm
	// begin inline asm
	shf.r.wrap.b32 %r1895, %r1901, %r1901, %r4634;
	// end inline asm
	xor.b32  	%r5808, %r1895, %r1891;
	// begin inline asm
	shf.r.wrap.b32 %r1899, %r1901, %r1901, %r4638;
	// end inline asm
	xor.b32  	%r5809, %r5808, %r1899;
	xor.b32  	%r5810, %r1877, %r1853;
	and.b32  	%r5811, %r1901, %r5810;
	and.b32  	%r5812, %r1877, %r1853;
	xor.b32  	%r5813, %r5811, %r5812;
	add.s32 	%r1913, %r5807, %r1829;
	add.s32 	%r5814, %r5807, %r5813;
	add.s32 	%r1925, %r5814, %r5809;
	// begin inline asm
	shf.r.wrap.b32 %r1903, %r1913, %r1913, %r4618;
	// end inline asm
	// begin inline asm
	shf.r.wrap.b32 %r1907, %r1913, %r1913, %r4622;
	// end inline asm
	xor.b32  	%r5815, %r1907, %r1903;
	// begin inline asm
	shf.r.wrap.b32 %r1911, %r1913, %r1913, %r4626;
	// end inline asm
	xor.b32  	%r5816, %r5815, %r1911;
	and.b32  	%r5817, %r1913, %r1889;
	not.b32 	%r5818, %r1913;
	and.b32  	%r5819, %r1865, %r5818;
	or.b32  	%r5820, %r5817, %r5819;
	ld.const.u32 	%r5821, [_ZN6tetsuo8variants1KE+184];
	add.s32 	%r5822, %r5820, %r1841;
	add.s32 	%r5823, %r5822, %r5816;
	add.s32 	%r5824, %r5823, %r5821;
	add.s32 	%r5825, %r5824, %r765;
	// begin inline asm
	shf.r.wrap.b32 %r1915, %r1925, %r1925, %r4630;
	// end inline asm
	// begin inline asm
	shf.r.wrap.b32 %r1919, %r1925, %r1925, %r4634;
	// end inline asm
	xor.b32  	%r5826, %r1919, %r1915;
	// begin inline asm
	shf.r.wrap.b32 %r1923, %r1925, %r1925, %r4638;
	// end inline asm
	xor.b32  	%r5827, %r5826, %r1923;
	xor.b32  	%r5828, %r1901, %r1877;
	and.b32  	%r5829, %r1925, %r5828;
	and.b32  	%r5830, %r1901, %r1877;
	xor.b32  	%r5831, %r5829, %r5830;
	add.s32 	%r1937, %r5825, %r1853;
	add.s32 	%r5832, %r5825, %r5831;
	add.s32 	%r1949, %r5832, %r5827;
	// begin inline asm
	shf.r.wrap.b32 %r1927, %r1937, %r1937, %r4618;
	// end inline asm
	// begin inline asm
	shf.r.wrap.b32 %r1931, %r1937, %r1937, %r4622;
	// end inline asm
	xor.b32  	%r5833, %r1931, %r1927;
	// begin inline asm
	shf.r.wrap.b32 %r1935, %r1937, %r1937, %r4626;
	// end inline asm
	xor.b32  	%r5834, %r5833, %r1935;
	and.b32  	%r5835, %r1937, %r1913;
	not.b32 	%r5836, %r1937;
	and.b32  	%r5837, %r1889, %r5836;
	or.b32  	%r5838, %r5835, %r5837;
	ld.const.u32 	%r5839, [_ZN6tetsuo8variants1KE+188];
	add.s32 	%r5840, %r5838, %r1865;
	add.s32 	%r5841, %r5840, %r5834;
	add.s32 	%r5842, %r5841, %r5839;
	add.s32 	%r5843, %r5842, %r781;
	// begin inline asm
	shf.r.wrap.b32 %r1939, %r1949, %r1949, %r4630;
	// end inline asm
	// begin inline asm
	shf.r.wrap.b32 %r1943, %r1949, %r1949, %r4634;
	// end inline asm
	xor.b32  	%r5844, %r1943, %r1939;
	// begin inline asm
	shf.r.wrap.b32 %r1947, %r1949, %r1949, %r4638;
	// end inline asm
	xor.b32  	%r5845, %r5844, %r1947;
	xor.b32  	%r5846, %r1925, %r1901;
	and.b32  	%r5847, %r1949, %r5846;
	and.b32  	%r5848, %r1925, %r1901;
	xor.b32  	%r5849, %r5847, %r5848;
	add.s32 	%r1961, %r5843, %r1877;
	add.s32 	%r5850, %r5843, %r5849;
	add.s32 	%r1973, %r5850, %r5845;
	// begin inline asm
	shf.r.wrap.b32 %r1951, %r1961, %r1961, %r4618;
	// end inline asm
	// begin inline asm
	shf.r.wrap.b32 %r1955, %r1961, %r1961, %r4622;
	// end inline asm
	xor.b32  	%r5851, %r1955, %r1951;
	// begin inline asm
	shf.r.wrap.b32 %r1959, %r1961, %r1961, %r4626;
	// end inline asm
	xor.b32  	%r5852, %r5851, %r1959;
	and.b32  	%r5853, %r1961, %r1937;
	not.b32 	%r5854, %r1961;
	and.b32  	%r5855, %r1913, %r5854;
	or.b32  	%r5856, %r5853, %r5855;
	ld.const.u32 	%r5857, [_ZN6tetsuo8variants1KE+192];
	add.s32 	%r5858, %r5856, %r1889;
	add.s32 	%r5859, %r5858, %r5852;
	add.s32 	%r5860, %r5859, %r5857;
	add.s32 	%r5861, %r5860, %r797;
	// begin inline asm
	shf.r.wrap.b32 %r1963, %r1973, %r1973, %r4630;
	// end inline asm
	// begin inline asm
	shf.r.wrap.b32 %r1967, %r1973, %r1973, %r4634;
	// end inline asm
	xor.b32  	%r5862, %r1967, %r1963;
	// begin inline asm
	shf.r.wrap.b32 %r1971, %r1973, %r1973, %r4638;
	// end inline asm
	xor.b32  	%r5863, %r5862, %r1971;
	xor.b32  	%r5864, %r1949, %r1925;
	and.b32  	%r5865, %r1973, %r5864;
	and.b32  	%r5866, %r1949, %r1925;
	xor.b32  	%r5867, %r5865, %r5866;
	add.s32 	%r1985, %r5861, %r1901;
	add.s32 	%r5868, %r5861, %r5867;
	add.s32 	%r1997, %r5868, %r5863;
	// begin inline asm
	shf.r.wrap.b32 %r1975, %r1985, %r1985, %r4618;
	// end inline asm
	// begin inline asm
	shf.r.wrap.b32 %r1979, %r1985, %r1985, %r4622;
	// end inline asm
	xor.b32  	%r5869, %r1979, %r1975;
	// begin inline asm
	shf.r.wrap.b32 %r1983, %r1985, %r1985, %r4626;
	// end inline asm
	xor.b32  	%r5870, %r5869, %r1983;
	and.b32  	%r5871, %r1985, %r1961;
	not.b32 	%r5872, %r1985;
	and.b32  	%r5873, %r1937, %r5872;
	or.b32  	%r5874, %r5871, %r5873;
	ld.const.u32 	%r5875, [_ZN6tetsuo8variants1KE+196];
	add.s32 	%r5876, %r5874, %r1913;
	add.s32 	%r5877, %r5876, %r5870;
	add.s32 	%r5878, %r5877, %r5875;
	add.s32 	%r5879, %r5878, %r597;
	// begin inline asm
	shf.r.wrap.b32 %r1987, %r1997, %r1997, %r4630;
	// end inline asm
	// begin inline asm
	shf.r.wrap.b32 %r1991, %r1997, %r1997, %r4634;
	// end inline asm
	xor.b32  	%r5880, %r1991, %r1987;
	// begin inline asm
	shf.r.wrap.b32 %r1995, %r1997, %r1997, %r4638;
	// end inline asm
	xor.b32  	%r5881, %r5880, %r1995;
	xor.b32  	%r5882, %r1973, %r1949;
	and.b32  	%r5883, %r1997, %r5882;
	and.b32  	%r5884, %r1973, %r1949;
	xor.b32  	%r5885, %r5883, %r5884;
	add.s32 	%r2009, %r5879, %r1925;
	add.s32 	%r5886, %r5879, %r5885;
	add.s32 	%r2021, %r5886, %r5881;
	// begin inline asm
	shf.r.wrap.b32 %r1999, %r2009, %r2009, %r4618;
	// end inline asm
	// begin inline asm
	shf.r.wrap.b32 %r2003, %r2009, %r2009, %r4622;
	// end inline asm
	xor.b32  	%r5887, %r2003, %r1999;
	// begin inline asm
	shf.r.wrap.b32 %r2007, %r2009, %r2009, %r4626;
	// end inline asm
	xor.b32  	%r5888, %r5887, %r2007;
	and.b32  	%r5889, %r2009, %r1985;
	not.b32 	%r5890, %r2009;
	and.b32  	%r5891, %r1961, %r5890;
	or.b32  	%r5892, %r5889, %r5891;
	ld.const.u32 	%r5893, [_ZN6tetsuo8variants1KE+200];
	add.s32 	%r5894, %r5892, %r1937;
	add.s32 	%r5895, %r5894, %r5888;
	add.s32 	%r5896, %r5895, %r5893;
	add.s32 	%r5897, %r5896, %r613;
	// begin inline asm
	shf.r.wrap.b32 %r2011, %r2021, %r2021, %r4630;
	// end inline asm
	// begin inline asm
	shf.r.wrap.b32 %r2015, %r2021, %r2021, %r4634;
	// end inline asm
	xor.b32  	%r5898, %r2015, %r2011;
	// begin inline asm
	shf.r.wrap.b32 %r2019, %r2021, %r2021, %r4638;
	// end inline asm
	xor.b32  	%r5899, %r5898, %r2019;
	xor.b32  	%r5900, %r1997, %r1973;
	and.b32  	%r5901, %r2021, %r5900;
	and.b32  	%r5902, %r1997, %r1973;
	xor.b32  	%r5903, %r5901, %r5902;
	add.s32 	%r2033, %r5897, %r1949;
	add.s32 	%r5904, %r5897, %r5903;
	add.s32 	%r2045, %r5904, %r5899;
	// begin inline asm
	shf.r.wrap.b32 %r2023, %r2033, %r2033, %r4618;
	// end inline asm
	// begin inline asm
	shf.r.wrap.b32 %r2027, %r2033, %r2033, %r4622;
	// end inline asm
	xor.b32  	%r5905, %r2027, %r2023;
	// begin inline asm
	shf.r.wrap.b32 %r2031, %r2033, %r2033, %r4626;
	// end inline asm
	xor.b32  	%r5906, %r5905, %r2031;
	and.b32  	%r5907, %r2033, %r2009;
	not.b32 	%r5908, %r2033;
	and.b32  	%r5909, %r1985, %r5908;
	or.b32  	%r5910, %r5907, %r5909;
	ld.const.u32 	%r5911, [_ZN6tetsuo8variants1KE+204];
	add.s32 	%r5912, %r5910, %r1961;
	add.s32 	%r5913, %r5912, %r5906;
	add.s32 	%r5914, %r5913, %r5911;
	add.s32 	%r5915, %r5914, %r629;
	// begin inline asm
	shf.r.wrap.b32 %r2035, %r2045, %r2045, %r4630;
	// end inline asm
	// begin inline asm
	shf.r.wrap.b32 %r2039, %r2045, %r2045, %r4634;
	// end inline asm
	xor.b32  	%r5916, %r2039, %r2035;
	// begin inline asm
	shf.r.wrap.b32 %r2043, %r2045, %r2045, %r4638;
	// end inline asm
	xor.b32  	%r5917, %r5916, %r2043;
	xor.b32  	%r5918, %r2021, %r1997;
	and.b32  	%r5919, %r2045, %r5918;
	and.b32  	%r5920, %r2021, %r1997;
	xor.b32  	%r5921, %r5919, %r5920;
	add.s32 	%r2057, %r5915, %r1973;
	add.s32 	%r5922, %r5915, %r5921;
	add.s32 	%r2069, %r5922, %r5917;
	// begin inline asm
	shf.r.wrap.b32 %r2047, %r2057, %r2057, %r4618;
	// end inline asm
	// begin inline asm
	shf.r.wrap.b32 %r2051, %r2057, %r2057, %r4622;
	// end inline asm
	xor.b32  	%r5923, %r2051, %r2047;
	// begin inline asm
	shf.r.wrap.b32 %r2055, %r2057, %r2057, %r4626;
	// end inline asm
	xor.b32  	%r5924, %r5923, %r2055;
	and.b32  	%r5925, %r2057, %r2033;
	not.b32 	%r5926, %r2057;
	and.b32  	%r5927, %r2009, %r5926;
	or.b32  	%r5928, %r5925, %r5927;
	ld.const.u32 	%r5929, [_ZN6tetsuo8variants1KE+208];
	add.s32 	%r5930, %r5928, %r1985;
	add.s32 	%r5931, %r5930, %r5924;
	add.s32 	%r5932, %r5931, %r5929;
	add.s32 	%r5933, %r5932, %r645;
	// begin inline asm
	shf.r.wrap.b32 %r2059, %r2069, %r2069, %r4630;
	// end inline asm
	// begin inline asm
	shf.r.wrap.b32 %r2063, %r2069, %r2069, %r4634;
	// end inline asm
	xor.b32  	%r5934, %r2063, %r2059;
	// begin inline asm
	shf.r.wrap.b32 %r2067, %r2069, %r2069, %r4638;
	// end inline asm
	xor.b32  	%r5935, %r5934, %r2067;
	xor.b32  	%r5936, %r2045, %r2021;
	and.b32  	%r5937, %r2069, %r5936;
	and.b32  	%r5938, %r2045, %r2021;
	xor.b32  	%r5939, %r5937, %r5938;
	add.s32 	%r2081, %r5933, %r1997;
	add.s32 	%r5940, %r5933, %r5939;
	add.s32 	%r2093, %r5940, %r5935;
	// begin inline asm
	shf.r.wrap.b32 %r2071, %r2081, %r2081, %r4618;
	// end inline asm
	// begin inline asm
	shf.r.wrap.b32 %r2075, %r2081, %r2081, %r4622;
	// end inline asm
	xor.b32  	%r5941, %r2075, %r2071;
	// begin inline asm
	shf.r.wrap.b32 %r2079, %r2081, %r2081, %r4626;
	// end inline asm
	xor.b32  	%r5942, %r5941, %r2079;
	and.b32  	%r5943, %r2081, %r2057;
	not.b32 	%r5944, %r2081;
	and.b32  	%r5945, %r2033, %r5944;
	or.b32  	%r5946, %r5943, %r5945;
	ld.const.u32 	%r5947, [_ZN6tetsuo8variants1KE+212];
	add.s32 	%r5948, %r5946, %r2009;
	add.s32 	%r5949, %r5948, %r5942;
	add.s32 	%r5950, %r5949, %r5947;
	add.s32 	%r5951, %r5950, %r661;
	// begin inline asm
	shf.r.wrap.b32 %r2083, %r2093, %r2093, %r4630;
	// end inline asm
	// begin inline asm
	shf.r.wrap.b32 %r2087, %r2093, %r2093, %r4634;
	// end inline asm
	xor.b32  	%r5952, %r2087, %r2083;
	// begin inline asm
	shf.r.wrap.b32 %r2091, %r2093, %r2093, %r4638;
	// end inline asm
	xor.b32  	%r5953, %r5952, %r2091;
	xor.b32  	%r5954, %r2069, %r2045;
	and.b32  	%r5955, %r2093, %r5954;
	and.b32  	%r5956, %r2069, %r2045;
	xor.b32  	%r5957, %r5955, %r5956;
	add.s32 	%r2105, %r5951, %r2021;
	add.s32 	%r5958, %r5951, %r5957;
	add.s32 	%r2117, %r5958, %r5953;
	// begin inline asm
	shf.r.wrap.b32 %r2095, %r2105, %r2105, %r4618;
	// end inline asm
	// begin inline asm
	shf.r.wrap.b32 %r2099, %r2105, %r2105, %r4622;
	// end inline asm
	xor.b32  	%r5959, %r2099, %r2095;
	// begin inline asm
	shf.r.wrap.b32 %r2103, %r2105, %r2105, %r4626;
	// end inline asm
	xor.b32  	%r5960, %r5959, %r2103;
	and.b32  	%r5961, %r2105, %r2081;
	not.b32 	%r5962, %r2105;
	and.b32  	%r5963, %r2057, %r5962;
	or.b32  	%r5964, %r5961, %r5963;
	ld.const.u32 	%r5965, [_ZN6tetsuo8variants1KE+216];
	add.s32 	%r5966, %r5964, %r2033;
	add.s32 	%r5967, %r5966, %r5960;
	add.s32 	%r5968, %r5967, %r5965;
	add.s32 	%r5969, %r5968, %r677;
	// begin inline asm
	shf.r.wrap.b32 %r2107, %r2117, %r2117, %r4630;
	// end inline asm
	// begin inline asm
	shf.r.wrap.b32 %r2111, %r2117, %r2117, %r4634;
	// end inline asm
	xor.b32  	%r5970, %r2111, %r2107;
	// begin inline asm
	shf.r.wrap.b32 %r2115, %r2117, %r2117, %r4638;
	// end inline asm
	xor.b32  	%r5971, %r5970, %r2115;
	xor.b32  	%r5972, %r2093, %r2069;
	and.b32  	%r5973, %r2117, %r5972;
	and.b32  	%r5974, %r2093, %r2069;
	xor.b32  	%r5975, %r5973, %r5974;
	add.s32 	%r2129, %r5969, %r2045;
	add.s32 	%r5976, %r5969, %r5975;
	add.s32 	%r2141, %r5976, %r5971;
	// begin inline asm
	shf.r.wrap.b32 %r2119, %r2129, %r2129, %r4618;
	// end inline asm
	// begin inline asm
	shf.r.wrap.b32 %r2123, %r2129, %r2129, %r4622;
	// end inline asm
	xor.b32  	%r5977, %r2123, %r2119;
	// begin inline asm
	shf.r.wrap.b32 %r2127, %r2129, %r2129, %r4626;
	// end inline asm
	xor.b32  	%r5978, %r5977, %r2127;
	and.b32  	%r5979, %r2129, %r2105;
	not.b32 	%r5980, %r2129;
	and.b32  	%r5981, %r2081, %r5980;
	or.b32  	%r5982, %r5979, %r5981;
	ld.const.u32 	%r5983, [_ZN6tetsuo8variants1KE+220];
	add.s32 	%r5984, %r5982, %r2057;
	add.s32 	%r5985, %r5984, %r5978;
	add.s32 	%r5986, %r5985, %r5983;
	add.s32 	%r5987, %r5986, %r693;
	// begin inline asm
	shf.r.wrap.b32 %r2131, %r2141, %r2141, %r4630;
	// end inline asm
	// begin inline asm
	shf.r.wrap.b32 %r2135, %r2141, %r2141, %r4634;
	// end inline asm
	xor.b32  	%r5988, %r2135, %r2131;
	// begin inline asm
	shf.r.wrap.b32 %r2139, %r2141, %r2141, %r4638;
	// end inline asm
	xor.b32  	%r5989, %r5988, %r2139;
	xor.b32  	%r5990, %r2117, %r2093;
	and.b32  	%r5991, %r2141, %r5990;
	and.b32  	%r5992, %r2117, %r2093;
	xor.b32  	%r5993, %r5991, %r5992;
	add.s32 	%r2153, %r5987, %r2069;
	add.s32 	%r5994, %r5987, %r5993;
	add.s32 	%r2165, %r5994, %r5989;
	// begin inline asm
	shf.r.wrap.b32 %r2143, %r2153, %r2153, %r4618;
	// end inline asm
	// begin inline asm
	shf.r.wrap.b32 %r2147, %r2153, %r2153, %r4622;
	// end inline asm
	xor.b32  	%r5995, %r2147, %r2143;
	// begin inline asm
	shf.r.wrap.b32 %r2151, %r2153, %r2153, %r4626;
	// end inline asm
	xor.b32  	%r5996, %r5995, %r2151;
	and.b32  	%r5997, %r2153, %r2129;
	not.b32 	%r5998, %r2153;
	and.b32  	%r5999, %r2105, %r5998;
	or.b32  	%r6000, %r5997, %r5999;
	ld.const.u32 	%r6001, [_ZN6tetsuo8variants1KE+224];
	add.s32 	%r6002, %r6000, %r2081;
	add.s32 	%r6003, %r6002, %r5996;
	add.s32 	%r6004, %r6003, %r6001;
	add.s32 	%r6005, %r6004, %r709;
	// begin inline asm
	shf.r.wrap.b32 %r2155, %r2165, %r2165, %r4630;
	// end inline asm
	// begin inline asm
	shf.r.wrap.b32 %r2159, %r2165, %r2165, %r4634;
	// end inline asm
	xor.b32  	%r6006, %r2159, %r2155;
	// begin inline asm
	shf.r.wrap.b32 %r2163, %r2165, %r2165, %r4638;
	// end inline asm
	xor.b32  	%r6007, %r6006, %r2163;
	xor.b32  	%r6008, %r2141, %r2117;
	and.b32  	%r6009, %r2165, %r6008;
	and.b32  	%r6010, %r2141, %r2117;
	xor.b32  	%r6011, %r6009, %r6010;
	add.s32 	%r2177, %r6005, %r2093;
	add.s32 	%r6012, %r6005, %r6011;
	add.s32 	%r2189, %r6012, %r6007;
	// begin inline asm
	shf.r.wrap.b32 %r2167, %r2177, %r2177, %r4618;
	// end inline asm
	// begin inline asm
	shf.r.wrap.b32 %r2171, %r2177, %r2177, %r4622;
	// end inline asm
	xor.b32  	%r6013, %r2171, %r2167;
	// begin inline asm
	shf.r.wrap.b32 %r2175, %r2177, %r2177, %r4626;
	// end inline asm
	xor.b32  	%r6014, %r6013, %r2175;
	and.b32  	%r6015, %r2177, %r2153;
	not.b32 	%r6016, %r2177;
	and.b32  	%r6017, %r2129, %r6016;
	or.b32  	%r6018, %r6015, %r6017;
	ld.const.u32 	%r6019, [_ZN6tetsuo8variants1KE+228];
	add.s32 	%r6020, %r6018, %r2105;
	add.s32 	%r6021, %r6020, %r6014;
	add.s32 	%r6022, %r6021, %r6019;
	add.s32 	%r6023, %r6022, %r725;
	// begin inline asm
	shf.r.wrap.b32 %r2179, %r2189, %r2189, %r4630;
	// end inline asm
	// begin inline asm
	shf.r.wrap.b32 %r2183, %r2189, %r2189, %r4634;
	// end inline asm
	xor.b32  	%r6024, %r2183, %r2179;
	// begin inline asm
	shf.r.wrap.b32 %r2187, %r2189, %r2189, %r4638;
	// end inline asm
	xor.b32  	%r6025, %r6024, %r2187;
	xor.b32  	%r6026, %r2165, %r2141;
	and.b32  	%r6027, %r2189, %r6026;
	and.b32  	%r6028, %r2165, %r2141;
	xor.b32  	%r6029, %r6027, %r6028;
	add.s32 	%r2201, %r6023, %r2117;
	add.s32 	%r6030, %r6023, %r6029;
	add.s32 	%r2213, %r6030, %r6025;
	// begin inline asm
	shf.r.wrap.b32 %r2191, %r2201, %r2201, %r4618;
	// end inline asm
	// begin inline asm
	shf.r.wrap.b32 %r2195, %r2201, %r2201, %r4622;
	// end inline asm
	xor.b32  	%r6031, %r2195, %r2191;
	// begin inline asm
	shf.r.wrap.b32 %r2199, %r2201, %r2201, %r4626;
	// end inline asm
	xor.b32  	%r6032, %r6031, %r2199;
	and.b32  	%r6033, %r2201, %r2177;
	not.b32 	%r6034, %r2201;
	and.b32  	%r6035, %r2153, %r6034;
	or.b32  	%r6036, %r6033, %r6035;
	ld.const.u32 	%r6037, [_ZN6tetsuo8variants1KE+232];
	add.s32 	%r6038, %r6036, %r2129;
	add.s32 	%r6039, %r6038, %r6032;
	add.s32 	%r6040, %r6039, %r6037;
	add.s32 	%r6041, %r6040, %r741;
	// begin inline asm
	shf.r.wrap.b32 %r2203, %r2213, %r2213, %r4630;
	// end inline asm
	// begin inline asm
	shf.r.wrap.b32 %r2207, %r2213, %r2213, %r4634;
	// end inline asm
	xor.b32  	%r6042, %r2207, %r2203;
	// begin inline asm
	shf.r.wrap.b32 %r2211, %r2213, %r2213, %r4638;
	// end inline asm
	xor.b32  	%r6043, %r6042, %r2211;
	xor.b32  	%r6044, %r2189, %r2165;
	and.b32  	%r6045, %r2213, %r6044;
	and.b32  	%r6046, %r2189, %r2165;
	xor.b32  	%r6047, %r6045, %r6046;
	add.s32 	%r2225, %r6041, %r2141;
	add.s32 	%r6048, %r6041, %r6047;
	add.s32 	%r2237, %r6048, %r6043;
	// begin inline asm
	shf.r.wrap.b32 %r2215, %r2225, %r2225, %r4618;
	// end inline asm
	// begin inline asm
	shf.r.wrap.b32 %r2219, %r2225, %r2225, %r4622;
	// end inline asm
	xor.b32  	%r6049, %r2219, %r2215;
	// begin inline asm
	shf.r.wrap.b32 %r2223, %r2225, %r2225, %r4626;
	// end inline asm
	xor.b32  	%r6050, %r6049, %r2223;
	and.b32  	%r6051, %r2225, %r2201;
	not.b32 	%r6052, %r2225;
	and.b32  	%r6053, %r2177, %r6052;
	or.b32  	%r6054, %r6051, %r6053;
	ld.const.u32 	%r6055, [_ZN6tetsuo8variants1KE+236];
	add.s32 	%r6056, %r6054, %r2153;
	add.s32 	%r6057, %r6056, %r6050;
	add.s32 	%r6058, %r6057, %r6055;
	add.s32 	%r6059, %r6058, %r757;
	// begin inline asm
	shf.r.wrap.b32 %r2227, %r2237, %r2237, %r4630;
	// end inline asm
	// begin inline asm
	shf.r.wrap.b32 %r2231, %r2237, %r2237, %r4634;
	// end inline asm
	xor.b32  	%r6060, %r2231, %r2227;
	// begin inline asm
	shf.r.wrap.b32 %r2235, %r2237, %r2237, %r4638;
	// end inline asm
	xor.b32  	%r6061, %r6060, %r2235;
	xor.b32  	%r6062, %r2213, %r2189;
	and.b32  	%r6063, %r2237, %r6062;
	and.b32  	%r6064, %r2213, %r2189;
	xor.b32  	%r6065, %r6063, %r6064;
	add.s32 	%r2249, %r6059, %r2165;
	add.s32 	%r6066, %r6059, %r6065;
	add.s32 	%r2261, %r6066, %r6061;
	// begin inline asm
	shf.r.wrap.b32 %r2239, %r2249, %r2249, %r4618;
	// end inline asm
	// begin inline asm
	shf.r.wrap.b32 %r2243, %r2249, %r2249, %r4622;
	// end inline asm
	xor.b32  	%r6067, %r2243, %r2239;
	// begin inline asm
	shf.r.wrap.b32 %r2247, %r2249, %r2249, %r4626;
	// end inline asm
	xor.b32  	%r6068, %r6067, %r2247;
	and.b32  	%r6069, %r2249, %r2225;
	not.b32 	%r6070, %r2249;
	and.b32  	%r6071, %r2201, %r6070;
	or.b32  	%r6072, %r6069, %r6071;
	ld.const.u32 	%r6073, [_ZN6tetsuo8variants1KE+240];
	add.s32 	%r6074, %r6072, %r2177;
	add.s32 	%r6075, %r6074, %r6068;
	add.s32 	%r6076, %r6075, %r6073;
	add.s32 	%r6077, %r6076, %r773;
	// begin inline asm
	shf.r.wrap.b32 %r2251, %r2261, %r2261, %r4630;
	// end inline asm
	// begin inline asm
	shf.r.wrap.b32 %r2255, %r2261, %r2261, %r4634;
	// end inline asm
	xor.b32  	%r6078, %r2255, %r2251;
	// begin inline asm
	shf.r.wrap.b32 %r2259, %r2261, %r2261, %r4638;
	// end inline asm
	xor.b32  	%r6079, %r6078, %r2259;
	xor.b32  	%r6080, %r2237, %r2213;
	and.b32  	%r6081, %r2261, %r6080;
	and.b32  	%r6082, %r2237, %r2213;
	xor.b32  	%r6083, %r6081, %r6082;
	add.s32 	%r2273, %r6077, %r2189;
	add.s32 	%r6084, %r6077, %r6083;
	add.s32 	%r2285, %r6084, %r6079;
	// begin inline asm
	shf.r.wrap.b32 %r2263, %r2273, %r2273, %r4618;
	// end inline asm
	// begin inline asm
	shf.r.wrap.b32 %r2267, %r2273, %r2273, %r4622;
	// end inline asm
	xor.b32  	%r6085, %r2267, %r2263;
	// begin inline asm
	shf.r.wrap.b32 %r2271, %r2273, %r2273, %r4626;
	// end inline asm
	xor.b32  	%r6086, %r6085, %r2271;
	and.b32  	%r6087, %r2273, %r2249;
	not.b32 	%r6088, %r2273;
	and.b32  	%r6089, %r2225, %r6088;
	or.b32  	%r6090, %r6087, %r6089;
	ld.const.u32 	%r6091, [_ZN6tetsuo8variants1KE+244];
	add.s32 	%r6092, %r6090, %r2201;
	add.s32 	%r6093, %r6092, %r6086;
	add.s32 	%r6094, %r6093, %r6091;
	add.s32 	%r6095, %r6094, %r789;
	// begin inline asm
	shf.r.wrap.b32 %r2275, %r2285, %r2285, %r4630;
	// end inline asm
	// begin inline asm
	shf.r.wrap.b32 %r2279, %r2285, %r2285, %r4634;
	// end inline asm
	xor.b32  	%r6096, %r2279, %r2275;
	// begin inline asm
	shf.r.wrap.b32 %r2283, %r2285, %r2285, %r4638;
	// end inline asm
	xor.b32  	%r6097, %r6096, %r2283;
	xor.b32  	%r6098, %r2261, %r2237;
	and.b32  	%r6099, %r2285, %r6098;
	and.b32  	%r6100, %r2261, %r2237;
	xor.b32  	%r6101, %r6099, %r6100;
	add.s32 	%r2297, %r6095, %r2213;
	add.s32 	%r6102, %r6095, %r6101;
	add.s32 	%r2309, %r6102, %r6097;
	// begin inline asm
	shf.r.wrap.b32 %r2287, %r2297, %r2297, %r4618;
	// end inline asm
	// begin inline asm
	shf.r.wrap.b32 %r2291, %r2297, %r2297, %r4622;
	// end inline asm
	xor.b32  	%r6103, %r2291, %r2287;
	// begin inline asm
	shf.r.wrap.b32 %r2295, %r2297, %r2297, %r4626;
	// end inline asm
	xor.b32  	%r6104, %r6103, %r2295;
	and.b32  	%r6105, %r2297, %r2273;
	not.b32 	%r6106, %r2297;
	and.b32  	%r6107, %r2249, %r6106;
	or.b32  	%r6108, %r6105, %r6107;
	ld.const.u32 	%r6109, [_ZN6tetsuo8variants1KE+248];
	add.s32 	%r6110, %r6108, %r2225;
	add.s32 	%r6111, %r6110, %r6104;
	add.s32 	%r6112, %r6111, %r6109;
	add.s32 	%r6113, %r6112, %r4987;
	// begin inline asm
	shf.r.wrap.b32 %r2299, %r2309, %r2309, %r4630;
	// end inline asm
	// begin inline asm
	shf.r.wrap.b32 %r2303, %r2309, %r2309, %r4634;
	// end inline asm
	xor.b32  	%r6114, %r2303, %r2299;
	// begin inline asm
	shf.r.wrap.b32 %r2307, %r2309, %r2309, %r4638;
	// end inline asm
	xor.b32  	%r6115, %r6114, %r2307;
	xor.b32  	%r6116, %r2285, %r2261;
	and.b32  	%r6117, %r2309, %r6116;
	and.b32  	%r6118, %r2285, %r2261;
	xor.b32  	%r6119, %r6117, %r6118;
	add.s32 	%r2321, %r6113, %r2237;
	add.s32 	%r6120, %r6113, %r6119;
	add.s32 	%r2333, %r6120, %r6115;
	// begin inline asm
	shf.r.wrap.b32 %r2311, %r2321, %r2321, %r4618;
	// end inline asm
	// begin inline asm
	shf.r.wrap.b32 %r2315, %r2321, %r2321, %r4622;
	// end inline asm
	xor.b32  	%r6121, %r2315, %r2311;
	// begin inline asm
	shf.r.wrap.b32 %r2319, %r2321, %r2321, %r4626;
	// end inline asm
	xor.b32  	%r6122, %r6121, %r2319;
	and.b32  	%r6123, %r2321, %r2297;
	not.b32 	%r6124, %r2321;
	and.b32  	%r6125, %r2273, %r6124;
	or.b32  	%r6126, %r6123, %r6125;
	ld.const.u32 	%r6127, [_ZN6tetsuo8variants1KE+252];
	add.s32 	%r6128, %r6126, %r2249;
	add.s32 	%r6129, %r6128, %r6122;
	add.s32 	%r6130, %r6129, %r6127;
	add.s32 	%r6131, %r6130, %r4996;
	// begin inline asm
	shf.r.wrap.b32 %r2323, %r2333, %r2333, %r4630;
	// end inline asm
	// begin inline asm
	shf.r.wrap.b32 %r2327, %r2333, %r2333, %r4634;
	// end inline asm
	xor.b32  	%r6132, %r2327, %r2323;
	// begin inline asm
	shf.r.wrap.b32 %r2331, %r2333, %r2333, %r4638;
	// end inline asm
	xor.b32  	%r6133, %r6132, %r2331;
	xor.b32  	%r6134, %r2309, %r2285;
	and.b32  	%r6135, %r2333, %r6134;
	and.b32  	%r6136, %r2309, %r2285;
	xor.b32  	%r6137, %r6135, %r6136;
	add.s32 	%r6138, %r6131, %r2261;
	add.s32 	%r6139, %r6131, %r6137;
	add.s32 	%r6140, %r6139, %r6133;
	add.s32 	%r6141, %r6140, %r812;
	add.s32 	%r2349, %r2333, %r4642;
	add.s32 	%r2365, %r2309, %r4643;
	add.s32 	%r2381, %r2285, %r4644;
	add.s32 	%r2397, %r6138, %r800;
	add.s32 	%r2413, %r2321, %r4645;
	add.s32 	%r2429, %r2297, %r4646;
	add.s32 	%r2445, %r2273, %r4647;
	// begin inline asm
	shf.r.wrap.b32 %r2335, %r2557, %r2557, %r3090;
	// end inline asm
	// begin inline asm
	shf.r.wrap.b32 %r2339, %r2557, %r2557, %r3094;
	// end inline asm
	xor.b32  	%r6142, %r2335, %r2339;
	// begin inline asm
	shf.r.wrap.b32 %r2343, %r2349, %r2349, %r3098;
	// end inline asm
	// begin inline asm
	shf.r.wrap.b32 %r2347, %r2349, %r2349, %r3102;
	// end inline asm
	shr.u32 	%r6143, %r2349, 3;
	xor.b32  	%r6144, %r6143, %r2343;
	xor.b32  	%r6145, %r6144, %r2347;
	add.s32 	%r6146, %r6142, %r6141;
	add.s32 	%r2589, %r6146, %r6145;
	mov.b32 	%r2573, 256;
	// begin inline asm
	shf.r.wrap.b32 %r2351, %r2573, %r2573, %r3090;
	// end inline asm
	// begin inline asm
	shf.r.wrap.b32 %r2355, %r2573, %r2573, %r3094;
	// end inline asm
	xor.b32  	%r6147, %r2351, %r2355;
	// begin inline asm
	shf.r.wrap.b32 %r2359, %r2365, %r2365, %r3098;
	// end inline asm
	// begin inline asm
	shf.r.wrap.b32 %r2363, %r2365, %r2365, %r3102;
	// end inline asm
	shr.u32 	%r6148, %r2365, 3;
	xor.b32  	%r6149, %r6148, %r2359;
	xor.b32  	%r6150, %r6149, %r2363;
	add.s32 	%r6151, %r6147, %r2349;
	add.s32 	%r2605, %r6151, %r6150;
	// begin inline asm
	shf.r.wrap.b32 %r2367, %r2589, %r2589, %r3090;
	// end inline asm
	// begin inline asm
	shf.r.wrap.b32 %r2371, %r2589, %r2589, %r3094;
	// end inline asm
	shr.u32 	%r6152, %r2589, 10;
	xor.b32  	%r6153, %r6152, %r2367;
	xor.b32  	%r6154, %r6153, %r2371;
	// begin inline asm
	shf.r.wrap.b32 %r2375, %r2381, %r2381, %r3098;
	// end inline asm
	// begin inline asm
	shf.r.wrap.b32 %r2379, %r2381, %r2381, %r3102;
	// end inline asm
	shr.u32 	%r6155, %r2381, 3;
	xor.b32  	%r6156, %r6155, %r2375;
	xor.b32  	%r6157, %r6156, %r2379;
	add.s32 	%r6158, %r6154, %r2365;
	add.s32 	%r2621, %r6158, %r6157;
	// begin inline asm
	shf.r.wrap.b32 %r2383, %r2605, %r2605, %r3090;
	// end inline asm
	// begin inline asm
	shf.r.wrap.b32 %r2387, %r2605, %r2605, %r3094;
	// end inline asm
	shr.u32 	%r6159, %r2605, 10;
	xor.b32  	%r6160, %r6159, %r2383;
	xor.b32  	%r6161, %r6160, %r2387;
	// begin inline asm
	shf.r.wrap.b32 %r2391, %r2397, %r2397, %r3098;
	// end inline asm
	// begin inline asm
	shf.r.wrap.b32 %r2395, %r2397, %r2397, %r3102;
	// end inline asm
	shr.u32 	%r6162, %r2397, 3;
	xor.b32  	%r6163, %r6162, %r2391;
	xor.b32  	%r6164, %r6163, %r2395;
	add.s32 	%r6165, %r6161, %r2381;
	add.s32 	%r2637, %r6165, %r6164;
	// begin inline asm
	shf.r.wrap.b32 %r2399, %r2621, %r2621, %r3090;
	// end inline asm
	// begin inline asm
	shf.r.wrap.b32 %r2403, %r2621, %r2621, %r3094;
	// end inline asm
	shr.u32 	%r6166, %r2621, 10;
	xor.b32  	%r6167, %r6166, %r2399;
	xor.b32  	%r6168, %r6167, %r2403;
	// begin inline asm
	shf.r.wrap.b32 %r2407, %r2413, %r2413, %r3098;
	// end inline asm
	// begin inline asm
	shf.r.wrap.b32 %r2411, %r2413, %r2413, %r3102;
	// end inline asm
	shr.u32 	%r6169, %r2413, 3;
	xor.b32  	%r6170, %r6169, %r2407;
	xor.b32  	%r6171, %r6170, %r2411;
	add.s32 	%r6172, %r6168, %r2397;
	add.s32 	%r2653, %r6172, %r6171;
	// begin inline asm
	shf.r.wrap.b32 %r2415, %r2637, %r2637, %r3090;
	// end inline asm
	// begin inline asm
	shf.r.wrap.b32 %r2419, %r2637, %r2637, %r3094;
	// end inline asm
	shr.u32 	%r6173, %r2637, 10;
	xor.b32  	%r6174, %r6173, %r2415;
	xor.b32  	%r6175, %r6174, %r2419;
	// begin inline asm
	shf.r.wrap.b32 %r2423, %r2429, %r2429, %r3098;
	// end inline asm
	// begin inline asm
	shf.r.wrap.b32 %r2427, %r2429, %r2429, %r3102;
	// end inline asm
	shr.u32 	%r6176, %r2429, 3;
	xor.b32  	%r6177, %r6176, %r2423;
	xor.b32  	%r6178, %r6177, %r2427;
	add.s32 	%r6179, %r6175, %r2413;
	add.s32 	%r2669, %r6179, %r6178;
	// begin inline asm
	shf.r.wrap.b32 %r2431, %r2653, %r2653, %r3090;
	// end inline asm
	// begin inline asm
	shf.r.wrap.b32 %r2435, %r2653, %r2653, %r3094;
	// end inline asm
	shr.u32 	%r6180, %r2653, 10;
	xor.b32  	%r6181, %r6180, %r2431;
	xor.b32  	%r6182, %r6181, %r2435;
	add.s32 	%r6183, %r6182, %r2429;
	// begin inline asm
	shf.r.wrap.b32 %r2439, %r2445, %r2445, %r3098;
	// end inline asm
	// begin inline asm
	shf.r.wrap.b32 %r2443, %r2445, %r2445, %r3102;
	// end inline asm
	shr.u32 	%r6184, %r2445, 3;
	xor.b32  	%r6185, %r6184, %r2439;
	xor.b32  	%r6186, %r6185, %r2443;
	add.s32 	%r6187, %r6183, %r6186;
	add.s32 	%r2464, %r6187, 256;
	// begin inline asm
	shf.r.wrap.b32 %r2447, %r2669, %r2669, %r3090;
	// end inline asm
	// begin inline asm
	shf.r.wrap.b32 %r2451, %r2669, %r2669, %r3094;
	// end inline asm
	shr.u32 	%r6188, %r2669, 10;
	xor.b32  	%r6189, %r6188, %r2447;
	xor.b32  	%r6190, %r6189, %r2451;
	add.s32 	%r6191, %r6190, %r2589;
	// begin inline asm
	shf.r.wrap.b32 %r2455, %r2461, %r2461, %r3098;
	// end inline asm
	// begin inline asm
	shf.r.wrap.b32 %r2459, %r2461, %r2461, %r3102;
	// end inline asm
	xor.b32  	%r6192, %r2455, %r2459;
	xor.b32  	%r6193, %r6192, 268435456;
	add.s32 	%r6194, %r6191, %r2445;
	add.s32 	%r2701, %r6194, %r6193;
	// begin inline asm
	shf.r.wrap.b32 %r2463, %r2464, %r2464, %r3090;
	// end inline asm
	// begin inline asm
	shf.r.wrap.b32 %r2467, %r2464, %r2464, %r3094;
	// end inline asm
	shr.u32 	%r6195, %r2464, 10;
	xor.b32  	%r6196, %r6195, %r2463;
	xor.b32  	%r6197, %r6196, %r2467;
	add.s32 	%r6198, %r6197, %r2605;
	// begin inline asm
	shf.r.wrap.b32 %r2471, %r2557, %r2557, %r3098;
	// end inline asm
	// begin inline asm
	shf.r.wrap.b32 %r2475, %r2557, %r2557, %r3102;
	// end inline asm
	xor.b32  	%r6199, %r2471, %r2475;
	add.s32 	%r6200, %r6199, %r6198;
	add.s32 	%r2496, %r6200, -2147483648;
	// begin inline asm
	shf.r.wrap.b32 %r2479, %r2701, %r2701, %r3090;
	// end inline asm
	// begin inline asm
	shf.r.wrap.b32 %r2483, %r2701, %r2701, %r3094;
	// end inline asm
	shr.u32 	%r6201, %r2701, 10;
	xor.b32  	%r6202, %r6201, %r2479;
	xor.b32  	%r6203, %r6202, %r2483;
	add.s32 	%r6204, %r6203, %r2621;
	// begin inline asm
	shf.r.wrap.b32 %r2487, %r2557, %r2557, %r3098;
	// end inline asm
	// begin inline asm
	shf.r.wrap.b32 %r2491, %r2557, %r2557, %r3102;
	// end inline asm
	xor.b32  	%r6205, %r2487, %r2491;
	add.s32 	%r2733, %r6204, %r6205;
	// begin inline asm
	shf.r.wrap.b32 %r2495, %r2496, %r2496, %r3090;
	// end inline asm
	// begin inline asm
	shf.r.wrap.b32 %r2499, %r2496, %r2496, %r3094;
	// end inline asm
	shr.u32 	%r6206, %r2496, 10;
	xor.b32  	%r6207, %r6206, %r2495;
	xor.b32  	%r6208, %r6207, %r2499;
	add.s32 	%r6209, %r6208, %r2637;
	// begin inline asm
	shf.r.wrap.b32 %r2503, %r2557, %r2557, %r3098;
	// end inline asm
	// begin inline asm
	shf.r.wrap.b32 %r2507, %r2557, %r2557, %r3102;
	// end inline asm
	xor.b32  	%r6210, %r2503, %r2507;
	add.s32 	%r2749, %r6209, %r6210;
	// begin inline asm
	shf.r.wrap.b32 %r2511, %r2733, %r2733, %r3090;
	// end inline asm
	// begin inline asm
	shf.r.wrap.b32 %r2515, %r2733, %r2733, %r3094;
	// end inline asm
	shr.u32 	%r6211, %r2733, 10;
	xor.b32  	%r6212, %r6211, %r2511;
	xor.b32  	%r6213, %r6212, %r2515;
	add.s32 	%r6214, %r6213, %r2653;
	// begin inline asm
	shf.r.wrap.b32 %r2519, %r2557, %r2557, %r3098;
	// end inline asm
	// begin inline asm
	shf.r.wrap.b32 %r2523, %r2557, %r2557, %r3102;
	// end inline asm
	xor.b32  	%r6215, %r2519, %r2523;
	add.s32 	%r2765, %r6214, %r6215;
	// begin inline asm
	shf.r.wrap.b32 %r2527, %r2749, %r2749, %r3090;
	// end inline asm
	// begin inline asm
	shf.r.wrap.b32 %r2531, %r2749, %r2749, %r3094;
	// end inline asm
	shr.u32 	%r6216, %r2749, 10;
	xor.b32  	%r6217, %r6216, %r2527;
	xor.b32  	%r6218, %r6217, %r2531;
	add.s32 	%r6219, %r6218, %r2669;
	// begin inline asm
	shf.r.wrap.b32 %r2535, %r2557, %r2557, %r3098;
	// end inline asm
	// begin inline asm
	shf.r.wrap.b32 %r2539, %r2557, %r2557, %r3102;
	// end inline asm
	xor.b32  	%r6220, %r2535, %r2539;
	add.s32 	%r2781, %r6219, %r6220;
	// begin inline asm
	shf.r.wrap.b32 %r2543, %r2765, %r2765, %r3090;
	// end inline asm
	// begin inline asm
	shf.r.wrap.b32 %r2547, %r2765, %r2765, %r3094;
	// end inline asm
	shr.u32 	%r6221, %r2765, 10;
	xor.b32  	%r6222, %r6221, %r2543;
	xor.b32  	%r6223, %r6222, %r2547;
	add.s32 	%r6224, %r6223, %r2464;
	// begin inline asm
	shf.r.wrap.b32 %r2551, %r2557, %r2557, %r3098;
	// end inline asm
	// begin inline asm
	shf.r.wrap.b32 %r2555, %r2557, %r2557, %r3102;
	// end inline asm
	xor.b32  	%r6225, %r2551, %r2555;
	add.s32 	%r2797, %r6224, %r6225;
	// begin inline asm
	shf.r.wrap.b32 %r2559, %r2781, %r2781, %r3090;
	// end inline asm
	// begin inline asm
	shf.r.wrap.b32 %r2563, %r2781, %r2781, %r3094;
	// end inline asm
	shr.u32 	%r6226, %r2781, 10;
	xor.b32  	%r6227, %r6226, %r2559;
	xor.b32  	%r6228, %r6227, %r2563;
	add.s32 	%r6229, %r6228, %r2701;
	// begin inline asm
	shf.r.wrap.b32 %r2567, %r2573, %r2573, %r3098;
	// end inline asm
	// begin inline asm
	shf.r.wrap.b32 %r2571, %r2573, %r2573, %r3102;
	// end inline asm
	xor.b32  	%r6230, %r2567, %r2571;
	xor.b32  	%r6231, %r6230, 32;
	add.s32 	%r2813, %r6229, %r6231;
	// begin inline asm
	shf.r.wrap.b32 %r2575, %r2797, %r2797, %r3090;
	// end inline asm
	// begin inline asm
	shf.r.wrap.b32 %r2579, %r2797, %r2797, %r3094;
	// end inline asm
	shr.u32 	%r6232, %r2797, 10;
	xor.b32  	%r6233, %r6232, %r2575;
	xor.b32  	%r6234, %r6233, %r2579;
	add.s32 	%r6235, %r6234, %r2496;
	// begin inline asm
	shf.r.wrap.b32 %r2583, %r2589, %r2589, %r3098;
	// end inline asm
	// begin inline asm
	shf.r.wrap.b32 %r2587, %r2589, %r2589, %r3102;
	// end inline asm
	shr.u32 	%r6236, %r2589, 3;
	xor.b32  	%r6237, %r6236, %r2583;
	xor.b32  	%r6238, %r6237, %r2587;
	add.s32 	%r6239, %r6235, %r6238;
	add.s32 	%r2608, %r6239, 256;
	// begin inline asm
	shf.r.wrap.b32 %r2591, %r2813, %r2813, %r3090;
	// end inline asm
	// begin inline asm
	shf.r.wrap.b32 %r2595, %r2813, %r2813, %r3094;
	// end inline asm
	shr.u32 	%r6240, %r2813, 10;
	xor.b32  	%r6241, %r6240, %r2591;
	xor.b32  	%r6242, %r6241, %r2595;
	add.s32 	%r6243, %r6242, %r2733;
	// begin inline asm
	shf.r.wrap.b32 %r2599, %r2605, %r2605, %r3098;
	// end inline asm
	// begin inline asm
	shf.r.wrap.b32 %r2603, %r2605, %r2605, %r3102;
	// end inline asm
	shr.u32 	%r6244, %r2605, 3;
	xor.b32  	%r6245, %r6244, %r2599;
	xor.b32  	%r6246, %r6245, %r2603;
	add.s32 	%r6247, %r6243, %r2589;
	add.s32 	%r2845, %r6247, %r6246;
	// begin inline asm
	shf.r.wrap.b32 %r2607, %r2608, %r2608, %r3090;
	// end inline asm
	// begin inline asm
	shf.r.wrap.b32 %r2611, %r2608, %r2608, %r3094;
	// end inline asm
	shr.u32 	%r6248, %r2608, 10;
	xor.b32  	%r6249, %r6248, %r2607;
	xor.b32  	%r6250, %r6249, %r2611;
	add.s32 	%r6251, %r6250, %r2749;
	// begin inline asm
	shf.r.wrap.b32 %r2615, %r2621, %r2621, %r3098;
	// end inline asm
	// begin inline asm
	shf.r.wrap.b32 %r2619, %r2621, %r2621, %r3102;
	// end inline asm
	shr.u32 	%r6252, %r2621, 3;
	xor.b32  	%r6253, %r6252, %r2615;
	xor.b32  	%r6254, %r6253, %r2619;
	add.s32 	%r6255, %r6251, %r2605;
	add.s32 	%r2861, %r6255, %r6254;
	// begin inline asm
	shf.r.wrap.b32 %r2623, %r2845, %r2845, %r3090;
	// end inline asm
	// begin inline asm
	shf.r.wrap.b32 %r2627, %r2845, %r2845, %r3094;
	// end inline asm
	shr.u32 	%r6256, %r2845, 10;
	xor.b32  	%r6257, %r6256, %r2623;
	xor.b32  	%r6258, %r6257, %r2627;
	add.s32 	%r6259, %r6258, %r2765;
	// begin inline asm
	shf.r.wrap.b32 %r2631, %r2637, %r2637, %r3098;
	// end inline asm
	// begin inline asm
	shf.r.wrap.b32 %r2635, %r2637, %r2637, %r3102;
	// end inline asm
	shr.u32 	%r6260, %r2637, 3;
	xor.b32  	%r6261, %r6260, %r2631;
	xor.b32  	%r6262, %r6261, %r2635;
	add.s32 	%r6263, %r6259, %r2621;
	add.s32 	%r2877, %r6263, %r6262;
	// begin inline asm
	shf.r.wrap.b32 %r2639, %r2861, %r2861, %r3090;
	// end inline asm
	// begin inline asm
	shf.r.wrap.b32 %r2643, %r2861, %r2861, %r3094;
	// end inline asm
	shr.u32 	%r6264, %r2861, 10;
	xor.b32  	%r6265, %r6264, %r2639;
	xor.b32  	%r6266, %r6265, %r2643;
	add.s32 	%r6267, %r6266, %r2781;
	// begin inline asm
	shf.r.wrap.b32 %r2647, %r2653, %r2653, %r3098;
	// end inline asm
	// begin inline asm
	shf.r.wrap.b32 %r2651, %r2653, %r2653, %r3102;
	// end inline asm
	shr.u32 	%r6268, %r2653, 3;
	xor.b32  	%r6269, %r6268, %r2647;
	xor.b32  	%r6270, %r6269, %r2651;
	add.s32 	%r6271, %r6267, %r2637;
	add.s32 	%r2893, %r6271, %r6270;
	// begin inline asm
	shf.r.wrap.b32 %r2655, %r2877, %r2877, %r3090;
	// end inline asm
	// begin inline asm
	shf.r.wrap.b32 %r2659, %r2877, %r2877, %r3094;
	// end inline asm
	shr.u32 	%r6272, %r2877, 10;
	xor.b32  	%r6273, %r6272, %r2655;
	xor.b32  	%r6274, %r6273, %r2659;
	add.s32 	%r6275, %r6274, %r2797;
	// begin inline asm
	shf.r.wrap.b32 %r2663, %r2669, %r2669, %r3098;
	// end inline asm
	// begin inline asm
	shf.r.wrap.b32 %r2667, %r2669, %r2669, %r3102;
	// end inline asm
	shr.u32 	%r6276, %r2669, 3;
	xor.b32  	%r6277, %r6276, %r2663;
	xor.b32  	%r6278, %r6277, %r2667;
	add.s32 	%r6279, %r6275, %r2653;
	add.s32 	%r2909, %r6279, %r6278;
	// begin inline asm
	shf.r.wrap.b32 %r2671, %r2893, %r2893, %r3090;
	// end inline asm
	// begin inline asm
	shf.r.wrap.b32 %r2675, %r2893, %r2893, %r3094;
	// end inline asm
	shr.u32 	%r6280, %r2893, 10;
	xor.b32  	%r6281, %r6280, %r2671;
	xor.b32  	%r6282, %r6281, %r2675;
	add.s32 	%r6283, %r6282, %r2813;
	// begin inline asm
	shf.r.wrap.b32 %r2679, %r2464, %r2464, %r3098;
	// end inline asm
	// begin inline asm
	shf.r.wrap.b32 %r2683, %r2464, %r2464, %r3102;
	// end inline asm
	shr.u32 	%r6284, %r2464, 3;
	xor.b32  	%r6285, %r6284, %r2679;
	xor.b32  	%r6286, %r6285, %r2683;
	add.s32 	%r6287, %r6283, %r2669;
	add.s32 	%r2925, %r6287, %r6286;
	// begin inline asm
	shf.r.wrap.b32 %r2687, %r2909, %r2909, %r3090;
	// end inline asm
	// begin inline asm
	shf.r.wrap.b32 %r2691, %r2909, %r2909, %r3094;
	// end inline asm
	shr.u32 	%r6288, %r2909, 10;
	xor.b32  	%r6289, %r6288, %r2687;
	xor.b32  	%r6290, %r6289, %r2691;
	add.s32 	%r6291, %r6290, %r2608;
	// begin inline asm
	shf.r.wrap.b32 %r2695, %r2701, %r2701, %r3098;
	// end inline asm
	// begin inline asm
	shf.r.wrap.b32 %r2699, %r2701, %r2701, %r3102;
	// end inline asm
	shr.u32 	%r6292, %r2701, 3;
	xor.b32  	%r6293, %r6292, %r2695;
	xor.b32  	%r6294, %r6293, %r2699;
	add.s32 	%r6295, %r6291, %r2464;
	add.s32 	%r2941, %r6295, %r6294;
	// begin inline asm
	shf.r.wrap.b32 %r2703, %r2925, %r2925, %r3090;
	// end inline asm
	// begin inline asm
	shf.r.wrap.b32 %r2707, %r2925, %r2925, %r3094;
	// end inline asm
	shr.u32 	%r6296, %r2925, 10;
	xor.b32  	%r6297, %r6296, %r2703;
	xor.b32  	%r6298, %r6297, %r2707;
	add.s32 	%r6299, %r6298, %r2845;
	// begin inline asm
	shf.r.wrap.b32 %r2711, %r2496, %r2496, %r3098;
	// end inline asm
	// begin inline asm
	shf.r.wrap.b32 %r2715, %r2496, %r2496, %r3102;
	// end inline asm
	shr.u32 	%r6300, %r2496, 3;
	xor.b32  	%r6301, %r6300, %r2711;
	xor.b32  	%r6302, %r6301, %r2715;
	add.s32 	%r6303, %r6299, %r2701;
	add.s32 	%r2957, %r6303, %r6302;
	// begin inline asm
	shf.r.wrap.b32 %r2719, %r2941, %r2941, %r3090;
	// end inline asm
	// begin inline asm
	shf.r.wrap.b32 %r2723, %r2941, %r2941, %r3094;
	// end inline asm
	shr.u32 	%r6304, %r2941, 10;
	xor.b32  	%r6305, %r6304, %r2719;
	xor.b32  	%r6306, %r6305, %r2723;
	add.s32 	%r6307, %r6306, %r2861;
	// begin inline asm
	shf.r.wrap.b32 %r2727, %r2733, %r2733, %r3098;
	// end inline asm
	// begin inline asm
	shf.r.wrap.b32 %r2731, %r2733, %r2733, %r3102;
	// end inline asm
	shr.u32 	%r6308, %r2733, 3;
	xor.b32  	%r6309, %r6308, %r2727;
	xor.b32  	%r6310, %r6309, %r2731;
	add.s32 	%r6311, %r6307, %r2496;
	add.s32 	%r2973, %r6311, %r6310;
	// begin inline asm
	shf.r.wrap.b32 %r2735, %r2957, %r2957, %r3090;
	// end inline asm
	// begin inline asm
	shf.r.wrap.b32 %r2739, %r2957, %r2957, %r3094;
	// end inline asm
	shr.u32 	%r6312, %r2957, 10;
	xor.b32  	%r6313, %r6312, %r2735;
	xor.b32  	%r6314, %r6313, %r2739;
	add.s32 	%r6315, %r6314, %r2877;
	// begin inline asm
	shf.r.wrap.b32 %r2743, %r2749, %r2749, %r3098;
	// end inline asm
	// begin inline asm
	shf.r.wrap.b32 %r2747, %r2749, %r2749, %r3102;
	// end inline asm
	shr.u32 	%r6316, %r2749, 3;
	xor.b32  	%r6317, %r6316, %r2743;
	xor.b32  	%r6318, %r6317, %r2747;
	add.s32 	%r6319, %r6315, %r2733;
	add.s32 	%r2989, %r6319, %r6318;
	// begin inline asm
	shf.r.wrap.b32 %r2751, %r2973, %r2973, %r3090;
	// end inline asm
	// begin inline asm
	shf.r.wrap.b32 %r2755, %r2973, %r2973, %r3094;
	// end inline asm
	shr.u32 	%r6320, %r2973, 10;
	xor.b32  	%r6321, %r6320, %r2751;
	xor.b32  	%r6322, %r6321, %r2755;
	add.s32 	%r6323, %r6322, %r2893;
	// begin inline asm
	shf.r.wrap.b32 %r2759, %r2765, %r2765, %r3098;
	// end inline asm
	// begin inline asm
	shf.r.wrap.b32 %r2763, %r2765, %r2765, %r3102;
	// end inline asm
	shr.u32 	%r6324, %r2765, 3;
	xor.b32  	%r6325, %r6324, %r2759;
	xor.b32  	%r6326, %r6325, %r2763;
	add.s32 	%r6327, %r6323, %r2749;
	add.s32 	%r3005, %r6327, %r6326;
	// begin inline asm
	shf.r.wrap.b32 %r2767, %r2989, %r2989, %r3090;
	// end inline asm
	// begin inline asm
	shf.r.wrap.b32 %r2771, %r2989, %r2989, %r3094;
	// end inline asm
	shr.u32 	%r6328, %r2989, 10;
	xor.b32  	%r6329, %r6328, %r2767;
	xor.b32  	%r6330, %r6329, %r2771;
	add.s32 	%r6331, %r6330, %r2909;
	// begin inline asm
	shf.r.wrap.b32 %r2775, %r2781, %r2781, %r3098;
	// end inline asm
	// begin inline asm
	shf.r.wrap.b32 %r2779, %r2781, %r2781, %r3102;
	// end inline asm
	shr.u32 	%r6332, %r2781, 3;
	xor.b32  	%r6333, %r6332, %r2775;
	xor.b32  	%r6334, %r6333, %r2779;
	add.s32 	%r6335, %r6331, %r2765;
	add.s32 	%r3021, %r6335, %r6334;
	// begin inline asm
	shf.r.wrap.b32 %r2783, %r3005, %r3005, %r3090;
	// end inline asm
	// begin inline asm
	shf.r.wrap.b32 %r2787, %r3005, %r3005, %r3094;
	// end inline asm
	shr.u32 	%r6336, %r3005, 10;
	xor.b32  	%r6337, %r6336, %r2783;
	xor.b32  	%r6338, %r6337, %r2787;
	add.s32 	%r6339, %r6338, %r2925;
	// begin inline asm
	shf.r.wrap.b32 %r2791, %r2797, %r2797, %r3098;
	// end inline asm
	// begin inline asm
	shf.r.wrap.b32 %r2795, %r2797, %r2797, %r3102;
	// end inline asm
	shr.u32 	%r6340, %r2797, 3;
	xor.b32  	%r6341, %r6340, %r2791;
	xor.b32  	%r6342, %r6341, %r2795;
	add.s32 	%r6343, %r6339, %r2781;
	add.s32 	%r3037, %r6343, %r6342;
	// begin inline asm
	shf.r.wrap.b32 %r2799, %r3021, %r3021, %r3090;
	// end inline asm
	// begin inline asm
	shf.r.wrap.b32 %r2803, %r3021, %r3021, %r3094;
	// end inline asm
	shr.u32 	%r6344, %r3021, 10;
	xor.b32  	%r6345, %r6344, %r2799;
	xor.b32  	%r6346, %r6345, %r2803;
	add.s32 	%r6347, %r6346, %r2941;
	// begin inline asm
	shf.r.wrap.b32 %r2807, %r2813, %r2813, %r3098;
	// end inline asm
	// begin inline asm
	shf.r.wrap.b32 %r2811, %r2813, %r2813, %r3102;
	// end inline asm
	shr.u32 	%r6348, %r2813, 3;
	xor.b32  	%r6349, %r6348, %r2807;
	xor.b32  	%r6350, %r6349, %r2811;
	add.s32 	%r6351, %r6347, %r2797;
	add.s32 	%r3053, %r6351, %r6350;
	// begin inline asm
	shf.r.wrap.b32 %r2815, %r3037, %r3037, %r3090;
	// end inline asm
	// begin inline asm
	shf.r.wrap.b32 %r2819, %r3037, %r3037, %r3094;
	// end inline asm
	shr.u32 	%r6352, %r3037, 10;
	xor.b32  	%r6353, %r6352, %r2815;
	xor.b32  	%r6354, %r6353, %r2819;
	add.s32 	%r6355, %r6354, %r2957;
	// begin inline asm
	shf.r.wrap.b32 %r2823, %r2608, %r2608, %r3098;
	// end inline asm
	// begin inline asm
	shf.r.wrap.b32 %r2827, %r2608, %r2608, %r3102;
	// end inline asm
	shr.u32 	%r6356, %r2608, 3;
	xor.b32  	%r6357, %r6356, %r2823;
	xor.b32  	%r6358, %r6357, %r2827;
	add.s32 	%r6359, %r6355, %r2813;
	add.s32 	%r3069, %r6359, %r6358;
	// begin inline asm
	shf.r.wrap.b32 %r2831, %r3053, %r3053, %r3090;
	// end inline asm
	// begin inline asm
	shf.r.wrap.b32 %r2835, %r3053, %r3053, %r3094;
	// end inline asm
	shr.u32 	%r6360, %r3053, 10;
	xor.b32  	%r6361, %r6360, %r2831;
	xor.b32  	%r6362, %r6361, %r2835;
	add.s32 	%r6363, %r6362, %r2973;
	// begin inline asm
	shf.r.wrap.b32 %r2839, %r2845, %r2845, %r3098;
	// end inline asm
	// begin inline asm
	shf.r.wrap.b32 %r2843, %r2845, %r2845, %r3102;
	// end inline asm
	shr.u32 	%r6364, %r2845, 3;
	xor.b32  	%r6365, %r6364, %r2839;
	xor.b32  	%r6366, %r6365, %r2843;
	add.s32 	%r6367, %r6363, %r2608;
	add.s32 	%r3085, %r6367, %r6366;
	// begin inline asm
	shf.r.wrap.b32 %r2847, %r3069, %r3069, %r3090;
	// end inline asm
	// begin inline asm
	shf.r.wrap.b32 %r2851, %r3069, %r3069, %r3094;
	// end inline asm
	shr.u32 	%r6368, %r3069, 10;
	xor.b32  	%r6369, %r6368, %r2847;
	xor.b32  	%r6370, %r6369, %r2851;
	add.s32 	%r6371, %r6370, %r2989;
	// begin inline asm
	shf.r.wrap.b32 %r2855, %r2861, %r2861, %r3098;
	// end inline asm
	// begin inline asm
	shf.r.wrap.b32 %r2859, %r2861, %r2861, %r3102;
	// end inline asm
	shr.u32 	%r6372, %r2861, 3;
	xor.b32  	%r6373, %r6372, %r2855;
	xor.b32  	%r6374, %r6373, %r2859;
	add.s32 	%r6375, %r6371, %r2845;
	add.s32 	%r3101, %r6375, %r6374;
	// begin inline asm
	shf.r.wrap.b32 %r2863, %r3085, %r3085, %r3090;
	// end inline asm
	// begin inline asm
	shf.r.wrap.b32 %r2867, %r3085, %r3085, %r3094;
	// end inline asm
	shr.u32 	%r6376, %r3085, 10;
	xor.b32  	%r6377, %r6376, %r2863;
	xor.b32  	%r6378, %r6377, %r2867;
	add.s32 	%r6379, %r6378, %r3005;
	// begin inline asm
	shf.r.wrap.b32 %r2871, %r2877, %r2877, %r3098;
	// end inline asm
	// begin inline asm
	shf.r.wrap.b32 %r2875, %r2877, %r2877, %r3102;
	// end inline asm
	shr.u32 	%r6380, %r2877, 3;
	xor.b32  	%r6381, %r6380, %r2871;
	xor.b32  	%r6382, %r6381, %r2875;
	add.s32 	%r6383, %r6379, %r2861;
	add.s32 	%r2901, %r6383, %r6382;
	// begin inline asm
	shf.r.wrap.b32 %r2879, %r3101, %r3101, %r3090;
	// end inline asm
	// begin inline asm
	shf.r.wrap.b32 %r2883, %r3101, %r3101, %r3094;
	// end inline asm
	shr.u32 	%r6384, %r3101, 10;
	xor.b32  	%r6385, %r6384, %r2879;
	xor.b32  	%r6386, %r6385, %r2883;
	add.s32 	%r6387, %r6386, %r3021;
	// begin inline asm
	shf.r.wrap.b32 %r2887, %r2893, %r2893, %r3098;
	// end inline asm
	// begin inline asm
	shf.r.wrap.b32 %r2891, %r2893, %r2893, %r3102;
	// end inline asm
	shr.u32 	%r6388, %r2893, 3;
	xor.b32  	%r6389, %r6388, %r2887;
	xor.b32  	%r6390, %r6389, %r2891;
	add.s32 	%r6391, %r6387, %r2877;
	add.s32 	%r2917, %r6391, %r6390;
	// begin inline asm
	shf.r.wrap.b32 %r2895, %r2901, %r2901, %r3090;
	// end inline asm
	// begin inline asm
	shf.r.wrap.b32 %r2899, %r2901, %r2901, %r3094;
	// end inline asm
	shr.u32 	%r6392, %r2901, 10;
	xor.b32  	%r6393, %r6392, %r2895;
	xor.b32  	%r6394, %r6393, %r2899;
	add.s32 	%r6395, %r6394, %r3037;
	// begin inline asm
	shf.r.wrap.b32 %r2903, %r2909, %r2909, %r3098;
	// end inline asm
	// begin inline asm
	shf.r.wrap.b32 %r2907, %r2909, %r2909, %r3102;
	// end inline asm
	shr.u32 	%r6396, %r2909, 3;
	xor.b32  	%r6397, %r6396, %r2903;
	xor.b32  	%r6398, %r6397, %r2907;
	add.s32 	%r6399, %r6395, %r2893;
	add.s32 	%r2933, %r6399, %r6398;
	// begin inline asm
	shf.r.wrap.b32 %r2911, %r2917, %r2917, %r3090;
	// end inline asm
	// begin inline asm
	shf.r.wrap.b32 %r2915, %r2917, %r2917, %r3094;
	// end inline asm
	shr.u32 	%r6400, %r2917, 10;
	xor.b32  	%r6401, %r6400, %r2911;
	xor.b32  	%r6402, %r6401, %r2915;
	add.s32 	%r6403, %r6402, %r3053;
	// begin inline asm
	shf.r.wrap.b32 %r2919, %r2925, %r2925, %r3098;
	// end inline asm
	// begin inline asm
	shf.r.wrap.b32 %r2923, %r2925, %r2925, %r3102;
	// end inline asm
	shr.u32 	%r6404, %r2925, 3;
	xor.b32  	%r6405, %r6404, %r2919;
	xor.b32  	%r6406, %r6405, %r2923;
	add.s32 	%r6407, %r6403, %r2909;
	add.s32 	%r2949, %r6407, %r6406;
	// begin inline asm
	shf.r.wrap.b32 %r2927, %r2933, %r2933, %r3090;
	// end inline asm
	// begin inline asm
	shf.r.wrap.b32 %r2931, %r2933, %r2933, %r3094;
	// end inline asm
	shr.u32 	%r6408, %r2933, 10;
	xor.b32  	%r6409, %r6408, %r2927;
	xor.b32  	%r6410, %r6409, %r2931;
	add.s32 	%r6411, %r6410, %r3069;
	// begin inline asm
	shf.r.wrap.b32 %r2935, %r2941, %r2941, %r3098;
	// end inline asm
	// begin inline asm
	shf.r.wrap.b32 %r2939, %r2941, %r2941, %r3102;
	// end inline asm
	shr.u32 	%r6412, %r2941, 3;
	xor.b32  	%r6413, %r6412, %r2935;
	xor.b32  	%r6414, %r6413, %r2939;
	add.s32 	%r6415, %r6411, %r2925;
	add.s32 	%r2965, %r6415, %r6414;
	// begin inline asm
	shf.r.wrap.b32 %r2943, %r2949, %r2949, %r3090;
	// end inline asm
	// begin inline asm
	shf.r.wrap.b32 %r2947, %r2949, %r2949, %r3094;
	// end inline asm
	shr.u32 	%r6416, %r2949, 10;
	xor.b32  	%r6417, %r6416, %r2943;
	xor.b32  	%r6418, %r6417, %r2947;
	add.s32 	%r6419, %r6418, %r3085;
	// begin inline asm
	shf.r.wrap.b32 %r2951, %r2957, %r2957, %r3098;
	// end inline asm
	// begin inline asm
	shf.r.wrap.b32 %r2955, %r2957, %r2957, %r3102;
	// end inline asm
	shr.u32 	%r6420, %r2957, 3;
	xor.b32  	%r6421, %r6420, %r2951;
	xor.b32  	%r6422, %r6421, %r2955;
	add.s32 	%r6423, %r6419, %r2941;
	add.s32 	%r2981, %r6423, %r6422;
	// begin inline asm
	shf.r.wrap.b32 %r2959, %r2965, %r2965, %r3090;
	// end inline asm
	// begin inline asm
	shf.r.wrap.b32 %r2963, %r2965, %r2965, %r3094;
	// end inline asm
	shr.u32 	%r6424, %r2965, 10;
	xor.b32  	%r6425, %r6424, %r2959;
	xor.b32  	%r6426, %r6425, %r2963;
	add.s32 	%r6427, %r6426, %r3101;
	// begin inline asm
	shf.r.wrap.b32 %r2967, %r2973, %r2973, %r3098;
	// end inline asm
	// begin inline asm
	shf.r.wrap.b32 %r2971, %r2973, %r2973, %r3102;
	// end inline asm
	shr.u32 	%r6428, %r2973, 3;
	xor.b32  	%r6429, %r6428, %r2967;
	xor.b32  	%r6430, %r6429, %r2971;
	add.s32 	%r6431, %r6427, %r2957;
	add.s32 	%r2997, %r6431, %r6430;
	// begin inline asm
	shf.r.wrap.b32 %r2975, %r2981, %r2981, %r3090;
	// end inline asm
	// begin inline asm
	shf.r.wrap.b32 %r2979, %r2981, %r2981, %r3094;
	// end inline asm
	shr.u32 	%r6432, %r2981, 10;
	xor.b32  	%r6433, %r6432, %r2975;
	xor.b32  	%r6434, %r6433, %r2979;
	add.s32 	%r6435, %r6434, %r2901;
	// begin inline asm
	shf.r.wrap.b32 %r2983, %r2989, %r2989, %r3098;
	// end inline asm
	// begin inline asm
	shf.r.wrap.b32 %r2987, %r2989, %r2989, %r3102;
	// end inline asm
	shr.u32 	%r6436, %r2989, 3;
	xor.b32  	%r6437, %r6436, %r2983;
	xor.b32  	%r6438, %r6437, %r2987;
	add.s32 	%r6439, %r6435, %r2973;
	add.s32 	%r3013, %r6439, %r6438;
	// begin inline asm
	shf.r.wrap.b32 %r2991, %r2997, %r2997, %r3090;
	// end inline asm
	// begin inline asm
	shf.r.wrap.b32 %r2995, %r2997, %r2997, %r3094;
	// end inline asm
	shr.u32 	%r6440, %r2997, 10;
	xor.b32  	%r6441, %r6440, %r2991;
	xor.b32  	%r6442, %r6441, %r2995;
	add.s32 	%r6443, %r6442, %r2917;
	// begin inline asm
	shf.r.wrap.b32 %r2999, %r3005, %r3005, %r3098;
	// end inline asm
	// begin inline asm
	shf.r.wrap.b32 %r3003, %r3005, %r3005, %r3102;
	// end inline asm
	shr.u32 	%r6444, %r3005, 3;
	xor.b32  	%r6445, %r6444, %r2999;
	xor.b32  	%r6446, %r6445, %r3003;
	add.s32 	%r6447, %r6443, %r2989;
	add.s32 	%r3029, %r6447, %r6446;
	// begin inline asm
	shf.r.wrap.b32 %r3007, %r3013, %r3013, %r3090;
	// end inline asm
	// begin inline asm
	shf.r.wrap.b32 %r3011, %r3013, %r3013, %r3094;
	// end inline asm
	shr.u32 	%r6448, %r3013, 10;
	xor.b32  	%r6449, %r6448, %r3007;
	xor.b32  	%r6450, %r6449, %r3011;
	add.s32 	%r6451, %r6450, %r2933;
	// begin inline asm
	shf.r.wrap.b32 %r3015, %r3021, %r3021, %r3098;
	// end inline asm
	// begin inline asm
	shf.r.wrap.b32 %r3019, %r3021, %r3021, %r3102;
	// end inline asm
	shr.u32 	%r6452, %r3021, 3;
	xor.b32  	%r6453, %r6452, %r3015;
	xor.b32  	%r6454, %r6453, %r3019;
	add.s32 	%r6455, %r6451, %r3005;
	add.s32 	%r3045, %r6455, %r6454;
	// begin inline asm
	shf.r.wrap.b32 %r3023, %r3029, %r3029, %r3090;
	// end inline asm
	// begin inline asm
	shf.r.wrap.b32 %r3027, %r3029, %r3029, %r3094;
	// end inline asm
	shr.u32 	%r6456, %r3029, 10;
	xor.b32  	%r6457, %r6456, %r3023;
	xor.b32  	%r6458, %r6457, %r3027;
	add.s32 	%r6459, %r6458, %r2949;
	// begin inline asm
	shf.r.wrap.b32 %r3031, %r3037, %r3037, %r3098;
	// end inline asm
	// begin inline asm
	shf.r.wrap.b32 %r3035, %r3037, %r3037, %r3102;
	// end inline asm
	shr.u32 	%r6460, %r3037, 3;
	xor.b32  	%r6461, %r6460, %r3031;
	xor.b32  	%r6462, %r6461, %r3035;
	add.s32 	%r6463, %r6459, %r3021;
	add.s32 	%r3061, %r6463, %r6462;
	// begin inline asm
	shf.r.wrap.b32 %r3039, %r3045, %r3045, %r3090;
	// end inline asm
	// begin inline asm
	shf.r.wrap.b32 %r3043, %r3045, %r3045, %r3094;
	// end inline asm
	shr.u32 	%r6464, %r3045, 10;
	xor.b32  	%r6465, %r6464, %r3039;
	xor.b32  	%r6466, %r6465, %r3043;
	add.s32 	%r6467, %r6466, %r2965;
	// begin inline asm
	shf.r.wrap.b32 %r3047, %r3053, %r3053, %r3098;
	// end inline asm
	// begin inline asm
	shf.r.wrap.b32 %r3051, %r3053, %r3053, %r3102;
	// end inline asm
	shr.u32 	%r6468, %r3053, 3;
	xor.b32  	%r6469, %r6468, %r3047;
	xor.b32  	%r6470, %r6469, %r3051;
	add.s32 	%r6471, %r6467, %r3037;
	add.s32 	%r3077, %r6471, %r6470;
	// begin inline asm
	shf.r.wrap.b32 %r3055, %r3061, %r3061, %r3090;
	// end inline asm
	// begin inline asm
	shf.r.wrap.b32 %r3059, %r3061, %r3061, %r3094;
	// end inline asm
	shr.u32 	%r6472, %r3061, 10;
	xor.b32  	%r6473, %r6472, %r3055;
	xor.b32  	%r6474, %r6473, %r3059;
	add.s32 	%r6475, %r6474, %r2981;
	// begin inline asm
	shf.r.wrap.b32 %r3063, %r3069, %r3069, %r3098;
	// end inline asm
	// begin inline asm
	shf.r.wrap.b32 %r3067, %r3069, %r3069, %r3102;
	// end inline asm
	shr.u32 	%r6476, %r3069, 3;
	xor.b32  	%r6477, %r6476, %r3063;
	xor.b32  	%r6478, %r6477, %r3067;
	add.s32 	%r6479, %r6475, %r3053;
	add.s32 	%r3093, %r6479, %r6478;
	// begin inline asm
	shf.r.wrap.b32 %r3071, %r3077, %r3077, %r3090;
	// end inline asm
	// begin inline asm
	shf.r.wrap.b32 %r3075, %r3077, %r3077, %r3094;
	// end inline asm
	shr.u32 	%r6480, %r3077, 10;
	xor.b32  	%r6481, %r6480, %r3071;
	xor.b32  	%r6482, %r6481, %r3075;
	add.s32 	%r6483, %r6482, %r2997;
	// begin inline asm
	shf.r.wrap.b32 %r3079, %r3085, %r3085, %r3098;
	// end inline asm
	// begin inline asm
	shf.r.wrap.b32 %r3083, %r3085, %r3085, %r3102;
	// end inline asm
	shr.u32 	%r6484, %r3085, 3;
	xor.b32  	%r6485, %r6484, %r3079;
	xor.b32  	%r6486, %r6485, %r3083;
	add.s32 	%r6487, %r6483, %r3069;
	add.s32 	%r6488, %r6487, %r6486;
	// begin inline asm
	shf.r.wrap.b32 %r3087, %r3093, %r3093, %r3090;
	// end inline asm
	// begin inline asm
	shf.r.wrap.b32 %r3091, %r3093, %r3093, %r3094;
	// end inline asm
	shr.u32 	%r6489, %r3093, 10;
	xor.b32  	%r6490, %r6489, %r3087;
	xor.b32  	%r6491, %r6490, %r3091;
	add.s32 	%r6492, %r6491, %r3013;
	// begin inline asm
	shf.r.wrap.b32 %r3095, %r3101, %r3101, %r3098;
	// end inline asm
	// begin inline asm
	shf.r.wrap.b32 %r3099, %r3101, %r3101, %r3102;
	// end inline asm
	shr.u32 	%r6493, %r3101, 3;
	xor.b32  	%r6494, %r6493, %r3095;
	xor.b32  	%r6495, %r6494, %r3099;
	add.s32 	%r6496, %r6492, %r3085;
	add.s32 	%r6497, %r6496, %r6495;
	mov.b32 	%r3113, 1359893119;
	// begin inline asm
	shf.r.wrap.b32 %r3103, %r3113, %r3113, %r4618;
	// end inline asm
	// begin inline asm
	shf.r.wrap.b32 %r3107, %r3113, %r3113, %r4622;
	// end inline asm
	xor.b32  	%r6498, %r3107, %r3103;
	// begin inline asm
	shf.r.wrap.b32 %r3111, %r3113, %r3113, %r4626;
	// end inline asm
	xor.b32  	%r6499, %r6498, %r3111;
	add.s32 	%r6500, %r6499, %r5003;
	add.s32 	%r6501, %r6500, %r6141;
	mov.b32 	%r3125, 1779033703;
	// begin inline asm
	shf.r.wrap.b32 %r3115, %r3125, %r3125, %r4630;
	// end inline asm
	// begin inline asm
	shf.r.wrap.b32 %r3119, %r3125, %r3125, %r4634;
	// end inline asm
	xor.b32  	%r6502, %r3119, %r3115;
	// begin inline asm
	shf.r.wrap.b32 %r3123, %r3125, %r3125, %r4638;
	// end inline asm
	xor.b32  	%r6503, %r6502, %r3123;
	add.s32 	%r6504, %r6501, %r6503;
	add.s32 	%r3128, %r6501, 548834271;
	add.s32 	%r3149, %r6504, -1244234484;
	// begin inline asm
	shf.r.wrap.b32 %r3127, %r3128, %r3128, %r4618;
	// end inline asm
	// begin inline asm
	shf.r.wrap.b32 %r3131, %r3128, %r3128, %r4622;
	// end inline asm
	xor.b32  	%r6505, %r3131, %r3127;
	// begin inline asm
	shf.r.wrap.b32 %r3135, %r3128, %r3128, %r4626;
	// end inline asm
	xor.b32  	%r6506, %r6505, %r3135;
	and.b32  	%r6507, %r3128, 1359893119;
	sub.s32 	%r6508, -548834272, %r6501;
	and.b32  	%r6509, %r6508, -1694144372;
	or.b32  	%r6510, %r6507, %r6509;
	add.s32 	%r6511, %r6510, %r6506;
	add.s32 	%r6512, %r6511, %r5021;
	add.s32 	%r6513, %r6512, %r2349;
	and.b32  	%r6514, %r3149, -781301534;
	add.s32 	%r6515, %r6513, %r6514;
	// begin inline asm
	shf.r.wrap.b32 %r3139, %r3149, %r3149, %r4630;
	// end inline asm
	// begin inline asm
	shf.r.wrap.b32 %r3143, %r3149, %r3149, %r4634;
	// end inline asm
	xor.b32  	%r6516, %r3143, %r3139;
	// begin inline asm
	shf.r.wrap.b32 %r3147, %r3149, %r3149, %r4638;
	// end inline asm
	xor.b32  	%r6517, %r6516, %r3147;
	add.s32 	%r3152, %r6513, 1542638877;
	add.s32 	%r6518, %r6515, %r6517;
	add.s32 	%r3173, %r6518, 1233485744;
	// begin inline asm
	shf.r.wrap.b32 %r3151, %r3152, %r3152, %r4618;
	// end inline asm
	// begin inline asm
	shf.r.wrap.b32 %r3155, %r3152, %r3152, %r4622;
	// end inline asm
	xor.b32  	%r6519, %r3155, %r3151;
	// begin inline asm
	shf.r.wrap.b32 %r3159, %r3152, %r3152, %r4626;
	// end inline asm
	xor.b32  	%r6520, %r6519, %r3159;
	and.b32  	%r6521, %r3152, %r3128;
	sub.s32 	%r6522, 604844770, %r6513;
	and.b32  	%r6523, %r6522, 1359893119;
	or.b32  	%r6524, %r6521, %r6523;
	add.s32 	%r6525, %r6524, %r6520;
	add.s32 	%r6526, %r6525, %r5039;
	add.s32 	%r6527, %r6526, %r2365;
	xor.b32  	%r6528, %r3149, 1779033703;
	and.b32  	%r6529, %r3173, %r6528;
	and.b32  	%r6530, %r3149, 1779033703;
	xor.b32  	%r6531, %r6529, %r6530;
	add.s32 	%r6532, %r6527, %r6531;
	// begin inline asm
	shf.r.wrap.b32 %r3163, %r3173, %r3173, %r4630;
	// end inline asm
	// begin inline asm
	shf.r.wrap.b32 %r3167, %r3173, %r3173, %r4634;
	// end inline asm
	xor.b32  	%r6533, %r3167, %r3163;
	// begin inline asm
	shf.r.wrap.b32 %r3171, %r3173, %r3173, %r4638;
	// end inline asm
	xor.b32  	%r6534, %r6533, %r3171;
	add.s32 	%r3176, %r6527, 1449989905;
	add.s32 	%r6535, %r6532, %r6534;
	add.s32 	%r3188, %r6535, -1694144372;
	// begin inline asm
	shf.r.wrap.b32 %r3175, %r3176, %r3176, %r4618;
	// end inline asm
	// begin inline asm
	shf.r.wrap.b32 %r3179, %r3176, %r3176, %r4622;
	// end inline asm
	xor.b32  	%r6536, %r3179, %r3175;
	// begin inline asm
	shf.r.wrap.b32 %r3183, %r3176, %r3176, %r4626;
	// end inline asm
	xor.b32  	%r6537, %r6536, %r3183;
	and.b32  	%r6538, %r3176, %r3152;
	sub.s32 	%r6539, -1449989906, %r6527;
	and.b32  	%r6540, %r3128, %r6539;
	or.b32  	%r6541, %r6538, %r6540;
	add.s32 	%r6542, %r6541, %r6537;
	add.s32 	%r6543, %r6542, %r5057;
	add.s32 	%r6544, %r6543, %r2381;
	xor.b32  	%r6545, %r3173, %r3149;
	and.b32  	%r6546, %r3188, %r6545;
	and.b32  	%r6547, %r3173, %r3149;
	xor.b32  	%r6548, %r6546, %r6547;
	add.s32 	%r6549, %r6544, %r6548;
	// begin inline asm
	shf.r.wrap.b32 %r3187, %r3188, %r3188, %r4630;
	// end inline asm
	// begin inline asm
	shf.r.wrap.b32 %r3191, %r3188, %r3188, %r4634;
	// end inline asm
	xor.b32  	%r6550, %r3191, %r3187;
	// begin inline asm
	shf.r.wrap.b32 %r3195, %r3188, %r3188, %r4638;
	// end inline asm
	xor.b32  	%r6551, %r6550, %r3195;
	add.s32 	%r3200, %r6544, -1156040474;
	add.s32 	%r6552, %r6549, %r6551;
	add.s32 	%r3212, %r6552, 1359893119;
	// begin inline asm
	shf.r.wrap.b32 %r3199, %r3200, %r3200, %r4618;
	// end inline asm
	// begin inline asm
	shf.r.wrap.b32 %r3203, %r3200, %r3200, %r4622;
	// end inline asm
	xor.b32  	%r6553, %r3203, %r3199;
	// begin inline asm
	shf.r.wrap.b32 %r3207, %r3200, %r3200, %r4626;
	// end inline asm
	xor.b32  	%r6554, %r6553, %r3207;
	and.b32  	%r6555, %r3200, %r3176;
	sub.s32 	%r6556, 1156040473, %r6544;
	and.b32  	%r6557, %r3152, %r6556;
	or.b32  	%r6558, %r6555, %r6557;
	add.s32 	%r6559, %r6558, %r3128;
	add.s32 	%r6560, %r6559, %r6554;
	add.s32 	%r6561, %r6560, %r5075;
	add.s32 	%r6562, %r6561, %r2397;
	// begin inline asm
	shf.r.wrap.b32 %r3211, %r3212, %r3212, %r4630;
	// end inline asm
	// begin inline asm
	shf.r.wrap.b32 %r3215, %r3212, %r3212, %r4634;
	// end inline asm
	xor.b32  	%r6563, %r3215, %r3211;
	// begin inline asm
	shf.r.wrap.b32 %r3219, %r3212, %r3212, %r4638;
	// end inline asm
	xor.b32  	%r6564, %r6563, %r3219;
	xor.b32  	%r6565, %r3188, %r3173;
	and.b32  	%r6566, %r3212, %r6565;
	and.b32  	%r6567, %r3188, %r3173;
	xor.b32  	%r6568, %r6566, %r6567;
	add.s32 	%r3233, %r6562, %r3149;
	add.s32 	%r6569, %r6562, %r6568;
	add.s32 	%r3245, %r6569, %r6564;
	// begin inline asm
	shf.r.wrap.b32 %r3223, %r3233, %r3233, %r4618;
	// end inline asm
	// begin inline asm
	shf.r.wrap.b32 %r3227, %r3233, %r3233, %r4622;
	// end inline asm
	xor.b32  	%r6570, %r3227, %r3223;
	// begin inline asm
	shf.r.wrap.b32 %r3231, %r3233, %r3233, %r4626;
	// end inline asm
	xor.b32  	%r6571, %r6570, %r3231;
	and.b32  	%r6572, %r3233, %r3200;
	not.b32 	%r6573, %r3233;
	and.b32  	%r6574, %r3176, %r6573;
	or.b32  	%r6575, %r6572, %r6574;
	add.s32 	%r6576, %r6575, %r3152;
	add.s32 	%r6577, %r6576, %r6571;
	add.s32 	%r6578, %r6577, %r5093;
	add.s32 	%r6579, %r6578, %r2413;
	// begin inline asm
	shf.r.wrap.b32 %r3235, %r3245, %r3245, %r4630;
	// end inline asm
	// begin inline asm
	shf.r.wrap.b32 %r3239, %r3245, %r3245, %r4634;
	// end inline asm
	xor.b32  	%r6580, %r3239, %r3235;
	// begin inline asm
	shf.r.wrap.b32 %r3243, %r3245, %r3245, %r4638;
	// end inline asm
	xor.b32  	%r6581, %r6580, %r3243;
	xor.b32  	%r6582, %r3212, %r3188;
	and.b32  	%r6583, %r3245, %r6582;
	and.b32  	%r6584, %r3212, %r3188;
	xor.b32  	%r6585, %r6583, %r6584;
	add.s32 	%r3257, %r6579, %r3173;
	add.s32 	%r6586, %r6579, %r6585;
	add.s32 	%r3269, %r6586, %r6581;
	// begin inline asm
	shf.r.wrap.b32 %r3247, %r3257, %r3257, %r4618;
	// end inline asm
	// begin inline asm
	shf.r.wrap.b32 %r3251, %r3257, %r3257, %r4622;
	// end inline asm
	xor.b32  	%r6587, %r3251, %r3247;
	// begin inline asm
	shf.r.wrap.b32 %r3255, %r3257, %r3257, %r4626;
	// end inline asm
	xor.b32  	%r6588, %r6587, %r3255;
	and.b32  	%r6589, %r3257, %r3233;
	not.b32 	%r6590, %r3257;
	and.b32  	%r6591, %r3200, %r6590;
	or.b32  	%r6592, %r6589, %r6591;
	add.s32 	%r6593, %r6592, %r3176;
	add.s32 	%r6594, %r6593, %r6588;
	add.s32 	%r6595, %r6594, %r5110;
	add.s32 	%r6596, %r6595, %r2429;
	// begin inline asm
	shf.r.wrap.b32 %r3259, %r3269, %r3269, %r4630;
	// end inline asm
	// begin inline asm
	shf.r.wrap.b32 %r3263, %r3269, %r3269, %r4634;
	// end inline asm
	xor.b32  	%r6597, %r3263, %r3259;
	// begin inline asm
	shf.r.wrap.b32 %r3267, %r3269, %r3269, %r4638;
	// end inline asm
	xor.b32  	%r6598, %r6597, %r3267;
	xor.b32  	%r6599, %r3245, %r3212;
	and.b32  	%r6600, %r3269, %r6599;
	and.b32  	%r6601, %r3245, %r3212;
	xor.b32  	%r6602, %r6600, %r6601;
	add.s32 	%r3281, %r6596, %r3188;
	add.s32 	%r6603, %r6596, %r6602;
	add.s32 	%r3293, %r6603, %r6598;
	// begin inline asm
	shf.r.wrap.b32 %r3271, %r3281, %r3281, %r4618;
	// end inline asm
	// begin inline asm
	shf.r.wrap.b32 %r3275, %r3281, %r3281, %r4622;
	// end inline asm
	xor.b32  	%r6604, %r3275, %r3271;
	// begin inline asm
	shf.r.wrap.b32 %r3279, %r3281, %r3281, %r4626;
	// end inline asm
	xor.b32  	%r6605, %r6604, %r3279;
	and.b32  	%r6606, %r3281, %r3257;
	not.b32 	%r6607, %r3281;
	and.b32  	%r6608, %r3233, %r6607;
	or.b32  	%r6609, %r6606, %r6608;
	add.s32 	%r6610, %r6609, %r3200;
	add.s32 	%r6611, %r6610, %r6605;
	add.s32 	%r6612, %r6611, %r5127;
	add.s32 	%r6613, %r6612, %r2445;
	// begin inline asm
	shf.r.wrap.b32 %r3283, %r3293, %r3293, %r4630;
	// end inline asm
	// begin inline asm
	shf.r.wrap.b32 %r3287, %r3293, %r3293, %r4634;
	// end inline asm
	xor.b32  	%r6614, %r3287, %r3283;
	// begin inline asm
	shf.r.wrap.b32 %r3291, %r3293, %r3293, %r4638;
	// end inline asm
	xor.b32  	%r6615, %r6614, %r3291;
	xor.b32  	%r6616, %r3269, %r3245;
	and.b32  	%r6617, %r3293, %r6616;
	and.b32  	%r6618, %r3269, %r3245;
	xor.b32  	%r6619, %r6617, %r6618;
	add.s32 	%r3305, %r6613, %r3212;
	add.s32 	%r6620, %r6613, %r6619;
	add.s32 	%r3317, %r6620, %r6615;
	// begin inline asm
	shf.r.wrap.b32 %r3295, %r3305, %r3305, %r4618;
	// end inline asm
	// begin inline asm
	shf.r.wrap.b32 %r3299, %r3305, %r3305, %r4622;
	// end inline asm
	xor.b32  	%r6621, %r3299, %r3295;
	// begin inline asm
	shf.r.wrap.b32 %r3303, %r3305, %r3305, %r4626;
	// end inline asm
	xor.b32  	%r6622, %r6621, %r3303;
	and.b32  	%r6623, %r3305, %r3281;
	not.b32 	%r6624, %r3305;
	and.b32  	%r6625, %r3257, %r6624;
	or.b32  	%r6626, %r6623, %r6625;
	add.s32 	%r6627, %r6626, %r3233;
	add.s32 	%r6628, %r6627, %r6622;
	add.s32 	%r6629, %r6628, %r5144;
	xor.b32  	%r6630, %r6629, -2147483648;
	// begin inline asm
	shf.r.wrap.b32 %r3307, %r3317, %r3317, %r4630;
	// end inline asm
	// begin inline asm
	shf.r.wrap.b32 %r3311, %r3317, %r3317, %r4634;
	// end inline asm
	xor.b32  	%r6631, %r3311, %r3307;
	// begin inline asm
	shf.r.wrap.b32 %r3315, %r3317, %r3317, %r4638;
	// end inline asm
	xor.b32  	%r6632, %r6631, %r3315;
	xor.b32  	%r6633, %r3293, %r3269;
	and.b32  	%r6634, %r3317, %r6633;
	and.b32  	%r6635, %r3293, %r3269;
	xor.b32  	%r6636, %r6634, %r6635;
	add.s32 	%r3329, %r6630, %r3245;
	add.s32 	%r6637, %r6630, %r6636;
	add.s32 	%r3341, %r6637, %r6632;
	// begin inline asm
	shf.r.wrap.b32 %r3319, %r3329, %r3329, %r4618;
	// end inline asm
	// begin inline asm
	shf.r.wrap.b32 %r3323, %r3329, %r3329, %r4622;
	// end inline asm
	xor.b32  	%r6638, %r3323, %r3319;
	// begin inline asm
	shf.r.wrap.b32 %r3327, %r3329, %r3329, %r4626;
	// end inline asm
	xor.b32  	%r6639, %r6638, %r3327;
	and.b32  	%r6640, %r3329, %r3305;
	not.b32 	%r6641, %r3329;
	and.b32  	%r6642, %r3281, %r6641;
	or.b32  	%r6643, %r6640, %r6642;
	add.s32 	%r6644, %r6643, %r3257;
	add.s32 	%r6645, %r6644, %r6639;
	add.s32 	%r6646, %r6645, %r5161;
	// begin inline asm
	shf.r.wrap.b32 %r3331, %r3341, %r3341, %r4630;
	// end inline asm
	// begin inline asm
	shf.r.wrap.b32 %r3335, %r3341, %r3341, %r4634;
	// end inline asm
	xor.b32  	%r6647, %r3335, %r3331;
	// begin inline asm
	shf.r.wrap.b32 %r3339, %r3341, %r3341, %r4638;
	// end inline asm
	xor.b32  	%r6648, %r6647, %r3339;
	xor.b32  	%r6649, %r3317, %r3293;
	and.b32  	%r6650, %r3341, %r6649;
	and.b32  	%r6651, %r3317, %r3293;
	xor.b32  	%r6652, %r6650, %r6651;
	add.s32 	%r3353, %r6646, %r3269;
	add.s32 	%r6653, %r6646, %r6652;
	add.s32 	%r3365, %r6653, %r6648;
	// begin inline asm
	shf.r.wrap.b32 %r3343, %r3353, %r3353, %r4618;
	// end inline asm
	// begin inline asm
	shf.r.wrap.b32 %r3347, %r3353, %r3353, %r4622;
	// end inline asm
	xor.b32  	%r6654, %r3347, %r3343;
	// begin inline asm
	shf.r.wrap.b32 %r3351, %r3353, %r3353, %r4626;
	// end inline asm
	xor.b32  	%r6655, %r6654, %r3351;
	and.b32  	%r6656, %r3353, %r3329;
	not.b32 	%r6657, %r3353;
	and.b32  	%r6658, %r3305, %r6657;
	or.b32  	%r6659, %r6656, %r6658;
	add.s32 	%r6660, %r6659, %r3281;
	add.s32 	%r6661, %r6660, %r6655;
	add.s32 	%r6662, %r6661, %r5178;
	// begin inline asm
	shf.r.wrap.b32 %r3355, %r3365, %r3365, %r4630;
	// end inline asm
	// begin inline asm
	shf.r.wrap.b32 %r3359, %r3365, %r3365, %r4634;
	// end inline asm
	xor.b32  	%r6663, %r3359, %r3355;
	// begin inline asm
	shf.r.wrap.b32 %r3363, %r3365, %r3365, %r4638;
	// end inline asm
	xor.b32  	%r6664, %r6663, %r3363;
	xor.b32  	%r6665, %r3341, %r3317;
	and.b32  	%r6666, %r3365, %r6665;
	and.b32  	%r6667, %r3341, %r3317;
	xor.b32  	%r6668, %r6666, %r6667;
	add.s32 	%r3377, %r6662, %r3293;
	add.s32 	%r6669, %r6662, %r6668;
	add.s32 	%r3389, %r6669, %r6664;
	// begin inline asm
	shf.r.wrap.b32 %r3367, %r3377, %r3377, %r4618;
	// end inline asm
	// begin inline asm
	shf.r.wrap.b32 %r3371, %r3377, %r3377, %r4622;
	// end inline asm
	xor.b32  	%r6670, %r3371, %r3367;
	// begin inline asm
	shf.r.wrap.b32 %r3375, %r3377, %r3377, %r4626;
	// end inline asm
	xor.b32  	%r6671, %r6670, %r3375;
	and.b32  	%r6672, %r3377, %r3353;
	not.b32 	%r6673, %r3377;
	and.b32  	%r6674, %r3329, %r6673;
	or.b32  	%r6675, %r6672, %r6674;
	add.s32 	%r6676, %r6675, %r3305;
	add.s32 	%r6677, %r6676, %r6671;
	add.s32 	%r6678, %r6677, %r5195;
	// begin inline asm
	shf.r.wrap.b32 %r3379, %r3389, %r3389, %r4630;
	// end inline asm
	// begin inline asm
	shf.r.wrap.b32 %r3383, %r3389, %r3389, %r4634;
	// end inline asm
	xor.b32  	%r6679, %r3383, %r3379;
	// begin inline asm
	shf.r.wrap.b32 %r3387, %r3389, %r3389, %r4638;
	// end inline asm
	xor.b32  	%r6680, %r6679, %r3387;
	xor.b32  	%r6681, %r3365, %r3341;
	and.b32  	%r6682, %r3389, %r6681;
	and.b32  	%r6683, %r3365, %r3341;
	xor.b32  	%r6684, %r6682, %r6683;
	add.s32 	%r3401, %r6678, %r3317;
	add.s32 	%r6685, %r6678, %r6684;
	add.s32 	%r3413, %r6685, %r6680;
	// begin inline asm
	shf.r.wrap.b32 %r3391, %r3401, %r3401, %r4618;
	// end inline asm
	// begin inline asm
	shf.r.wrap.b32 %r3395, %r3401, %r3401, %r4622;
	// end inline asm
	xor.b32  	%r6686, %r3395, %r3391;
	// begin inline asm
	shf.r.wrap.b32 %r3399, %r3401, %r3401, %r4626;
	// end inline asm
	xor.b32  	%r6687, %r6686, %r3399;
	and.b32  	%r6688, %r3401, %r3377;
	not.b32 	%r6689, %r3401;
	and.b32  	%r6690, %r3353, %r6689;
	or.b32  	%r6691, %r6688, %r6690;
	add.s32 	%r6692, %r6691, %r3329;
	add.s32 	%r6693, %r6692, %r6687;
	add.s32 	%r6694, %r6693, %r5212;
	// begin inline asm
	shf.r.wrap.b32 %r3403, %r3413, %r3413, %r4630;
	// end inline asm
	// begin inline asm
	shf.r.wrap.b32 %r3407, %r3413, %r3413, %r4634;
	// end inline asm
	xor.b32  	%r6695, %r3407, %r3403;
	// begin inline asm
	shf.r.wrap.b32 %r3411, %r3413, %r3413, %r4638;
	// end inline asm
	xor.b32  	%r6696, %r6695, %r3411;
	xor.b32  	%r6697, %r3389, %r3365;
	and.b32  	%r6698, %r3413, %r6697;
	and.b32  	%r6699, %r3389, %r3365;
	xor.b32  	%r6700, %r6698, %r6699;
	add.s32 	%r3425, %r6694, %r3341;
	add.s32 	%r6701, %r6694, %r6700;
	add.s32 	%r3437, %r6701, %r6696;
	// begin inline asm
	shf.r.wrap.b32 %r3415, %r3425, %r3425, %r4618;
	// end inline asm
	// begin inline asm
	shf.r.wrap.b32 %r3419, %r3425, %r3425, %r4622;
	// end inline asm
	xor.b32  	%r6702, %r3419, %r3415;
	// begin inline asm
	shf.r.wrap.b32 %r3423, %r3425, %r3425, %r4626;
	// end inline asm
	xor.b32  	%r6703, %r6702, %r3423;
	and.b32  	%r6704, %r3425, %r3401;
	not.b32 	%r6705, %r3425;
	and.b32  	%r6706, %r3377, %r6705;
	or.b32  	%r6707, %r6704, %r6706;
	add.s32 	%r6708, %r6707, %r3353;
	add.s32 	%r6709, %r6708, %r6703;
	add.s32 	%r6710, %r6709, %r5229;
	// begin inline asm
	shf.r.wrap.b32 %r3427, %r3437, %r3437, %r4630;
	// end inline asm
	// begin inline asm
	shf.r.wrap.b32 %r3431, %r3437, %r3437, %r4634;
	// end inline asm
	xor.b32  	%r6711, %r3431, %r3427;
	// begin inline asm
	shf.r.wrap.b32 %r3435, %r3437, %r3437, %r4638;
	// end inline asm
	xor.b32  	%r6712, %r6711, %r3435;
	xor.b32  	%r6713, %r3413, %r3389;
	and.b32  	%r6714, %r3437, %r6713;
	and.b32  	%r6715, %r3413, %r3389;
	xor.b32  	%r6716, %r6714, %r6715;
	add.s32 	%r3449, %r6710, %r3365;
	add.s32 	%r6717, %r6710, %r6716;
	add.s32 	%r3461, %r6717, %r6712;
	// begin inline asm
	shf.r.wrap.b32 %r3439, %r3449, %r3449, %r4618;
	// end inline asm
	// begin inline asm
	shf.r.wrap.b32 %r3443, %r3449, %r3449, %r4622;
	// end inline asm
	xor.b32  	%r6718, %r3443, %r3439;
	// begin inline asm
	shf.r.wrap.b32 %r3447, %r3449, %r3449, %r4626;
	// end inline asm
	xor.b32  	%r6719, %r6718, %r3447;
	and.b32  	%r6720, %r3449, %r3425;
	not.b32 	%r6721, %r3449;
	and.b32  	%r6722, %r3401, %r6721;
	or.b32  	%r6723, %r6720, %r6722;
	add.s32 	%r6724, %r6723, %r3377;
	add.s32 	%r6725, %r6724, %r6719;
	add.s32 	%r6726, %r6725, %r5246;
	// begin inline asm
	shf.r.wrap.b32 %r3451, %r3461, %r3461, %r4630;
	// end inline asm
	// begin inline asm
	shf.r.wrap.b32 %r3455, %r3461, %r3461, %r4634;
	// end inline asm
	xor.b32  	%r6727, %r3455, %r3451;
	// begin inline asm
	shf.r.wrap.b32 %r3459, %r3461, %r3461, %r4638;
	// end inline asm
	xor.b32  	%r6728, %r6727, %r3459;
	xor.b32  	%r6729, %r3437, %r3413;
	and.b32  	%r6730, %r3461, %r6729;
	and.b32  	%r6731, %r3437, %r3413;
	xor.b32  	%r6732, %r6730, %r6731;
	add.s32 	%r3473, %r6726, %r3389;
	add.s32 	%r6733, %r6726, %r6732;
	add.s32 	%r3485, %r6733, %r6728;
	// begin inline asm
	shf.r.wrap.b32 %r3463, %r3473, %r3473, %r4618;
	// end inline asm
	// begin inline asm
	shf.r.wrap.b32 %r3467, %r3473, %r3473, %r4622;
	// end inline asm
	xor.b32  	%r6734, %r3467, %r3463;
	// begin inline asm
	shf.r.wrap.b32 %r3471, %r3473, %r3473, %r4626;
	// end inline asm
	xor.b32  	%r6735, %r6734, %r3471;
	and.b32  	%r6736, %r3473, %r3449;
	not.b32 	%r6737, %r3473;
	and.b32  	%r6738, %r3425, %r6737;
	or.b32  	%r6739, %r6736, %r6738;
	add.s32 	%r6740, %r6739, %r3401;
	add.s32 	%r6741, %r6740, %r6735;
	add.s32 	%r6742, %r6741, %r5263;
	add.s32 	%r6743, %r6742, 256;
	// begin inline asm
	shf.r.wrap.b32 %r3475, %r3485, %r3485, %r4630;
	// end inline asm
	// begin inline asm
	shf.r.wrap.b32 %r3479, %r3485, %r3485, %r4634;
	// end inline asm
	xor.b32  	%r6744, %r3479, %r3475;
	// begin inline asm
	shf.r.wrap.b32 %r3483, %r3485, %r3485, %r4638;
	// end inline asm
	xor.b32  	%r6745, %r6744, %r3483;
	xor.b32  	%r6746, %r3461, %r3437;
	and.b32  	%r6747, %r3485, %r6746;
	and.b32  	%r6748, %r3461, %r3437;
	xor.b32  	%r6749, %r6747, %r6748;
	add.s32 	%r3497, %r6743, %r3413;
	add.s32 	%r6750, %r6743, %r6749;
	add.s32 	%r3509, %r6750, %r6745;
	// begin inline asm
	shf.r.wrap.b32 %r3487, %r3497, %r3497, %r4618;
	// end inline asm
	// begin inline asm
	shf.r.wrap.b32 %r3491, %r3497, %r3497, %r4622;
	// end inline asm
	xor.b32  	%r6751, %r3491, %r3487;
	// begin inline asm
	shf.r.wrap.b32 %r3495, %r3497, %r3497, %r4626;
	// end inline asm
	xor.b32  	%r6752, %r6751, %r3495;
	and.b32  	%r6753, %r3497, %r3473;
	not.b32 	%r6754, %r3497;
	and.b32  	%r6755, %r3449, %r6754;
	or.b32  	%r6756, %r6753, %r6755;
	add.s32 	%r6757, %r6756, %r3425;
	add.s32 	%r6758, %r6757, %r6752;
	add.s32 	%r6759, %r6758, %r5281;
	add.s32 	%r6760, %r6759, %r2589;
	// begin inline asm
	shf.r.wrap.b32 %r3499, %r3509, %r3509, %r4630;
	// end inline asm
	// begin inline asm
	shf.r.wrap.b32 %r3503, %r3509, %r3509, %r4634;
	// end inline asm
	xor.b32  	%r6761, %r3503, %r3499;
	// begin inline asm
	shf.r.wrap.b32 %r3507, %r3509, %r3509, %r4638;
	// end inline asm
	xor.b32  	%r6762, %r6761, %r3507;
	xor.b32  	%r6763, %r3485, %r3461;
	and.b32  	%r6764, %r3509, %r6763;
	and.b32  	%r6765, %r3485, %r3461;
	xor.b32  	%r6766, %r6764, %r6765;
	add.s32 	%r3521, %r6760, %r3437;
	add.s32 	%r6767, %r6760, %r6766;
	add.s32 	%r3533, %r6767, %r6762;
	// begin inline asm
	shf.r.wrap.b32 %r3511, %r3521, %r3521, %r4618;
	// end inline asm
	// begin inline asm
	shf.r.wrap.b32 %r3515, %r3521, %r3521, %r4622;
	// end inline asm
	xor.b32  	%r6768, %r3515, %r3511;
	// begin inline asm
	shf.r.wrap.b32 %r3519, %r3521, %r3521, %r4626;
	// end inline asm
	xor.b32  	%r6769, %r6768, %r3519;
	and.b32  	%r6770, %r3521, %r3497;
	not.b32 	%r6771, %r3521;
	and.b32  	%r6772, %r3473, %r6771;
	or.b32  	%r6773, %r6770, %r6772;
	add.s32 	%r6774, %r6773, %r3449;
	add.s32 	%r6775, %r6774, %r6769;
	add.s32 	%r6776, %r6775, %r5299;
	add.s32 	%r6777, %r6776, %r2605;
	// begin inline asm
	shf.r.wrap.b32 %r3523, %r3533, %r3533, %r4630;
	// end inline asm
	// begin inline asm
	shf.r.wrap.b32 %r3527, %r3533, %r3533, %r4634;
	// end inline asm
	xor.b32  	%r6778, %r3527, %r3523;
	// begin inline asm
	shf.r.wrap.b32 %r3531, %r3533, %r3533, %r4638;
	// end inline asm
	xor.b32  	%r6779, %r6778, %r3531;
	xor.b32  	%r6780, %r3509, %r3485;
	and.b32  	%r6781, %r3533, %r6780;
	and.b32  	%r6782, %r3509, %r3485;
	xor.b32  	%r6783, %r6781, %r6782;
	add.s32 	%r3545, %r6777, %r3461;
	add.s32 	%r6784, %r6777, %r6783;
	add.s32 	%r3557, %r6784, %r6779;
	// begin inline asm
	shf.r.wrap.b32 %r3535, %r3545, %r3545, %r4618;
	// end inline asm
	// begin inline asm
	shf.r.wrap.b32 %r3539, %r3545, %r3545, %r4622;
	// end inline asm
	xor.b32  	%r6785, %r3539, %r3535;
	// begin inline asm
	shf.r.wrap.b32 %r3543, %r3545, %r3545, %r4626;
	// end inline asm
	xor.b32  	%r6786, %r6785, %r3543;
	and.b32  	%r6787, %r3545, %r3521;
	not.b32 	%r6788, %r3545;
	and.b32  	%r6789, %r3497, %r6788;
	or.b32  	%r6790, %r6787, %r6789;
	add.s32 	%r6791, %r6790, %r3473;
	add.s32 	%r6792, %r6791, %r6786;
	add.s32 	%r6793, %r6792, %r5317;
	add.s32 	%r6794, %r6793, %r2621;
	// begin inline asm
	shf.r.wrap.b32 %r3547, %r3557, %r3557, %r4630;
	// end inline asm
	// begin inline asm
	shf.r.wrap.b32 %r3551, %r3557, %r3557, %r4634;
	// end inline asm
	xor.b32  	%r6795, %r3551, %r3547;
	// begin inline asm
	shf.r.wrap.b32 %r3555, %r3557, %r3557, %r4638;
	// end inline asm
	xor.b32  	%r6796, %r6795, %r3555;
	xor.b32  	%r6797, %r3533, %r3509;
	and.b32  	%r6798, %r3557, %r6797;
	and.b32  	%r6799, %r3533, %r3509;
	xor.b32  	%r6800, %r6798, %r6799;
	add.s32 	%r3569, %r6794, %r3485;
	add.s32 	%r6801, %r6794, %r6800;
	add.s32 	%r3581, %r6801, %r6796;
	// begin inline asm
	shf.r.wrap.b32 %r3559, %r3569, %r3569, %r4618;
	// end inline asm
	// begin inline asm
	shf.r.wrap.b32 %r3563, %r3569, %r3569, %r4622;
	// end inline asm
	xor.b32  	%r6802, %r3563, %r3559;
	// begin inline asm
	shf.r.wrap.b32 %r3567, %r3569, %r3569, %r4626;
	// end inline asm
	xor.b32  	%r6803, %r6802, %r3567;
	and.b32  	%r6804, %r3569, %r3545;
	not.b32 	%r6805, %r3569;
	and.b32  	%r6806, %r3521, %r6805;
	or.b32  	%r6807, %r6804, %r6806;
	add.s32 	%r6808, %r6807, %r3497;
	add.s32 	%r6809, %r6808, %r6803;
	add.s32 	%r6810, %r6809, %r5335;
	add.s32 	%r6811, %r6810, %r2637;
	// begin inline asm
	shf.r.wrap.b32 %r3571, %r3581, %r3581, %r4630;
	// end inline asm
	// begin inline asm
	shf.r.wrap.b32 %r3575, %r3581, %r3581, %r4634;
	// end inline asm
	xor.b32  	%r6812, %r3575, %r3571;
	// begin inline asm
	shf.r.wrap.b32 %r3579, %r3581, %r3581, %r4638;
	// end inline asm
	xor.b32  	%r6813, %r6812, %r3579;
	xor.b32  	%r6814, %r3557, %r3533;
	and.b32  	%r6815, %r3581, %r6814;
	and.b32  	%r6816, %r3557, %r3533;
	xor.b32  	%r6817, %r6815, %r6816;
	add.s32 	%r3593, %r6811, %r3509;
	add.s32 	%r6818, %r6811, %r6817;
	add.s32 	%r3605, %r6818, %r6813;
	// begin inline asm
	shf.r.wrap.b32 %r3583, %r3593, %r3593, %r4618;
	// end inline asm
	// begin inline asm
	shf.r.wrap.b32 %r3587, %r3593, %r3593, %r4622;
	// end inline asm
	xor.b32  	%r6819, %r3587, %r3583;
	// begin inline asm
	shf.r.wrap.b32 %r3591, %r3593, %r3593, %r4626;
	// end inline asm
	xor.b32  	%r6820, %r6819, %r3591;
	and.b32  	%r6821, %r3593, %r3569;
	not.b32 	%r6822, %r3593;
	and.b32  	%r6823, %r3545, %r6822;
	or.b32  	%r6824, %r6821, %r6823;
	add.s32 	%r6825, %r6824, %r3521;
	add.s32 	%r6826, %r6825, %r6820;
	add.s32 	%r6827, %r6826, %r5353;
	add.s32 	%r6828, %r6827, %r2653;
	// begin inline asm
	shf.r.wrap.b32 %r3595, %r3605, %r3605, %r4630;
	// end inline asm
	// begin inline asm
	shf.r.wrap.b32 %r3599, %r3605, %r3605, %r4634;
	// end inline asm
	xor.b32  	%r6829, %r3599, %r3595;
	// begin inline asm
	shf.r.wrap.b32 %r3603, %r3605, %r3605, %r4638;
	// end inline asm
	xor.b32  	%r6830, %r6829, %r3603;
	xor.b32  	%r6831, %r3581, %r3557;
	and.b32  	%r6832, %r3605, %r6831;
	and.b32  	%r6833, %r3581, %r3557;
	xor.b32  	%r6834, %r6832, %r6833;
	add.s32 	%r3617, %r6828, %r3533;
	add.s32 	%r6835, %r6828, %r6834;
	add.s32 	%r3629, %r6835, %r6830;
	// begin inline asm
	shf.r.wrap.b32 %r3607, %r3617, %r3617, %r4618;
	// end inline asm
	// begin inline asm
	shf.r.wrap.b32 %r3611, %r3617, %r3617, %r4622;
	// end inline asm
	xor.b32  	%r6836, %r3611, %r3607;
	// begin inline asm
	shf.r.wrap.b32 %r3615, %r3617, %r3617, %r4626;
	// end inline asm
	xor.b32  	%r6837, %r6836, %r3615;
	and.b32  	%r6838, %r3617, %r3593;
	not.b32 	%r6839, %r3617;
	and.b32  	%r6840, %r3569, %r6839;
	or.b32  	%r6841, %r6838, %r6840;
	add.s32 	%r6842, %r6841, %r3545;
	add.s32 	%r6843, %r6842, %r6837;
	add.s32 	%r6844, %r6843, %r5371;
	add.s32 	%r6845, %r6844, %r2669;
	// begin inline asm
	shf.r.wrap.b32 %r3619, %r3629, %r3629, %r4630;
	// end inline asm
	// begin inline asm
	shf.r.wrap.b32 %r3623, %r3629, %r3629, %r4634;
	// end inline asm
	xor.b32  	%r6846, %r3623, %r3619;
	// begin inline asm
	shf.r.wrap.b32 %r3627, %r3629, %r3629, %r4638;
	// end inline asm
	xor.b32  	%r6847, %r6846, %r3627;
	xor.b32  	%r6848, %r3605, %r3581;
	and.b32  	%r6849, %r3629, %r6848;
	and.b32  	%r6850, %r3605, %r3581;
	xor.b32  	%r6851, %r6849, %r6850;
	add.s32 	%r3641, %r6845, %r3557;
	add.s32 	%r6852, %r6845, %r6851;
	add.s32 	%r3653, %r6852, %r6847;
	// begin inline asm
	shf.r.wrap.b32 %r3631, %r3641, %r3641, %r4618;
	// end inline asm
	// begin inline asm
	shf.r.wrap.b32 %r3635, %r3641, %r3641, %r4622;
	// end inline asm
	xor.b32  	%r6853, %r3635, %r3631;
	// begin inline asm
	shf.r.wrap.b32 %r3639, %r3641, %r3641, %r4626;
	// end inline asm
	xor.b32  	%r6854, %r6853, %r3639;
	and.b32  	%r6855, %r3641, %r3617;
	not.b32 	%r6856, %r3641;
	and.b32  	%r6857, %r3593, %r6856;
	or.b32  	%r6858, %r6855, %r6857;
	add.s32 	%r6859, %r6858, %r3569;
	add.s32 	%r6860, %r6859, %r6854;
	add.s32 	%r6861, %r6860, %r5389;
	add.s32 	%r6862, %r6861, %r2464;
	// begin inline asm
	shf.r.wrap.b32 %r3643, %r3653, %r3653, %r4630;
	// end inline asm
	// begin inline asm
	shf.r.wrap.b32 %r3647, %r3653, %r3653, %r4634;
	// end inline asm
	xor.b32  	%r6863, %r3647, %r3643;
	// begin inline asm
	shf.r.wrap.b32 %r3651, %r3653, %r3653, %r4638;
	// end inline asm
	xor.b32  	%r6864, %r6863, %r3651;
	xor.b32  	%r6865, %r3629, %r3605;
	and.b32  	%r6866, %r3653, %r6865;
	and.b32  	%r6867, %r3629, %r3605;
	xor.b32  	%r6868, %r6866, %r6867;
	add.s32 	%r3665, %r6862, %r3581;
	add.s32 	%r6869, %r6862, %r6868;
	add.s32 	%r3677, %r6869, %r6864;
	// begin inline asm
	shf.r.wrap.b32 %r3655, %r3665, %r3665, %r4618;
	// end inline asm
	// begin inline asm
	shf.r.wrap.b32 %r3659, %r3665, %r3665, %r4622;
	// end inline asm
	xor.b32  	%r6870, %r3659, %r3655;
	// begin inline asm
	shf.r.wrap.b32 %r3663, %r3665, %r3665, %r4626;
	// end inline asm
	xor.b32  	%r6871, %r6870, %r3663;
	and.b32  	%r6872, %r3665, %r3641;
	not.b32 	%r6873, %r3665;
	and.b32  	%r6874, %r3617, %r6873;
	or.b32  	%r6875, %r6872, %r6874;
	add.s32 	%r6876, %r6875, %r3593;
	add.s32 	%r6877, %r6876, %r6871;
	add.s32 	%r6878, %r6877, %r5407;
	add.s32 	%r6879, %r6878, %r2701;
	// begin inline asm
	shf.r.wrap.b32 %r3667, %r3677, %r3677, %r4630;
	// end inline asm
	// begin inline asm
	shf.r.wrap.b32 %r3671, %r3677, %r3677, %r4634;
	// end inline asm
	xor.b32  	%r6880, %r3671, %r3667;
	// begin inline asm
	shf.r.wrap.b32 %r3675, %r3677, %r3677, %r4638;
	// end inline asm
	xor.b32  	%r6881, %r6880, %r3675;
	xor.b32  	%r6882, %r3653, %r3629;
	and.b32  	%r6883, %r3677, %r6882;
	and.b32  	%r6884, %r3653, %r3629;
	xor.b32  	%r6885, %r6883, %r6884;
	add.s32 	%r3689, %r6879, %r3605;
	add.s32 	%r6886, %r6879, %r6885;
	add.s32 	%r3701, %r6886, %r6881;
	// begin inline asm
	shf.r.wrap.b32 %r3679, %r3689, %r3689, %r4618;
	// end inline asm
	// begin inline asm
	shf.r.wrap.b32 %r3683, %r3689, %r3689, %r4622;
	// end inline asm
	xor.b32  	%r6887, %r3683, %r3679;
	// begin inline asm
	shf.r.wrap.b32 %r3687, %r3689, %r3689, %r4626;
	// end inline asm
	xor.b32  	%r6888, %r6887, %r3687;
	and.b32  	%r6889, %r3689, %r3665;
	not.b32 	%r6890, %r3689;
	and.b32  	%r6891, %r3641, %r6890;
	or.b32  	%r6892, %r6889, %r6891;
	add.s32 	%r6893, %r6892, %r3617;
	add.s32 	%r6894, %r6893, %r6888;
	add.s32 	%r6895, %r6894, %r5425;
	add.s32 	%r6896, %r6895, %r2496;
	// begin inline asm
	shf.r.wrap.b32 %r3691, %r3701, %r3701, %r4630;
	// end inline asm
	// begin inline asm
	shf.r.wrap.b32 %r3695, %r3701, %r3701, %r4634;
	// end inline asm
	xor.b32  	%r6897, %r3695, %r3691;
	// begin inline asm
	shf.r.wrap.b32 %r3699, %r3701, %r3701, %r4638;
	// end inline asm
	xor.b32  	%r6898, %r6897, %r3699;
	xor.b32  	%r6899, %r3677, %r3653;
	and.b32  	%r6900, %r3701, %r6899;
	and.b32  	%r6901, %r3677, %r3653;
	xor.b32  	%r6902, %r6900, %r6901;
	add.s32 	%r3713, %r6896, %r3629;
	add.s32 	%r6903, %r6896, %r6902;
	add.s32 	%r3725, %r6903, %r6898;
	// begin inline asm
	shf.r.wrap.b32 %r3703, %r3713, %r3713, %r4618;
	// end inline asm
	// begin inline asm
	shf.r.wrap.b32 %r3707, %r3713, %r3713, %r4622;
	// end inline asm
	xor.b32  	%r6904, %r3707, %r3703;
	// begin inline asm
	shf.r.wrap.b32 %r3711, %r3713, %r3713, %r4626;
	// end inline asm
	xor.b32  	%r6905, %r6904, %r3711;
	and.b32  	%r6906, %r3713, %r3689;
	not.b32 	%r6907, %r3713;
	and.b32  	%r6908, %r3665, %r6907;
	or.b32  	%r6909, %r6906, %r6908;
	add.s32 	%r6910, %r6909, %r3641;
	add.s32 	%r6911, %r6910, %r6905;
	add.s32 	%r6912, %r6911, %r5443;
	add.s32 	%r6913, %r6912, %r2733;
	// begin inline asm
	shf.r.wrap.b32 %r3715, %r3725, %r3725, %r4630;
	// end inline asm
	// begin inline asm
	shf.r.wrap.b32 %r3719, %r3725, %r3725, %r4634;
	// end inline asm
	xor.b32  	%r6914, %r3719, %r3715;
	// begin inline asm
	shf.r.wrap.b32 %r3723, %r3725, %r3725, %r4638;
	// end inline asm
	xor.b32  	%r6915, %r6914, %r3723;
	xor.b32  	%r6916, %r3701, %r3677;
	and.b32  	%r6917, %r3725, %r6916;
	and.b32  	%r6918, %r3701, %r3677;
	xor.b32  	%r6919, %r6917, %r6918;
	add.s32 	%r3737, %r6913, %r3653;
	add.s32 	%r6920, %r6913, %r6919;
	add.s32 	%r3749, %r6920, %r6915;
	// begin inline asm
	shf.r.wrap.b32 %r3727, %r3737, %r3737, %r4618;
	// end inline asm
	// begin inline asm
	shf.r.wrap.b32 %r3731, %r3737, %r3737, %r4622;
	// end inline asm
	xor.b32  	%r6921, %r3731, %r3727;
	// begin inline asm
	shf.r.wrap.b32 %r3735, %r3737, %r3737, %r4626;
	// end inline asm
	xor.b32  	%r6922, %r6921, %r3735;
	and.b32  	%r6923, %r3737, %r3713;
	not.b32 	%r6924, %r3737;
	and.b32  	%r6925, %r3689, %r6924;
	or.b32  	%r6926, %r6923, %r6925;
	add.s32 	%r6927, %r6926, %r3665;
	add.s32 	%r6928, %r6927, %r6922;
	add.s32 	%r6929, %r6928, %r5461;
	add.s32 	%r6930, %r6929, %r2749;
	// begin inline asm
	shf.r.wrap.b32 %r3739, %r3749, %r3749, %r4630;
	// end inline asm
	// begin inline asm
	shf.r.wrap.b32 %r3743, %r3749, %r3749, %r4634;
	// end inline asm
	xor.b32  	%r6931, %r3743, %r3739;
	// begin inline asm
	shf.r.wrap.b32 %r3747, %r3749, %r3749, %r4638;
	// end inline asm
	xor.b32  	%r6932, %r6931, %r3747;
	xor.b32  	%r6933, %r3725, %r3701;
	and.b32  	%r6934, %r3749, %r6933;
	and.b32  	%r6935, %r3725, %r3701;
	xor.b32  	%r6936, %r6934, %r6935;
	add.s32 	%r3761, %r6930, %r3677;
	add.s32 	%r6937, %r6930, %r6936;
	add.s32 	%r3773, %r6937, %r6932;
	// begin inline asm
	shf.r.wrap.b32 %r3751, %r3761, %r3761, %r4618;
	// end inline asm
	// begin inline asm
	shf.r.wrap.b32 %r3755, %r3761, %r3761, %r4622;
	// end inline asm
	xor.b32  	%r6938, %r3755, %r3751;
	// begin inline asm
	shf.r.wrap.b32 %r3759, %r3761, %r3761, %r4626;
	// end inline asm
	xor.b32  	%r6939, %r6938, %r3759;
	and.b32  	%r6940, %r3761, %r3737;
	not.b32 	%r6941, %r3761;
	and.b32  	%r6942, %r3713, %r6941;
	or.b32  	%r6943, %r6940, %r6942;
	add.s32 	%r6944, %r6943, %r3689;
	add.s32 	%r6945, %r6944, %r6939;
	add.s32 	%r6946, %r6945, %r5479;
	add.s32 	%r6947, %r6946, %r2765;
	// begin inline asm
	shf.r.wrap.b32 %r3763, %r3773, %r3773, %r4630;
	// end inline asm
	// begin inline asm
	shf.r.wrap.b32 %r3767, %r3773, %r3773, %r4634;
	// end inline asm
	xor.b32  	%r6948, %r3767, %r3763;
	// begin inline asm
	shf.r.wrap.b32 %r3771, %r3773, %r3773, %r4638;
	// end inline asm
	xor.b32  	%r6949, %r6948, %r3771;
	xor.b32  	%r6950, %r3749, %r3725;
	and.b32  	%r6951, %r3773, %r6950;
	and.b32  	%r6952, %r3749, %r3725;
	xor.b32  	%r6953, %r6951, %r6952;
	add.s32 	%r3785, %r6947, %r3701;
	add.s32 	%r6954, %r6947, %r6953;
	add.s32 	%r3797, %r6954, %r6949;
	// begin inline asm
	shf.r.wrap.b32 %r3775, %r3785, %r3785, %r4618;
	// end inline asm
	// begin inline asm
	shf.r.wrap.b32 %r3779, %r3785, %r3785, %r4622;
	// end inline asm
	xor.b32  	%r6955, %r3779, %r3775;
	// begin inline asm
	shf.r.wrap.b32 %r3783, %r3785, %r3785, %r4626;
	// end inline asm
	xor.b32  	%r6956, %r6955, %r3783;
	and.b32  	%r6957, %r3785, %r3761;
	not.b32 	%r6958, %r3785;
	and.b32  	%r6959, %r3737, %r6958;
	or.b32  	%r6960, %r6957, %r6959;
	add.s32 	%r6961, %r6960, %r3713;
	add.s32 	%r6962, %r6961, %r6956;
	add.s32 	%r6963, %r6962, %r5497;
	add.s32 	%r6964, %r6963, %r2781;
	// begin inline asm
	shf.r.wrap.b32 %r3787, %r3797, %r3797, %r4630;
	// end inline asm
	// begin inline asm
	shf.r.wrap.b32 %r3791, %r3797, %r3797, %r4634;
	// end inline asm
	xor.b32  	%r6965, %r3791, %r3787;
	// begin inline asm
	shf.r.wrap.b32 %r3795, %r3797, %r3797, %r4638;
	// end inline asm
	xor.b32  	%r6966, %r6965, %r3795;
	xor.b32  	%r6967, %r3773, %r3749;
	and.b32  	%r6968, %r3797, %r6967;
	and.b32  	%r6969, %r3773, %r3749;
	xor.b32  	%r6970, %r6968, %r6969;
	add.s32 	%r3809, %r6964, %r3725;
	add.s32 	%r6971, %r6964, %r6970;
	add.s32 	%r3821, %r6971, %r6966;
	// begin inline asm
	shf.r.wrap.b32 %r3799, %r3809, %r3809, %r4618;
	// end inline asm
	// begin inline asm
	shf.r.wrap.b32 %r3803, %r3809, %r3809, %r4622;
	// end inline asm
	xor.b32  	%r6972, %r3803, %r3799;
	// begin inline asm
	shf.r.wrap.b32 %r3807, %r3809, %r3809, %r4626;
	// end inline asm
	xor.b32  	%r6973, %r6972, %r3807;
	and.b32  	%r6974, %r3809, %r3785;
	not.b32 	%r6975, %r3809;
	and.b32  	%r6976, %r3761, %r6975;
	or.b32  	%r6977, %r6974, %r6976;
	add.s32 	%r6978, %r6977, %r3737;
	add.s32 	%r6979, %r6978, %r6973;
	add.s32 	%r6980, %r6979, %r5515;
	add.s32 	%r6981, %r6980, %r2797;
	// begin inline asm
	shf.r.wrap.b32 %r3811, %r3821, %r3821, %r4630;
	// end inline asm
	// begin inline asm
	shf.r.wrap.b32 %r3815, %r3821, %r3821, %r4634;
	// end inline asm
	xor.b32  	%r6982, %r3815, %r3811;
	// begin inline asm
	shf.r.wrap.b32 %r3819, %r3821, %r3821, %r4638;
	// end inline asm
	xor.b32  	%r6983, %r6982, %r3819;
	xor.b32  	%r6984, %r3797, %r3773;
	and.b32  	%r6985, %r3821, %r6984;
	and.b32  	%r6986, %r3797, %r3773;
	xor.b32  	%r6987, %r6985, %r6986;
	add.s32 	%r3833, %r6981, %r3749;
	add.s32 	%r6988, %r6981, %r6987;
	add.s32 	%r3845, %r6988, %r6983;
	// begin inline asm
	shf.r.wrap.b32 %r3823, %r3833, %r3833, %r4618;
	// end inline asm
	// begin inline asm
	shf.r.wrap.b32 %r3827, %r3833, %r3833, %r4622;
	// end inline asm
	xor.b32  	%r6989, %r3827, %r3823;
	// begin inline asm
	shf.r.wrap.b32 %r3831, %r3833, %r3833, %r4626;
	// end inline asm
	xor.b32  	%r6990, %r6989, %r3831;
	and.b32  	%r6991, %r3833, %r3809;
	not.b32 	%r6992, %r3833;
	and.b32  	%r6993, %r3785, %r6992;
	or.b32  	%r6994, %r6991, %r6993;
	add.s32 	%r6995, %r6994, %r3761;
	add.s32 	%r6996, %r6995, %r6990;
	add.s32 	%r6997, %r6996, %r5533;
	add.s32 	%r6998, %r6997, %r2813;
	// begin inline asm
	shf.r.wrap.b32 %r3835, %r3845, %r3845, %r4630;
	// end inline asm
	// begin inline asm
	shf.r.wrap.b32 %r3839, %r3845, %r3845, %r4634;
	// end inline asm
	xor.b32  	%r6999, %r3839, %r3835;
	// begin inline asm
	shf.r.wrap.b32 %r3843, %r3845, %r3845, %r4638;
	// end inline asm
	xor.b32  	%r7000, %r6999, %r3843;
	xor.b32  	%r7001, %r3821, %r3797;
	and.b32  	%r7002, %r3845, %r7001;
	and.b32  	%r7003, %r3821, %r3797;
	xor.b32  	%r7004, %r7002, %r7003;
	add.s32 	%r3857, %r6998, %r3773;
	add.s32 	%r7005, %r6998, %r7004;
	add.s32 	%r3869, %r7005, %r7000;
	// begin inline asm
	shf.r.wrap.b32 %r3847, %r3857, %r3857, %r4618;
	// end inline asm
	// begin inline asm
	shf.r.wrap.b32 %r3851, %r3857, %r3857, %r4622;
	// end inline asm
	xor.b32  	%r7006, %r3851, %r3847;
	// begin inline asm
	shf.r.wrap.b32 %r3855, %r3857, %r3857, %r4626;
	// end inline asm
	xor.b32  	%r7007, %r7006, %r3855;
	and.b32  	%r7008, %r3857, %r3833;
	not.b32 	%r7009, %r3857;
	and.b32  	%r7010, %r3809, %r7009;
	or.b32  	%r7011, %r7008, %r7010;
	add.s32 	%r7012, %r7011, %r3785;
	add.s32 	%r7013, %r7012, %r7007;
	add.s32 	%r7014, %r7013, %r5551;
	add.s32 	%r7015, %r7014, %r2608;
	// begin inline asm
	shf.r.wrap.b32 %r3859, %r3869, %r3869, %r4630;
	// end inline asm
	// begin inline asm
	shf.r.wrap.b32 %r3863, %r3869, %r3869, %r4634;
	// end inline asm
	xor.b32  	%r7016, %r3863, %r3859;
	// begin inline asm
	shf.r.wrap.b32 %r3867, %r3869, %r3869, %r4638;
	// end inline asm
	xor.b32  	%r7017, %r7016, %r3867;
	xor.b32  	%r7018, %r3845, %r3821;
	and.b32  	%r7019, %r3869, %r7018;
	and.b32  	%r7020, %r3845, %r3821;
	xor.b32  	%r7021, %r7019, %r7020;
	add.s32 	%r3881, %r7015, %r3797;
	add.s32 	%r7022, %r7015, %r7021;
	add.s32 	%r3893, %r7022, %r7017;
	// begin inline asm
	shf.r.wrap.b32 %r3871, %r3881, %r3881, %r4618;
	// end inline asm
	// begin inline asm
	shf.r.wrap.b32 %r3875, %r3881, %r3881, %r4622;
	// end inline asm
	xor.b32  	%r7023, %r3875, %r3871;
	// begin inline asm
	shf.r.wrap.b32 %r3879, %r3881, %r3881, %r4626;
	// end inline asm
	xor.b32  	%r7024, %r7023, %r3879;
	and.b32  	%r7025, %r3881, %r3857;
	not.b32 	%r7026, %r3881;
	and.b32  	%r7027, %r3833, %r7026;
	or.b32  	%r7028, %r7025, %r7027;
	add.s32 	%r7029, %r7028, %r3809;
	add.s32 	%r7030, %r7029, %r7024;
	add.s32 	%r7031, %r7030, %r5569;
	add.s32 	%r7032, %r7031, %r2845;
	// begin inline asm
	shf.r.wrap.b32 %r3883, %r3893, %r3893, %r4630;
	// end inline asm
	// begin inline asm
	shf.r.wrap.b32 %r3887, %r3893, %r3893, %r4634;
	// end inline asm
	xor.b32  	%r7033, %r3887, %r3883;
	// begin inline asm
	shf.r.wrap.b32 %r3891, %r3893, %r3893, %r4638;
	// end inline asm
	xor.b32  	%r7034, %r7033, %r3891;
	xor.b32  	%r7035, %r3869, %r3845;
	and.b32  	%r7036, %r3893, %r7035;
	and.b32  	%r7037, %r3869, %r3845;
	xor.b32  	%r7038, %r7036, %r7037;
	add.s32 	%r3905, %r7032, %r3821;
	add.s32 	%r7039, %r7032, %r7038;
	add.s32 	%r3917, %r7039, %r7034;
	// begin inline asm
	shf.r.wrap.b32 %r3895, %r3905, %r3905, %r4618;
	// end inline asm
	// begin inline asm
	shf.r.wrap.b32 %r3899, %r3905, %r3905, %r4622;
	// end inline asm
	xor.b32  	%r7040, %r3899, %r3895;
	// begin inline asm
	shf.r.wrap.b32 %r3903, %r3905, %r3905, %r4626;
	// end inline asm
	xor.b32  	%r7041, %r7040, %r3903;
	and.b32  	%r7042, %r3905, %r3881;
	not.b32 	%r7043, %r3905;
	and.b32  	%r7044, %r3857, %r7043;
	or.b32  	%r7045, %r7042, %r7044;
	add.s32 	%r7046, %r7045, %r3833;
	add.s32 	%r7047, %r7046, %r7041;
	add.s32 	%r7048, %r7047, %r5587;
	add.s32 	%r7049, %r7048, %r2861;
	// begin inline asm
	shf.r.wrap.b32 %r3907, %r3917, %r3917, %r4630;
	// end inline asm
	// begin inline asm
	shf.r.wrap.b32 %r3911, %r3917, %r3917, %r4634;
	// end inline asm
	xor.b32  	%r7050, %r3911, %r3907;
	// begin inline asm
	shf.r.wrap.b32 %r3915, %r3917, %r3917, %r4638;
	// end inline asm
	xor.b32  	%r7051, %r7050, %r3915;
	xor.b32  	%r7052, %r3893, %r3869;
	and.b32  	%r7053, %r3917, %r7052;
	and.b32  	%r7054, %r3893, %r3869;
	xor.b32  	%r7055, %r7053, %r7054;
	add.s32 	%r3929, %r7049, %r3845;
	add.s32 	%r7056, %r7049, %r7055;
	add.s32 	%r3941, %r7056, %r7051;
	// begin inline asm
	shf.r.wrap.b32 %r3919, %r3929, %r3929, %r4618;
	// end inline asm
	// begin inline asm
	shf.r.wrap.b32 %r3923, %r3929, %r3929, %r4622;
	// end inline asm
	xor.b32  	%r7057, %r3923, %r3919;
	// begin inline asm
	shf.r.wrap.b32 %r3927, %r3929, %r3929, %r4626;
	// end inline asm
	xor.b32  	%r7058, %r7057, %r3927;
	and.b32  	%r7059, %r3929, %r3905;
	not.b32 	%r7060, %r3929;
	and.b32  	%r7061, %r3881, %r7060;
	or.b32  	%r7062, %r7059, %r7061;
	add.s32 	%r7063, %r7062, %r3857;
	add.s32 	%r7064, %r7063, %r7058;
	add.s32 	%r7065, %r7064, %r5605;
	add.s32 	%r7066, %r7065, %r2877;
	// begin inline asm
	shf.r.wrap.b32 %r3931, %r3941, %r3941, %r4630;
	// end inline asm
	// begin inline asm
	shf.r.wrap.b32 %r3935, %r3941, %r3941, %r4634;
	// end inline asm
	xor.b32  	%r7067, %r3935, %r3931;
	// begin inline asm
	shf.r.wrap.b32 %r3939, %r3941, %r3941, %r4638;
	// end inline asm
	xor.b32  	%r7068, %r7067, %r3939;
	xor.b32  	%r7069, %r3917, %r3893;
	and.b32  	%r7070, %r3941, %r7069;
	and.b32  	%r7071, %r3917, %r3893;
	xor.b32  	%r7072, %r7070, %r7071;
	add.s32 	%r3953, %r7066, %r3869;
	add.s32 	%r7073, %r7066, %r7072;
	add.s32 	%r3965, %r7073, %r7068;
	// begin inline asm
	shf.r.wrap.b32 %r3943, %r3953, %r3953, %r4618;
	// end inline asm
	// begin inline asm
	shf.r.wrap.b32 %r3947, %r3953, %r3953, %r4622;
	// end inline asm
	xor.b32  	%r7074, %r3947, %r3943;
	// begin inline asm
	shf.r.wrap.b32 %r3951, %r3953, %r3953, %r4626;
	// end inline asm
	xor.b32  	%r7075, %r7074, %r3951;
	and.b32  	%r7076, %r3953, %r3929;
	not.b32 	%r7077, %r3953;
	and.b32  	%r7078, %r3905, %r7077;
	or.b32  	%r7079, %r7076, %r7078;
	add.s32 	%r7080, %r7079, %r3881;
	add.s32 	%r7081, %r7080, %r7075;
	add.s32 	%r7082, %r7081, %r5623;
	add.s32 	%r7083, %r7082, %r2893;
	// begin inline asm
	shf.r.wrap.b32 %r3955, %r3965, %r3965, %r4630;
	// end inline asm
	// begin inline asm
	shf.r.wrap.b32 %r3959, %r3965, %r3965, %r4634;
	// end inline asm
	xor.b32  	%r7084, %r3959, %r3955;
	// begin inline asm
	shf.r.wrap.b32 %r3963, %r3965, %r3965, %r4638;
	// end inline asm
	xor.b32  	%r7085, %r7084, %r3963;
	xor.b32  	%r7086, %r3941, %r3917;
	and.b32  	%r7087, %r3965, %r7086;
	and.b32  	%r7088, %r3941, %r3917;
	xor.b32  	%r7089, %r7087, %r7088;
	add.s32 	%r3977, %r7083, %r3893;
	add.s32 	%r7090, %r7083, %r7089;
	add.s32 	%r3989, %r7090, %r7085;
	// begin inline asm
	shf.r.wrap.b32 %r3967, %r3977, %r3977, %r4618;
	// end inline asm
	// begin inline asm
	shf.r.wrap.b32 %r3971, %r3977, %r3977, %r4622;
	// end inline asm
	xor.b32  	%r7091, %r3971, %r3967;
	// begin inline asm
	shf.r.wrap.b32 %r3975, %r3977, %r3977, %r4626;
	// end inline asm
	xor.b32  	%r7092, %r7091, %r3975;
	and.b32  	%r7093, %r3977, %r3953;
	not.b32 	%r7094, %r3977;
	and.b32  	%r7095, %r3929, %r7094;
	or.b32  	%r7096, %r7093, %r7095;
	add.s32 	%r7097, %r7096, %r3905;
	add.s32 	%r7098, %r7097, %r7092;
	add.s32 	%r7099, %r7098, %r5641;
	add.s32 	%r7100, %r7099, %r2909;
	// begin inline asm
	shf.r.wrap.b32 %r3979, %r3989, %r3989, %r4630;
	// end inline asm
	// begin inline asm
	shf.r.wrap.b32 %r3983, %r3989, %r3989, %r4634;
	// end inline asm
	xor.b32  	%r7101, %r3983, %r3979;
	// begin inline asm
	shf.r.wrap.b32 %r3987, %r3989, %r3989, %r4638;
	// end inline asm
	xor.b32  	%r7102, %r7101, %r3987;
	xor.b32  	%r7103, %r3965, %r3941;
	and.b32  	%r7104, %r3989, %r7103;
	and.b32  	%r7105, %r3965, %r3941;
	xor.b32  	%r7106, %r7104, %r7105;
	add.s32 	%r4001, %r7100, %r3917;
	add.s32 	%r7107, %r7100, %r7106;
	add.s32 	%r4013, %r7107, %r7102;
	// begin inline asm
	shf.r.wrap.b32 %r3991, %r4001, %r4001, %r4618;
	// end inline asm
	// begin inline asm
	shf.r.wrap.b32 %r3995, %r4001, %r4001, %r4622;
	// end inline asm
	xor.b32  	%r7108, %r3995, %r3991;
	// begin inline asm
	shf.r.wrap.b32 %r3999, %r4001, %r4001, %r4626;
	// end inline asm
	xor.b32  	%r7109, %r7108, %r3999;
	and.b32  	%r7110, %r4001, %r3977;
	not.b32 	%r7111, %r4001;
	and.b32  	%r7112, %r3953, %r7111;
	or.b32  	%r7113, %r7110, %r7112;
	add.s32 	%r7114, %r7113, %r3929;
	add.s32 	%r7115, %r7114, %r7109;
	add.s32 	%r7116, %r7115, %r5659;
	add.s32 	%r7117, %r7116, %r2925;
	// begin inline asm
	shf.r.wrap.b32 %r4003, %r4013, %r4013, %r4630;
	// end inline asm
	// begin inline asm
	shf.r.wrap.b32 %r4007, %r4013, %r4013, %r4634;
	// end inline asm
	xor.b32  	%r7118, %r4007, %r4003;
	// begin inline asm
	shf.r.wrap.b32 %r4011, %r4013, %r4013, %r4638;
	// end inline asm
	xor.b32  	%r7119, %r7118, %r4011;
	xor.b32  	%r7120, %r3989, %r3965;
	and.b32  	%r7121, %r4013, %r7120;
	and.b32  	%r7122, %r3989, %r3965;
	xor.b32  	%r7123, %r7121, %r7122;
	add.s32 	%r4025, %r7117, %r3941;
	add.s32 	%r7124, %r7117, %r7123;
	add.s32 	%r4037, %r7124, %r7119;
	// begin inline asm
	shf.r.wrap.b32 %r4015, %r4025, %r4025, %r4618;
	// end inline asm
	// begin inline asm
	shf.r.wrap.b32 %r4019, %r4025, %r4025, %r4622;
	// end inline asm
	xor.b32  	%r7125, %r4019, %r4015;
	// begin inline asm
	shf.r.wrap.b32 %r4023, %r4025, %r4025, %r4626;
	// end inline asm
	xor.b32  	%r7126, %r7125, %r4023;
	and.b32  	%r7127, %r4025, %r4001;
	not.b32 	%r7128, %r4025;
	and.b32  	%r7129, %r3977, %r7128;
	or.b32  	%r7130, %r7127, %r7129;
	add.s32 	%r7131, %r7130, %r3953;
	add.s32 	%r7132, %r7131, %r7126;
	add.s32 	%r7133, %r7132, %r5677;
	add.s32 	%r7134, %r7133, %r2941;
	// begin inline asm
	shf.r.wrap.b32 %r4027, %r4037, %r4037, %r4630;
	// end inline asm
	// begin inline asm
	shf.r.wrap.b32 %r4031, %r4037, %r4037, %r4634;
	// end inline asm
	xor.b32  	%r7135, %r4031, %r4027;
	// begin inline asm
	shf.r.wrap.b32 %r4035, %r4037, %r4037, %r4638;
	// end inline asm
	xor.b32  	%r7136, %r7135, %r4035;
	xor.b32  	%r7137, %r4013, %r3989;
	and.b32  	%r7138, %r4037, %r7137;
	and.b32  	%r7139, %r4013, %r3989;
	xor.b32  	%r7140, %r7138, %r7139;
	add.s32 	%r4049, %r7134, %r3965;
	add.s32 	%r7141, %r7134, %r7140;
	add.s32 	%r4061, %r7141, %r7136;
	// begin inline asm
	shf.r.wrap.b32 %r4039, %r4049, %r4049, %r4618;
	// end inline asm
	// begin inline asm
	shf.r.wrap.b32 %r4043, %r4049, %r4049, %r4622;
	// end inline asm
	xor.b32  	%r7142, %r4043, %r4039;
	// begin inline asm
	shf.r.wrap.b32 %r4047, %r4049, %r4049, %r4626;
	// end inline asm
	xor.b32  	%r7143, %r7142, %r4047;
	and.b32  	%r7144, %r4049, %r4025;
	not.b32 	%r7145, %r4049;
	and.b32  	%r7146, %r4001, %r7145;
	or.b32  	%r7147, %r7144, %r7146;
	add.s32 	%r7148, %r7147, %r3977;
	add.s32 	%r7149, %r7148, %r7143;
	add.s32 	%r7150, %r7149, %r5695;
	add.s32 	%r7151, %r7150, %r2957;
	// begin inline asm
	shf.r.wrap.b32 %r4051, %r4061, %r4061, %r4630;
	// end inline asm
	// begin inline asm
	shf.r.wrap.b32 %r4055, %r4061, %r4061, %r4634;
	// end inline asm
	xor.b32  	%r7152, %r4055, %r4051;
	// begin inline asm
	shf.r.wrap.b32 %r4059, %r4061, %r4061, %r4638;
	// end inline asm
	xor.b32  	%r7153, %r7152, %r4059;
	xor.b32  	%r7154, %r4037, %r4013;
	and.b32  	%r7155, %r4061, %r7154;
	and.b32  	%r7156, %r4037, %r4013;
	xor.b32  	%r7157, %r7155, %r7156;
	add.s32 	%r4073, %r7151, %r3989;
	add.s32 	%r7158, %r7151, %r7157;
	add.s32 	%r4085, %r7158, %r7153;
	// begin inline asm
	shf.r.wrap.b32 %r4063, %r4073, %r4073, %r4618;
	// end inline asm
	// begin inline asm
	shf.r.wrap.b32 %r4067, %r4073, %r4073, %r4622;
	// end inline asm
	xor.b32  	%r7159, %r4067, %r4063;
	// begin inline asm
	shf.r.wrap.b32 %r4071, %r4073, %r4073, %r4626;
	// end inline asm
	xor.b32  	%r7160, %r7159, %r4071;
	and.b32  	%r7161, %r4073, %r4049;
	not.b32 	%r7162, %r4073;
	and.b32  	%r7163, %r4025, %r7162;
	or.b32  	%r7164, %r7161, %r7163;
	add.s32 	%r7165, %r7164, %r4001;
	add.s32 	%r7166, %r7165, %r7160;
	add.s32 	%r7167, %r7166, %r5713;
	add.s32 	%r7168, %r7167, %r2973;
	// begin inline asm
	shf.r.wrap.b32 %r4075, %r4085, %r4085, %r4630;
	// end inline asm
	// begin inline asm
	shf.r.wrap.b32 %r4079, %r4085, %r4085, %r4634;
	// end inline asm
	xor.b32  	%r7169, %r4079, %r4075;
	// begin inline asm
	shf.r.wrap.b32 %r4083, %r4085, %r4085, %r4638;
	// end inline asm
	xor.b32  	%r7170, %r7169, %r4083;
	xor.b32  	%r7171, %r4061, %r4037;
	and.b32  	%r7172, %r4085, %r7171;
	and.b32  	%r7173, %r4061, %r4037;
	xor.b32  	%r7174, %r7172, %r7173;
	add.s32 	%r4097, %r7168, %r4013;
	add.s32 	%r7175, %r7168, %r7174;
	add.s32 	%r4109, %r7175, %r7170;
	// begin inline asm
	shf.r.wrap.b32 %r4087, %r4097, %r4097, %r4618;
	// end inline asm
	// begin inline asm
	shf.r.wrap.b32 %r4091, %r4097, %r4097, %r4622;
	// end inline asm
	xor.b32  	%r7176, %r4091, %r4087;
	// begin inline asm
	shf.r.wrap.b32 %r4095, %r4097, %r4097, %r4626;
	// end inline asm
	xor.b32  	%r7177, %r7176, %r4095;
	and.b32  	%r7178, %r4097, %r4073;
	not.b32 	%r7179, %r4097;
	and.b32  	%r7180, %r4049, %r7179;
	or.b32  	%r7181, %r7178, %r7180;
	add.s32 	%r7182, %r7181, %r4025;
	add.s32 	%r7183, %r7182, %r7177;
	add.s32 	%r7184, %r7183, %r5731;
	add.s32 	%r7185, %r7184, %r2989;
	// begin inline asm
	shf.r.wrap.b32 %r4099, %r4109, %r4109, %r4630;
	// end inline asm
	// begin inline asm
	shf.r.wrap.b32 %r4103, %r4109, %r4109, %r4634;
	// end inline asm
	xor.b32  	%r7186, %r4103, %r4099;
	// begin inline asm
	shf.r.wrap.b32 %r4107, %r4109, %r4109, %r4638;
	// end inline asm
	xor.b32  	%r7187, %r7186, %r4107;
	xor.b32  	%r7188, %r4085, %r4061;
	and.b32  	%r7189, %r4109, %r7188;
	and.b32  	%r7190, %r4085, %r4061;
	xor.b32  	%r7191, %r7189, %r7190;
	add.s32 	%r4121, %r7185, %r4037;
	add.s32 	%r7192, %r7185, %r7191;
	add.s32 	%r4133, %r7192, %r7187;
	// begin inline asm
	shf.r.wrap.b32 %r4111, %r4121, %r4121, %r4618;
	// end inline asm
	// begin inline asm
	shf.r.wrap.b32 %r4115, %r4121, %r4121, %r4622;
	// end inline asm
	xor.b32  	%r7193, %r4115, %r4111;
	// begin inline asm
	shf.r.wrap.b32 %r4119, %r4121, %r4121, %r4626;
	// end inline asm
	xor.b32  	%r7194, %r7193, %r4119;
	and.b32  	%r7195, %r4121, %r4097;
	not.b32 	%r7196, %r4121;
	and.b32  	%r7197, %r4073, %r7196;
	or.b32  	%r7198, %r7195, %r7197;
	add.s32 	%r7199, %r7198, %r4049;
	add.s32 	%r7200, %r7199, %r7194;
	add.s32 	%r7201, %r7200, %r5749;
	add.s32 	%r7202, %r7201, %r3005;
	// begin inline asm
	shf.r.wrap.b32 %r4123, %r4133, %r4133, %r4630;
	// end inline asm
	// begin inline asm
	shf.r.wrap.b32 %r4127, %r4133, %r4133, %r4634;
	// end inline asm
	xor.b32  	%r7203, %r4127, %r4123;
	// begin inline asm
	shf.r.wrap.b32 %r4131, %r4133, %r4133, %r4638;
	// end inline asm
	xor.b32  	%r7204, %r7203, %r4131;
	xor.b32  	%r7205, %r4109, %r4085;
	and.b32  	%r7206, %r4133, %r7205;
	and.b32  	%r7207, %r4109, %r4085;
	xor.b32  	%r7208, %r7206, %r7207;
	add.s32 	%r4145, %r7202, %r4061;
	add.s32 	%r7209, %r7202, %r7208;
	add.s32 	%r4157, %r7209, %r7204;
	// begin inline asm
	shf.r.wrap.b32 %r4135, %r4145, %r4145, %r4618;
	// end inline asm
	// begin inline asm
	shf.r.wrap.b32 %r4139, %r4145, %r4145, %r4622;
	// end inline asm
	xor.b32  	%r7210, %r4139, %r4135;
	// begin inline asm
	shf.r.wrap.b32 %r4143, %r4145, %r4145, %r4626;
	// end inline asm
	xor.b32  	%r7211, %r7210, %r4143;
	and.b32  	%r7212, %r4145, %r4121;
	not.b32 	%r7213, %r4145;
	and.b32  	%r7214, %r4097, %r7213;
	or.b32  	%r7215, %r7212, %r7214;
	add.s32 	%r7216, %r7215, %r4073;
	add.s32 	%r7217, %r7216, %r7211;
	add.s32 	%r7218, %r7217, %r5767;
	add.s32 	%r7219, %r7218, %r3021;
	// begin inline asm
	shf.r.wrap.b32 %r4147, %r4157, %r4157, %r4630;
	// end inline asm
	// begin inline asm
	shf.r.wrap.b32 %r4151, %r4157, %r4157, %r4634;
	// end inline asm
	xor.b32  	%r7220, %r4151, %r4147;
	// begin inline asm
	shf.r.wrap.b32 %r4155, %r4157, %r4157, %r4638;
	// end inline asm
	xor.b32  	%r7221, %r7220, %r4155;
	xor.b32  	%r7222, %r4133, %r4109;
	and.b32  	%r7223, %r4157, %r7222;
	and.b32  	%r7224, %r4133, %r4109;
	xor.b32  	%r7225, %r7223, %r7224;
	add.s32 	%r4169, %r7219, %r4085;
	add.s32 	%r7226, %r7219, %r7225;
	add.s32 	%r4181, %r7226, %r7221;
	// begin inline asm
	shf.r.wrap.b32 %r4159, %r4169, %r4169, %r4618;
	// end inline asm
	// begin inline asm
	shf.r.wrap.b32 %r4163, %r4169, %r4169, %r4622;
	// end inline asm
	xor.b32  	%r7227, %r4163, %r4159;
	// begin inline asm
	shf.r.wrap.b32 %r4167, %r4169, %r4169, %r4626;
	// end inline asm
	xor.b32  	%r7228, %r7227, %r4167;
	and.b32  	%r7229, %r4169, %r4145;
	not.b32 	%r7230, %r4169;
	and.b32  	%r7231, %r4121, %r7230;
	or.b32  	%r7232, %r7229, %r7231;
	add.s32 	%r7233, %r7232, %r4097;
	add.s32 	%r7234, %r7233, %r7228;
	add.s32 	%r7235, %r7234, %r5785;
	add.s32 	%r7236, %r7235, %r3037;
	// begin inline asm
	shf.r.wrap.b32 %r4171, %r4181, %r4181, %r4630;
	// end inline asm
	// begin inline asm
	shf.r.wrap.b32 %r4175, %r4181, %r4181, %r4634;
	// end inline asm
	xor.b32  	%r7237, %r4175, %r4171;
	// begin inline asm
	shf.r.wrap.b32 %r4179, %r4181, %r4181, %r4638;
	// end inline asm
	xor.b32  	%r7238, %r7237, %r4179;
	xor.b32  	%r7239, %r4157, %r4133;
	and.b32  	%r7240, %r4181, %r7239;
	and.b32  	%r7241, %r4157, %r4133;
	xor.b32  	%r7242, %r7240, %r7241;
	add.s32 	%r4193, %r7236, %r4109;
	add.s32 	%r7243, %r7236, %r7242;
	add.s32 	%r4205, %r7243, %r7238;
	// begin inline asm
	shf.r.wrap.b32 %r4183, %r4193, %r4193, %r4618;
	// end inline asm
	// begin inline asm
	shf.r.wrap.b32 %r4187, %r4193, %r4193, %r4622;
	// end inline asm
	xor.b32  	%r7244, %r4187, %r4183;
	// begin inline asm
	shf.r.wrap.b32 %r4191, %r4193, %r4193, %r4626;
	// end inline asm
	xor.b32  	%r7245, %r7244, %r4191;
	and.b32  	%r7246, %r4193, %r4169;
	not.b32 	%r7247, %r4193;
	and.b32  	%r7248, %r4145, %r7247;
	or.b32  	%r7249, %r7246, %r7248;
	add.s32 	%r7250, %r7249, %r4121;
	add.s32 	%r7251, %r7250, %r7245;
	add.s32 	%r7252, %r7251, %r5803;
	add.s32 	%r7253, %r7252, %r3053;
	// begin inline asm
	shf.r.wrap.b32 %r4195, %r4205, %r4205, %r4630;
	// end inline asm
	// begin inline asm
	shf.r.wrap.b32 %r4199, %r4205, %r4205, %r4634;
	// end inline asm
	xor.b32  	%r7254, %r4199, %r4195;
	// begin inline asm
	shf.r.wrap.b32 %r4203, %r4205, %r4205, %r4638;
	// end inline asm
	xor.b32  	%r7255, %r7254, %r4203;
	xor.b32  	%r7256, %r4181, %r4157;
	and.b32  	%r7257, %r4205, %r7256;
	and.b32  	%r7258, %r4181, %r4157;
	xor.b32  	%r7259, %r7257, %r7258;
	add.s32 	%r4217, %r7253, %r4133;
	add.s32 	%r7260, %r7253, %r7259;
	add.s32 	%r4229, %r7260, %r7255;
	// begin inline asm
	shf.r.wrap.b32 %r4207, %r4217, %r4217, %r4618;
	// end inline asm
	// begin inline asm
	shf.r.wrap.b32 %r4211, %r4217, %r4217, %r4622;
	// end inline asm
	xor.b32  	%r7261, %r4211, %r4207;
	// begin inline asm
	shf.r.wrap.b32 %r4215, %r4217, %r4217, %r4626;
	// end inline asm
	xor.b32  	%r7262, %r7261, %r4215;
	and.b32  	%r7263, %r4217, %r4193;
	not.b32 	%r7264, %r4217;
	and.b32  	%r7265, %r4169, %r7264;
	or.b32  	%r7266, %r7263, %r7265;
	add.s32 	%r7267, %r7266, %r4145;
	add.s32 	%r7268, %r7267, %r7262;
	add.s32 	%r7269, %r7268, %r5821;
	add.s32 	%r7270, %r7269, %r3069;
	// begin inline asm
	shf.r.wrap.b32 %r4219, %r4229, %r4229, %r4630;
	// end inline asm
	// begin inline asm
	shf.r.wrap.b32 %r4223, %r4229, %r4229, %r4634;
	// end inline asm
	xor.b32  	%r7271, %r4223, %r4219;
	// begin inline asm
	shf.r.wrap.b32 %r4227, %r4229, %r4229, %r4638;
	// end inline asm
	xor.b32  	%r7272, %r7271, %r4227;
	xor.b32  	%r7273, %r4205, %r4181;
	and.b32  	%r7274, %r4229, %r7273;
	and.b32  	%r7275, %r4205, %r4181;
	xor.b32  	%r7276, %r7274, %r7275;
	add.s32 	%r4241, %r7270, %r4157;
	add.s32 	%r7277, %r7270, %r7276;
	add.s32 	%r4253, %r7277, %r7272;
	// begin inline asm
	shf.r.wrap.b32 %r4231, %r4241, %r4241, %r4618;
	// end inline asm
	// begin inline asm
	shf.r.wrap.b32 %r4235, %r4241, %r4241, %r4622;
	// end inline asm
	xor.b32  	%r7278, %r4235, %r4231;
	// begin inline asm
	shf.r.wrap.b32 %r4239, %r4241, %r4241, %r4626;
	// end inline asm
	xor.b32  	%r7279, %r7278, %r4239;
	and.b32  	%r7280, %r4241, %r4217;
	not.b32 	%r7281, %r4241;
	and.b32  	%r7282, %r4193, %r7281;
	or.b32  	%r7283, %r7280, %r7282;
	add.s32 	%r7284, %r7283, %r4169;
	add.s32 	%r7285, %r7284, %r7279;
	add.s32 	%r7286, %r7285, %r5839;
	add.s32 	%r7287, %r7286, %r3085;
	// begin inline asm
	shf.r.wrap.b32 %r4243, %r4253, %r4253, %r4630;
	// end inline asm
	// begin inline asm
	shf.r.wrap.b32 %r4247, %r4253, %r4253, %r4634;
	// end inline asm
	xor.b32  	%r7288, %r4247, %r4243;
	// begin inline asm
	shf.r.wrap.b32 %r4251, %r4253, %r4253, %r4638;
	// end inline asm
	xor.b32  	%r7289, %r7288, %r4251;
	xor.b32  	%r7290, %r4229, %r4205;
	and.b32  	%r7291, %r4253, %r7290;
	and.b32  	%r7292, %r4229, %r4205;
	xor.b32  	%r7293, %r7291, %r7292;
	add.s32 	%r4265, %r7287, %r4181;
	add.s32 	%r7294, %r7287, %r7293;
	add.s32 	%r4277, %r7294, %r7289;
	// begin inline asm
	shf.r.wrap.b32 %r4255, %r4265, %r4265, %r4618;
	// end inline asm
	// begin inline asm
	shf.r.wrap.b32 %r4259, %r4265, %r4265, %r4622;
	// end inline asm
	xor.b32  	%r7295, %r4259, %r4255;
	// begin inline asm
	shf.r.wrap.b32 %r4263, %r4265, %r4265, %r4626;
	// end inline asm
	xor.b32  	%r7296, %r7295, %r4263;
	and.b32  	%r7297, %r4265, %r4241;
	not.b32 	%r7298, %r4265;
	and.b32  	%r7299, %r4217, %r7298;
	or.b32  	%r7300, %r7297, %r7299;
	add.s32 	%r7301, %r7300, %r4193;
	add.s32 	%r7302, %r7301, %r7296;
	add.s32 	%r7303, %r7302, %r5857;
	add.s32 	%r7304, %r7303, %r3101;
	// begin inline asm
	shf.r.wrap.b32 %r4267, %r4277, %r4277, %r4630;
	// end inline asm
	// begin inline asm
	shf.r.wrap.b32 %r4271, %r4277, %r4277, %r4634;
	// end inline asm
	xor.b32  	%r7305, %r4271, %r4267;
	// begin inline asm
	shf.r.wrap.b32 %r4275, %r4277, %r4277, %r4638;
	// end inline asm
	xor.b32  	%r7306, %r7305, %r4275;
	xor.b32  	%r7307, %r4253, %r4229;
	and.b32  	%r7308, %r4277, %r7307;
	and.b32  	%r7309, %r4253, %r4229;
	xor.b32  	%r7310, %r7308, %r7309;
	add.s32 	%r4289, %r7304, %r4205;
	add.s32 	%r7311, %r7304, %r7310;
	add.s32 	%r4301, %r7311, %r7306;
	// begin inline asm
	shf.r.wrap.b32 %r4279, %r4289, %r4289, %r4618;
	// end inline asm
	// begin inline asm
	shf.r.wrap.b32 %r4283, %r4289, %r4289, %r4622;
	// end inline asm
	xor.b32  	%r7312, %r4283, %r4279;
	// begin inline asm
	shf.r.wrap.b32 %r4287, %r4289, %r4289, %r4626;
	// end inline asm
	xor.b32  	%r7313, %r7312, %r4287;
	and.b32  	%r7314, %r4289, %r4265;
	not.b32 	%r7315, %r4289;
	and.b32  	%r7316, %r4241, %r7315;
	or.b32  	%r7317, %r7314, %r7316;
	add.s32 	%r7318, %r7317, %r4217;
	add.s32 	%r7319, %r7318, %r7313;
	add.s32 	%r7320, %r7319, %r5875;
	add.s32 	%r7321, %r7320, %r2901;
	// begin inline asm
	shf.r.wrap.b32 %r4291, %r4301, %r4301, %r4630;
	// end inline asm
	// begin inline asm
	shf.r.wrap.b32 %r4295, %r4301, %r4301, %r4634;
	// end inline asm
	xor.b32  	%r7322, %r4295, %r4291;
	// begin inline asm
	shf.r.wrap.b32 %r4299, %r4301, %r4301, %r4638;
	// end inline asm
	xor.b32  	%r7323, %r7322, %r4299;
	xor.b32  	%r7324, %r4277, %r4253;
	and.b32  	%r7325, %r4301, %r7324;
	and.b32  	%r7326, %r4277, %r4253;
	xor.b32  	%r7327, %r7325, %r7326;
	add.s32 	%r4313, %r7321, %r4229;
	add.s32 	%r7328, %r7321, %r7327;
	add.s32 	%r4325, %r7328, %r7323;
	// begin inline asm
	shf.r.wrap.b32 %r4303, %r4313, %r4313, %r4618;
	// end inline asm
	// begin inline asm
	shf.r.wrap.b32 %r4307, %r4313, %r4313, %r4622;
	// end inline asm
	xor.b32  	%r7329, %r4307, %r4303;
	// begin inline asm
	shf.r.wrap.b32 %r4311, %r4313, %r4313, %r4626;
	// end inline asm
	xor.b32  	%r7330, %r7329, %r4311;
	and.b32  	%r7331, %r4313, %r4289;
	not.b32 	%r7332, %r4313;
	and.b32  	%r7333, %r4265, %r7332;
	or.b32  	%r7334, %r7331, %r7333;
	add.s32 	%r7335, %r7334, %r4241;
	add.s32 	%r7336, %r7335, %r7330;
	add.s32 	%r7337, %r7336, %r5893;
	add.s32 	%r7338, %r7337, %r2917;
	// begin inline asm
	shf.r.wrap.b32 %r4315, %r4325, %r4325, %r4630;
	// end inline asm
	// begin inline asm
	shf.r.wrap.b32 %r4319, %r4325, %r4325, %r4634;
	// end inline asm
	xor.b32  	%r7339, %r4319, %r4315;
	// begin inline asm
	shf.r.wrap.b32 %r4323, %r4325, %r4325, %r4638;
	// end inline asm
	xor.b32  	%r7340, %r7339, %r4323;
	xor.b32  	%r7341, %r4301, %r4277;
	and.b32  	%r7342, %r4325, %r7341;
	and.b32  	%r7343, %r4301, %r4277;
	xor.b32  	%r7344, %r7342, %r7343;
	add.s32 	%r4337, %r7338, %r4253;
	add.s32 	%r7345, %r7338, %r7344;
	add.s32 	%r4349, %r7345, %r7340;
	// begin inline asm
	shf.r.wrap.b32 %r4327, %r4337, %r4337, %r4618;
	// end inline asm
	// begin inline asm
	shf.r.wrap.b32 %r4331, %r4337, %r4337, %r4622;
	// end inline asm
	xor.b32  	%r7346, %r4331, %r4327;
	// begin inline asm
	shf.r.wrap.b32 %r4335, %r4337, %r4337, %r4626;
	// end inline asm
	xor.b32  	%r7347, %r7346, %r4335;
	and.b32  	%r7348, %r4337, %r4313;
	not.b32 	%r7349, %r4337;
	and.b32  	%r7350, %r4289, %r7349;
	or.b32  	%r7351, %r7348, %r7350;
	add.s32 	%r7352, %r7351, %r4265;
	add.s32 	%r7353, %r7352, %r7347;
	add.s32 	%r7354, %r7353, %r5911;
	add.s32 	%r7355, %r7354, %r2933;
	// begin inline asm
	shf.r.wrap.b32 %r4339, %r4349, %r4349, %r4630;
	// end inline asm
	// begin inline asm
	shf.r.wrap.b32 %r4343, %r4349, %r4349, %r4634;
	// end inline asm
	xor.b32  	%r7356, %r4343, %r4339;
	// begin inline asm
	shf.r.wrap.b32 %r4347, %r4349, %r4349, %r4638;
	// end inline asm
	xor.b32  	%r7357, %r7356, %r4347;
	xor.b32  	%r7358, %r4325, %r4301;
	and.b32  	%r7359, %r4349, %r7358;
	and.b32  	%r7360, %r4325, %r4301;
	xor.b32  	%r7361, %r7359, %r7360;
	add.s32 	%r4361, %r7355, %r4277;
	add.s32 	%r7362, %r7355, %r7361;
	add.s32 	%r4373, %r7362, %r7357;
	// begin inline asm
	shf.r.wrap.b32 %r4351, %r4361, %r4361, %r4618;
	// end inline asm
	// begin inline asm
	shf.r.wrap.b32 %r4355, %r4361, %r4361, %r4622;
	// end inline asm
	xor.b32  	%r7363, %r4355, %r4351;
	// begin inline asm
	shf.r.wrap.b32 %r4359, %r4361, %r4361, %r4626;
	// end inline asm
	xor.b32  	%r7364, %r7363, %r4359;
	and.b32  	%r7365, %r4361, %r4337;
	not.b32 	%r7366, %r4361;
	and.b32  	%r7367, %r4313, %r7366;
	or.b32  	%r7368, %r7365, %r7367;
	add.s32 	%r7369, %r7368, %r4289;
	add.s32 	%r7370, %r7369, %r7364;
	add.s32 	%r7371, %r7370, %r5929;
	add.s32 	%r7372, %r7371, %r2949;
	// begin inline asm
	shf.r.wrap.b32 %r4363, %r4373, %r4373, %r4630;
	// end inline asm
	// begin inline asm
	shf.r.wrap.b32 %r4367, %r4373, %r4373, %r4634;
	// end inline asm
	xor.b32  	%r7373, %r4367, %r4363;
	// begin inline asm
	shf.r.wrap.b32 %r4371, %r4373, %r4373, %r4638;
	// end inline asm
	xor.b32  	%r7374, %r7373, %r4371;
	xor.b32  	%r7375, %r4349, %r4325;
	and.b32  	%r7376, %r4373, %r7375;
	and.b32  	%r7377, %r4349, %r4325;
	xor.b32  	%r7378, %r7376, %r7377;
	add.s32 	%r4385, %r7372, %r4301;
	add.s32 	%r7379, %r7372, %r7378;
	add.s32 	%r4397, %r7379, %r7374;
	// begin inline asm
	shf.r.wrap.b32 %r4375, %r4385, %r4385, %r4618;
	// end inline asm
	// begin inline asm
	shf.r.wrap.b32 %r4379, %r4385, %r4385, %r4622;
	// end inline asm
	xor.b32  	%r7380, %r4379, %r4375;
	// begin inline asm
	shf.r.wrap.b32 %r4383, %r4385, %r4385, %r4626;
	// end inline asm
	xor.b32  	%r7381, %r7380, %r4383;
	and.b32  	%r7382, %r4385, %r4361;
	not.b32 	%r7383, %r4385;
	and.b32  	%r7384, %r4337, %r7383;
	or.b32  	%r7385, %r7382, %r7384;
	add.s32 	%r7386, %r7385, %r4313;
	add.s32 	%r7387, %r7386, %r7381;
	add.s32 	%r7388, %r7387, %r5947;
	add.s32 	%r7389, %r7388, %r2965;
	// begin inline asm
	shf.r.wrap.b32 %r4387, %r4397, %r4397, %r4630;
	// end inline asm
	// begin inline asm
	shf.r.wrap.b32 %r4391, %r4397, %r4397, %r4634;
	// end inline asm
	xor.b32  	%r7390, %r4391, %r4387;
	// begin inline asm
	shf.r.wrap.b32 %r4395, %r4397, %r4397, %r4638;
	// end inline asm
	xor.b32  	%r7391, %r7390, %r4395;
	xor.b32  	%r7392, %r4373, %r4349;
	and.b32  	%r7393, %r4397, %r7392;
	and.b32  	%r7394, %r4373, %r4349;
	xor.b32  	%r7395, %r7393, %r7394;
	add.s32 	%r4409, %r7389, %r4325;
	add.s32 	%r7396, %r7389, %r7395;
	add.s32 	%r4421, %r7396, %r7391;
	// begin inline asm
	shf.r.wrap.b32 %r4399, %r4409, %r4409, %r4618;
	// end inline asm
	// begin inline asm
	shf.r.wrap.b32 %r4403, %r4409, %r4409, %r4622;
	// end inline asm
	xor.b32  	%r7397, %r4403, %r4399;
	// begin inline asm
	shf.r.wrap.b32 %r4407, %r4409, %r4409, %r4626;
	// end inline asm
	xor.b32  	%r7398, %r7397, %r4407;
	and.b32  	%r7399, %r4409, %r4385;
	not.b32 	%r7400, %r4409;
	and.b32  	%r7401, %r4361, %r7400;
	or.b32  	%r7402, %r7399, %r7401;
	add.s32 	%r7403, %r7402, %r4337;
	add.s32 	%r7404, %r7403, %r7398;
	add.s32 	%r7405, %r7404, %r5965;
	add.s32 	%r7406, %r7405, %r2981;
	// begin inline asm
	shf.r.wrap.b32 %r4411, %r4421, %r4421, %r4630;
	// end inline asm
	// begin inline asm
	shf.r.wrap.b32 %r4415, %r4421, %r4421, %r4634;
	// end inline asm
	xor.b32  	%r7407, %r4415, %r4411;
	// begin inline asm
	shf.r.wrap.b32 %r4419, %r4421, %r4421, %r4638;
	// end inline asm
	xor.b32  	%r7408, %r7407, %r4419;
	xor.b32  	%r7409, %r4397, %r4373;
	and.b32  	%r7410, %r4421, %r7409;
	and.b32  	%r7411, %r4397, %r4373;
	xor.b32  	%r7412, %r7410, %r7411;
	add.s32 	%r4433, %r7406, %r4349;
	add.s32 	%r7413, %r7406, %r7412;
	add.s32 	%r4445, %r7413, %r7408;
	// begin inline asm
	shf.r.wrap.b32 %r4423, %r4433, %r4433, %r4618;
	// end inline asm
	// begin inline asm
	shf.r.wrap.b32 %r4427, %r4433, %r4433, %r4622;
	// end inline asm
	xor.b32  	%r7414, %r4427, %r4423;
	// begin inline asm
	shf.r.wrap.b32 %r4431, %r4433, %r4433, %r4626;
	// end inline asm
	xor.b32  	%r7415, %r7414, %r4431;
	and.b32  	%r7416, %r4433, %r4409;
	not.b32 	%r7417, %r4433;
	and.b32  	%r7418, %r4385, %r7417;
	or.b32  	%r7419, %r7416, %r7418;
	add.s32 	%r7420, %r7419, %r4361;
	add.s32 	%r7421, %r7420, %r7415;
	add.s32 	%r7422, %r7421, %r5983;
	add.s32 	%r7423, %r7422, %r2997;
	// begin inline asm
	shf.r.wrap.b32 %r4435, %r4445, %r4445, %r4630;
	// end inline asm
	// begin inline asm
	shf.r.wrap.b32 %r4439, %r4445, %r4445, %r4634;
	// end inline asm
	xor.b32  	%r7424, %r4439, %r4435;
	// begin inline asm
	shf.r.wrap.b32 %r4443, %r4445, %r4445, %r4638;
	// end inline asm
	xor.b32  	%r7425, %r7424, %r4443;
	xor.b32  	%r7426, %r4421, %r4397;
	and.b32  	%r7427, %r4445, %r7426;
	and.b32  	%r7428, %r4421, %r4397;
	xor.b32  	%r7429, %r7427, %r7428;
	add.s32 	%r4457, %r7423, %r4373;
	add.s32 	%r7430, %r7423, %r7429;
	add.s32 	%r4469, %r7430, %r7425;
	// begin inline asm
	shf.r.wrap.b32 %r4447, %r4457, %r4457, %r4618;
	// end inline asm
	// begin inline asm
	shf.r.wrap.b32 %r4451, %r4457, %r4457, %r4622;
	// end inline asm
	xor.b32  	%r7431, %r4451, %r4447;
	// begin inline asm
	shf.r.wrap.b32 %r4455, %r4457, %r4457, %r4626;
	// end inline asm
	xor.b32  	%r7432, %r7431, %r4455;
	and.b32  	%r7433, %r4457, %r4433;
	not.b32 	%r7434, %r4457;
	and.b32  	%r7435, %r4409, %r7434;
	or.b32  	%r7436, %r7433, %r7435;
	add.s32 	%r7437, %r7436, %r4385;
	add.s32 	%r7438, %r7437, %r7432;
	add.s32 	%r7439, %r7438, %r6001;
	add.s32 	%r7440, %r7439, %r3013;
	// begin inline asm
	shf.r.wrap.b32 %r4459, %r4469, %r4469, %r4630;
	// end inline asm
	// begin inline asm
	shf.r.wrap.b32 %r4463, %r4469, %r4469, %r4634;
	// end inline asm
	xor.b32  	%r7441, %r4463, %r4459;
	// begin inline asm
	shf.r.wrap.b32 %r4467, %r4469, %r4469, %r4638;
	// end inline asm
	xor.b32  	%r7442, %r7441, %r4467;
	xor.b32  	%r7443, %r4445, %r4421;
	and.b32  	%r7444, %r4469, %r7443;
	and.b32  	%r7445, %r4445, %r4421;
	xor.b32  	%r7446, %r7444, %r7445;
	add.s32 	%r4481, %r7440, %r4397;
	add.s32 	%r7447, %r7440, %r7446;
	add.s32 	%r4493, %r7447, %r7442;
	// begin inline asm
	shf.r.wrap.b32 %r4471, %r4481, %r4481, %r4618;
	// end inline asm
	// begin inline asm
	shf.r.wrap.b32 %r4475, %r4481, %r4481, %r4622;
	// end inline asm
	xor.b32  	%r7448, %r4475, %r4471;
	// begin inline asm
	shf.r.wrap.b32 %r4479, %r4481, %r4481, %r4626;
	// end inline asm
	xor.b32  	%r7449, %r7448, %r4479;
	and.b32  	%r7450, %r4481, %r4457;
	not.b32 	%r7451, %r4481;
	and.b32  	%r7452, %r4433, %r7451;
	or.b32  	%r7453, %r7450, %r7452;
	add.s32 	%r7454, %r7453, %r4409;
	add.s32 	%r7455, %r7454, %r7449;
	add.s32 	%r7456, %r7455, %r6019;
	add.s32 	%r7457, %r7456, %r3029;
	// begin inline asm
	shf.r.wrap.b32 %r4483, %r4493, %r4493, %r4630;
	// end inline asm
	// begin inline asm
	shf.r.wrap.b32 %r4487, %r4493, %r4493, %r4634;
	// end inline asm
	xor.b32  	%r7458, %r4487, %r4483;
	// begin inline asm
	shf.r.wrap.b32 %r4491, %r4493, %r4493, %r4638;
	// end inline asm
	xor.b32  	%r7459, %r7458, %r4491;
	xor.b32  	%r7460, %r4469, %r4445;
	and.b32  	%r7461, %r4493, %r7460;
	and.b32  	%r7462, %r4469, %r4445;
	xor.b32  	%r7463, %r7461, %r7462;
	add.s32 	%r4505, %r7457, %r4421;
	add.s32 	%r7464, %r7457, %r7463;
	add.s32 	%r4517, %r7464, %r7459;
	// begin inline asm
	shf.r.wrap.b32 %r4495, %r4505, %r4505, %r4618;
	// end inline asm
	// begin inline asm
	shf.r.wrap.b32 %r4499, %r4505, %r4505, %r4622;
	// end inline asm
	xor.b32  	%r7465, %r4499, %r4495;
	// begin inline asm
	shf.r.wrap.b32 %r4503, %r4505, %r4505, %r4626;
	// end inline asm
	xor.b32  	%r7466, %r7465, %r4503;
	and.b32  	%r7467, %r4505, %r4481;
	not.b32 	%r7468, %r4505;
	and.b32  	%r7469, %r4457, %r7468;
	or.b32  	%r7470, %r7467, %r7469;
	add.s32 	%r7471, %r7470, %r4433;
	add.s32 	%r7472, %r7471, %r7466;
	add.s32 	%r7473, %r7472, %r6037;
	add.s32 	%r7474, %r7473, %r3045;
	// begin inline asm
	shf.r.wrap.b32 %r4507, %r4517, %r4517, %r4630;
	// end inline asm
	// begin inline asm
	shf.r.wrap.b32 %r4511, %r4517, %r4517, %r4634;
	// end inline asm
	xor.b32  	%r7475, %r4511, %r4507;
	// begin inline asm
	shf.r.wrap.b32 %r4515, %r4517, %r4517, %r4638;
	// end inline asm
	xor.b32  	%r7476, %r7475, %r4515;
	xor.b32  	%r7477, %r4493, %r4469;
	and.b32  	%r7478, %r4517, %r7477;
	and.b32  	%r7479, %r4493, %r4469;
	xor.b32  	%r7480, %r7478, %r7479;
	add.s32 	%r4529, %r7474, %r4445;
	add.s32 	%r7481, %r7474, %r7480;
	add.s32 	%r4541, %r7481, %r7476;
	// begin inline asm
	shf.r.wrap.b32 %r4519, %r4529, %r4529, %r4618;
	// end inline asm
	// begin inline asm
	shf.r.wrap.b32 %r4523, %r4529, %r4529, %r4622;
	// end inline asm
	xor.b32  	%r7482, %r4523, %r4519;
	// begin inline asm
	shf.r.wrap.b32 %r4527, %r4529, %r4529, %r4626;
	// end inline asm
	xor.b32  	%r7483, %r7482, %r4527;
	and.b32  	%r7484, %r4529, %r4505;
	not.b32 	%r7485, %r4529;
	and.b32  	%r7486, %r4481, %r7485;
	or.b32  	%r7487, %r7484, %r7486;
	add.s32 	%r7488, %r7487, %r4457;
	add.s32 	%r7489, %r7488, %r7483;
	add.s32 	%r7490, %r7489, %r6055;
	add.s32 	%r7491, %r7490, %r3061;
	// begin inline asm
	shf.r.wrap.b32 %r4531, %r4541, %r4541, %r4630;
	// end inline asm
	// begin inline asm
	shf.r.wrap.b32 %r4535, %r4541, %r4541, %r4634;
	// end inline asm
	xor.b32  	%r7492, %r4535, %r4531;
	// begin inline asm
	shf.r.wrap.b32 %r4539, %r4541, %r4541, %r4638;
	// end inline asm
	xor.b32  	%r7493, %r7492, %r4539;
	xor.b32  	%r7494, %r4517, %r4493;
	and.b32  	%r7495, %r4541, %r7494;
	and.b32  	%r7496, %r4517, %r4493;
	xor.b32  	%r7497, %r7495, %r7496;
	add.s32 	%r4553, %r7491, %r4469;
	add.s32 	%r7498, %r7491, %r7497;
	add.s32 	%r4565, %r7498, %r7493;
	// begin inline asm
	shf.r.wrap.b32 %r4543, %r4553, %r4553, %r4618;
	// end inline asm
	// begin inline asm
	shf.r.wrap.b32 %r4547, %r4553, %r4553, %r4622;
	// end inline asm
	xor.b32  	%r7499, %r4547, %r4543;
	// begin inline asm
	shf.r.wrap.b32 %r4551, %r4553, %r4553, %r4626;
	// end inline asm
	xor.b32  	%r7500, %r7499, %r4551;
	and.b32  	%r7501, %r4553, %r4529;
	not.b32 	%r7502, %r4553;
	and.b32  	%r7503, %r4505, %r7502;
	or.b32  	%r7504, %r7501, %r7503;
	add.s32 	%r7505, %r7504, %r4481;
	add.s32 	%r7506, %r7505, %r7500;
	add.s32 	%r7507, %r7506, %r6073;
	add.s32 	%r7508, %r7507, %r3077;
	// begin inline asm
	shf.r.wrap.b32 %r4555, %r4565, %r4565, %r4630;
	// end inline asm
	// begin inline asm
	shf.r.wrap.b32 %r4559, %r4565, %r4565, %r4634;
	// end inline asm
	xor.b32  	%r7509, %r4559, %r4555;
	// begin inline asm
	shf.r.wrap.b32 %r4563, %r4565, %r4565, %r4638;
	// end inline asm
	xor.b32  	%r7510, %r7509, %r4563;
	xor.b32  	%r7511, %r4541, %r4517;
	and.b32  	%r7512, %r4565, %r7511;
	and.b32  	%r7513, %r4541, %r4517;
	xor.b32  	%r7514, %r7512, %r7513;
	add.s32 	%r4577, %r7508, %r4493;
	add.s32 	%r7515, %r7508, %r7514;
	add.s32 	%r4589, %r7515, %r7510;
	// begin inline asm
	shf.r.wrap.b32 %r4567, %r4577, %r4577, %r4618;
	// end inline asm
	// begin inline asm
	shf.r.wrap.b32 %r4571, %r4577, %r4577, %r4622;
	// end inline asm
	xor.b32  	%r7516, %r4571, %r4567;
	// begin inline asm
	shf.r.wrap.b32 %r4575, %r4577, %r4577, %r4626;
	// end inline asm
	xor.b32  	%r7517, %r7516, %r4575;
	and.b32  	%r7518, %r4577, %r4553;
	not.b32 	%r7519, %r4577;
	and.b32  	%r7520, %r4529, %r7519;
	or.b32  	%r7521, %r7518, %r7520;
	add.s32 	%r7522, %r7521, %r4505;
	add.s32 	%r7523, %r7522, %r7517;
	add.s32 	%r7524, %r7523, %r6091;
	add.s32 	%r7525, %r7524, %r3093;
	// begin inline asm
	shf.r.wrap.b32 %r4579, %r4589, %r4589, %r4630;
	// end inline asm
	// begin inline asm
	shf.r.wrap.b32 %r4583, %r4589, %r4589, %r4634;
	// end inline asm
	xor.b32  	%r7526, %r4583, %r4579;
	// begin inline asm
	shf.r.wrap.b32 %r4587, %r4589, %r4589, %r4638;
	// end inline asm
	xor.b32  	%r7527, %r7526, %r4587;
	xor.b32  	%r7528, %r4565, %r4541;
	and.b32  	%r7529, %r4589, %r7528;
	and.b32  	%r7530, %r4565, %r4541;
	xor.b32  	%r7531, %r7529, %r7530;
	add.s32 	%r4601, %r7525, %r4517;
	add.s32 	%r7532, %r7525, %r7531;
	add.s32 	%r4613, %r7532, %r7527;
	// begin inline asm
	shf.r.wrap.b32 %r4591, %r4601, %r4601, %r4618;
	// end inline asm
	// begin inline asm
	shf.r.wrap.b32 %r4595, %r4601, %r4601, %r4622;
	// end inline asm
	xor.b32  	%r7533, %r4595, %r4591;
	// begin inline asm
	shf.r.wrap.b32 %r4599, %r4601, %r4601, %r4626;
	// end inline asm
	xor.b32  	%r7534, %r7533, %r4599;
	and.b32  	%r7535, %r4601, %r4577;
	not.b32 	%r7536, %r4601;
	and.b32  	%r7537, %r4553, %r7536;
	or.b32  	%r7538, %r7535, %r7537;
	add.s32 	%r7539, %r7538, %r4529;
	add.s32 	%r7540, %r7539, %r7534;
	add.s32 	%r7541, %r7540, %r6109;
	add.s32 	%r7542, %r7541, %r6488;
	// begin inline asm
	shf.r.wrap.b32 %r4603, %r4613, %r4613, %r4630;
	// end inline asm
	// begin inline asm
	shf.r.wrap.b32 %r4607, %r4613, %r4613, %r4634;
	// end inline asm
	xor.b32  	%r7543, %r4607, %r4603;
	// begin inline asm
	shf.r.wrap.b32 %r4611, %r4613, %r4613, %r4638;
	// end inline asm
	xor.b32  	%r7544, %r7543, %r4611;
	xor.b32  	%r7545, %r4589, %r4565;
	and.b32  	%r7546, %r4613, %r7545;
	and.b32  	%r7547, %r4589, %r4565;
	xor.b32  	%r7548, %r7546, %r7547;
	add.s32 	%r4625, %r7542, %r4541;
	add.s32 	%r7549, %r7542, %r7548;
	add.s32 	%r4637, %r7549, %r7544;
	// begin inline asm
	shf.r.wrap.b32 %r4615, %r4625, %r4625, %r4618;
	// end inline asm
	// begin inline asm
	shf.r.wrap.b32 %r4619, %r4625, %r4625, %r4622;
	// end inline asm
	xor.b32  	%r7550, %r4619, %r4615;
	// begin inline asm
	shf.r.wrap.b32 %r4623, %r4625, %r4625, %r4626;
	// end inline asm
	xor.b32  	%r7551, %r7550, %r4623;
	and.b32  	%r7552, %r4625, %r4601;
	not.b32 	%r7553, %r4625;
	and.b32  	%r7554, %r4577, %r7553;
	or.b32  	%r7555, %r7552, %r7554;
	add.s32 	%r7556, %r7555, %r4553;
	add.s32 	%r7557, %r7556, %r7551;
	add.s32 	%r7558, %r7557, %r6127;
	add.s32 	%r7559, %r7558, %r6497;
	// begin inline asm
	shf.r.wrap.b32 %r4627, %r4637, %r4637, %r4630;
	// end inline asm
	// begin inline asm
	shf.r.wrap.b32 %r4631, %r4637, %r4637, %r4634;
	// end inline asm
	xor.b32  	%r7560, %r4631, %r4627;
	// begin inline asm
	shf.r.wrap.b32 %r4635, %r4637, %r4637, %r4638;
	// end inline asm
	xor.b32  	%r7561, %r7560, %r4635;
	xor.b32  	%r7562, %r4613, %r4589;
	and.b32  	%r7563, %r4637, %r7562;
	and.b32  	%r7564, %r4613, %r4589;
	xor.b32  	%r7565, %r7563, %r7564;
	add.s32 	%r7566, %r7559, %r4565;
	add.s32 	%r7567, %r7559, %r7565;
	add.s32 	%r7568, %r7567, %r7561;
	add.s32 	%r3, %r7568, 1779033703;
	add.s32 	%r7569, %r4637, -1150833019;
	prmt.b32 	%r4, %r7569, %r2557, %r4649;
	add.s32 	%r7570, %r4613, 1013904242;
	prmt.b32 	%r5, %r7570, %r2557, %r4649;
	add.s32 	%r7571, %r4589, -1521486534;
	prmt.b32 	%r6, %r7571, %r2557, %r4649;
	add.s32 	%r7572, %r7566, 1359893119;
	prmt.b32 	%r7, %r7572, %r2557, %r4649;
	add.s32 	%r7573, %r4625, -1694144372;
	prmt.b32 	%r8, %r7573, %r2557, %r4649;
	add.s32 	%r7574, %r4601, 528734635;
	prmt.b32 	%r9, %r7574, %r2557, %r4649;
	add.s32 	%r7575, %r4577, 1541459225;
	prmt.b32 	%r10, %r7575, %r2557, %r4649;
	ld.shared.u32 	%r11, [_ZZN6tetsuo8variants11mine_sharedEPKjS2_S2_jPjS3_E8s_target+28];
	setp.gt.u32 	%p4, %r10, %r11;
	@%p4 bra 	$L__BB3_20;
	setp.lt.u32 	%p5, %r10, %r11;
	@%p5 bra 	$L__BB3_18;
	ld.shared.u32 	%r12, [_ZZN6tetsuo8variants11mine_sharedEPKjS2_S2_jPjS3_E8s_target+24];
	setp.gt.u32 	%p6, %r9, %r12;
	@%p6 bra 	$L__BB3_20;
	setp.lt.u32 	%p7, %r9, %r12;
	@%p7 bra 	$L__BB3_18;
	ld.shared.u32 	%r13, [_ZZN6tetsuo8variants11mine_sharedEPKjS2_S2_jPjS3_E8s_target+20];
	setp.gt.u32 	%p8, %r8, %r13;
	@%p8 bra 	$L__BB3_20;
	setp.lt.u32 	%p9, %r8, %r13;
	@%p9 bra 	$L__BB3_18;
	ld.shared.u32 	%r14, [_ZZN6tetsuo8variants11mine_sharedEPKjS2_S2_jPjS3_E8s_target+16];
	setp.gt.u32 	%p10, %r7, %r14;
	@%p10 bra 	$L__BB3_20;
	setp.lt.u32 	%p11, %r7, %r14;
	@%p11 bra 	$L__BB3_18;
	ld.shared.u32 	%r15, [_ZZN6tetsuo8variants11mine_sharedEPKjS2_S2_jPjS3_E8s_target+12];
	setp.gt.u32 	%p12, %r6, %r15;
	@%p12 bra 	$L__BB3_20;
	setp.lt.u32 	%p13, %r6, %r15;
	@%p13 bra 	$L__BB3_18;
	ld.shared.u32 	%r16, [_ZZN6tetsuo8variants11mine_sharedEPKjS2_S2_jPjS3_E8s_target+8];
	setp.gt.u32 	%p14, %r5, %r16;
	@%p14 bra 	$L__BB3_20;
	setp.lt.u32 	%p15, %r5, %r16;
	@%p15 bra 	$L__BB3_18;
	ld.shared.u32 	%r17, [_ZZN6tetsuo8variants11mine_sharedEPKjS2_S2_jPjS3_E8s_target+4];
	setp.gt.u32 	%p16, %r4, %r17;
	@%p16 bra 	$L__BB3_20;
	setp.ge.u32 	%p17, %r4, %r17;
	ld.shared.u32 	%r7576, [_ZZN6tetsuo8variants11mine_sharedEPKjS2_S2_jPjS3_E8s_target];
	mov.b32 	%r7578, 291;
	mov.b32 	%r7579, 0;
	prmt.b32 	%r7580, %r3, %r7579, %r7578;
	setp.gt.u32 	%p18, %r7580, %r7576;
	and.pred  	%p19, %p17, %p18;
	@%p19 bra 	$L__BB3_20;
$L__BB3_18:
	atom.relaxed.global.cas.b32 	%r7582, [%rd1], 0, 1;
	setp.ne.s32 	%p20, %r7582, 0;
	@%p20 bra 	$L__BB3_20;
	ld.param.u64 	%rd16, [_ZN6tetsuo8variants11mine_sharedEPKjS2_S2_jPjS3__param_4];
	cvta.to.global.u64 	%rd15, %rd16;
	st.global.u32 	[%rd15], %r2;
$L__BB3_20:
	ret;

}
	// .globl	_ZN6tetsuo8variants12mine_precompEPKjS2_S2_jPjS3_
.visible .entry _ZN6tetsuo8variants12mine_precompEPKjS2_S2_jPjS3_(
	.param .u64 .ptr .align 1 _ZN6tetsuo8variants12mine_precompEPKjS2_S2_jPjS3__param_0,
	.param .u64 .ptr .align 1 _ZN6tetsuo8variants12mine_precompEPKjS2_S2_jPjS3__param_1,
	.param .u64 .ptr .align 1 _ZN6tetsuo8variants12mine_precompEPKjS2_S2_jPjS3__param_2,
	.param .u32 _ZN6tetsuo8variants12mine_precompEPKjS2_S2_jPjS3__param_3,
	.param .u64 .ptr .align 1 _ZN6tetsuo8variants12mine_precompEPKjS2_S2_jPjS3__param_4,
	.param .u64 .ptr .align 1 _ZN6tetsuo8variants12mine_precompEPKjS2_S2_jPjS3__param_5
)
{
	.reg .pred 	%p<18>;
	.reg .b32 	%r<7561>;
	.reg .b64 	%rd<16>;

	ld.param.u64 	%rd6, [_ZN6tetsuo8variants12mine_precompEPKjS2_S2_jPjS3__param_2];
	ld.param.u64 	%rd5, [_ZN6tetsuo8variants12mine_precompEPKjS2_S2_jPjS3__param_5];
	cvta.to.global.u64 	%rd1, %rd6;
	cvta.to.global.u64 	%rd7, %rd5;
	ld.global.u32 	%r18, [%rd7];
	setp.ne.s32 	%p1, %r18, 0;
	@%p1 bra 	$L__BB4_18;
	ld.param.u32 	%r7560, [_ZN6tetsuo8variants12mine_precompEPKjS2_S2_jPjS3__param_3];
	ld.param.u64 	%rd13, [_ZN6tetsuo8variants12mine_precompEPKjS2_S2_jPjS3__param_1];
	ld.param.u64 	%rd12, [_ZN6tetsuo8variants12mine_precompEPKjS2_S2_jPjS3__param_0];
	cvta.to.global.u64 	%rd8, %rd12;
	cvta.to.global.u64 	%rd9, %rd13;
	mov.u32 	%r4619, %ctaid.x;
	mov.u32 	%r4620, %ntid.x;
	mov.u32 	%r4621, %tid.x;
	mad.lo.s32 	%r4622, %r4619, %r4620, %r4621;
	add.s32 	%r1, %r4622, %r7560;
	ld.global.nc.u32 	%r800, [%rd8];
	ld.global.nc.u32 	%r4623, [%rd8+4];
	ld.global.nc.u32 	%r4624, [%rd8+8];
	ld.global.nc.u32 	%r4625, [%rd8+12];
	ld.global.nc.u32 	%r788, [%rd8+16];
	ld.global.nc.u32 	%r4626, [%rd8+20];
	ld.global.nc.u32 	%r4627, [%rd8+24];
	ld.global.nc.u32 	%r4628, [%rd8+28];
	ld.global.nc.u32 	%r4629, [%rd9];
	mov.b32 	%r4630, 291;
	mov.b32 	%r2537, 0;
	prmt.b32 	%r4631, %r4629, %r2537, %r4630;
	ld.global.nc.u32 	%r4632, [%rd9+4];
	prmt.b32 	%r33, %r4632, %r2537, %r4630;
	ld.global.nc.u32 	%r4633, [%rd9+8];
	prmt.b32 	%r49, %r4633, %r2537, %r4630;
	prmt.b32 	%r65, %r1, %r2537, %r4630;
	mov.b32 	%r3070, 17;
	// begin inline asm
	shf.r.wrap.b32 %r19, %r2537, %r2537, %r3070;
	// end inline asm
	mov.b32 	%r3074, 19;
	// begin inline asm
	shf.r.wrap.b32 %r23, %r2537, %r2537, %r3074;
	// end inline asm
	xor.b32  	%r4634, %r19, %r23;
	mov.b32 	%r3078, 7;
	// begin inline asm
	shf.r.wrap.b32 %r27, %r33, %r33, %r3078;
	// end inline asm
	mov.b32 	%r3082, 18;
	// begin inline asm
	shf.r.wrap.b32 %r31, %r33, %r33, %r3082;
	// end inline asm
	shr.u32 	%r4635, %r33, 3;
	xor.b32  	%r4636, %r4635, %r27;
	xor.b32  	%r4637, %r4636, %r31;
	add.s32 	%r4638, %r4634, %r4631;
	add.s32 	%r273, %r4638, %r4637;
	mov.b32 	%r257, 640;
	// begin inline asm
	shf.r.wrap.b32 %r35, %r257, %r257, %r3070;
	// end inline asm
	// begin inline asm
	shf.r.wrap.b32 %r39, %r257, %r257, %r3074;
	// end inline asm
	xor.b32  	%r4639, %r35, %r39;
	// begin inline asm
	shf.r.wrap.b32 %r43, %r49, %r49, %r3078;
	// end inline asm
	// begin inline asm
	shf.r.wrap.b32 %r47, %r49, %r49, %r3082;
	// end inline asm
	shr.u32 	%r4640, %r49, 3;
	xor.b32  	%r4641, %r4640, %r43;
	xor.b32  	%r4642, %r4641, %r47;
	add.s32 	%r4643, %r4639, %r33;
	add.s32 	%r289, %r4643, %r4642;
	// begin inline asm
	shf.r.wrap.b32 %r51, %r273, %r273, %r3070;
	// end inline asm
	// begin inline asm
	shf.r.wrap.b32 %r55, %r273, %r273, %r3074;
	// end inline asm
	shr.u32 	%r4644, %r273, 10;
	xor.b32  	%r4645, %r4644, %r51;
	xor.b32  	%r4646, %r4645, %r55;
	// begin inline asm
	shf.r.wrap.b32 %r59, %r65, %r65, %r3078;
	// end inline asm
	// begin inline asm
	shf.r.wrap.b32 %r63, %r65, %r65, %r3082;
	// end inline asm
	shr.u32 	%r4647, %r65, 3;
	xor.b32  	%r4648, %r4647, %r59;
	xor.b32  	%r4649, %r4648, %r63;
	add.s32 	%r4650, %r4646, %r49;
	add.s32 	%r305, %r4650, %r4649;
	// begin inline asm
	shf.r.wrap.b32 %r67, %r289, %r289, %r3070;
	// end inline asm
	// begin inline asm
	shf.r.wrap.b32 %r71, %r289, %r289, %r3074;
	// end inline asm
	shr.u32 	%r4651, %r289, 10;
	xor.b32  	%r4652, %r4651, %r67;
	xor.b32  	%r4653, %r4652, %r71;
	mov.b32 	%r2441, -2147483648;
	// begin inline asm
	shf.r.wrap.b32 %r75, %r2441, %r2441, %r3078;
	// end inline asm
	// begin inline asm
	shf.r.wrap.b32 %r79, %r2441, %r2441, %r3082;
	// end inline asm
	xor.b32  	%r4654, %r75, %r79;
	xor.b32  	%r4655, %r4654, 268435456;
	add.s32 	%r4656, %r4653, %r65;
	add.s32 	%r321, %r4656, %r4655;
	// begin inline asm
	shf.r.wrap.b32 %r83, %r305, %r305, %r3070;
	// end inline asm
	// begin inline asm
	shf.r.wrap.b32 %r87, %r305, %r305, %r3074;
	// end inline asm
	shr.u32 	%r4657, %r305, 10;
	xor.b32  	%r4658, %r4657, %r83;
	xor.b32  	%r4659, %r4658, %r87;
	// begin inline asm
	shf.r.wrap.b32 %r91, %r2537, %r2537, %r3078;
	// end inline asm
	// begin inline asm
	shf.r.wrap.b32 %r95, %r2537, %r2537, %r3082;
	// end inline asm
	xor.b32  	%r4660, %r91, %r95;
	add.s32 	%r4661, %r4660, %r4659;
	add.s32 	%r116, %r4661, -2147483648;
	// begin inline asm
	shf.r.wrap.b32 %r99, %r321, %r321, %r3070;
	// end inline asm
	// begin inline asm
	shf.r.wrap.b32 %r103, %r321, %r321, %r3074;
	// end inline asm
	shr.u32 	%r4662, %r321, 10;
	xor.b32  	%r4663, %r4662, %r99;
	xor.b32  	%r4664, %r4663, %r103;
	// begin inline asm
	shf.r.wrap.b32 %r107, %r2537, %r2537, %r3078;
	// end inline asm
	// begin inline asm
	shf.r.wrap.b32 %r111, %r2537, %r2537, %r3082;
	// end inline asm
	xor.b32  	%r4665, %r107, %r111;
	add.s32 	%r353, %r4664, %r4665;
	// begin inline asm
	shf.r.wrap.b32 %r115, %r116, %r116, %r3070;
	// end inline asm
	// begin inline asm
	shf.r.wrap.b32 %r119, %r116, %r116, %r3074;
	// end inline asm
	shr.u32 	%r4666, %r116, 10;
	xor.b32  	%r4667, %r4666, %r115;
	xor.b32  	%r4668, %r4667, %r119;
	// begin inline asm
	shf.r.wrap.b32 %r123, %r2537, %r2537, %r3078;
	// end inline asm
	// begin inline asm
	shf.r.wrap.b32 %r127, %r2537, %r2537, %r3082;
	// end inline asm
	xor.b32  	%r4669, %r123, %r127;
	add.s32 	%r4670, %r4668, %r4669;
	add.s32 	%r148, %r4670, 640;
	// begin inline asm
	shf.r.wrap.b32 %r131, %r353, %r353, %r3070;
	// end inline asm
	// begin inline asm
	shf.r.wrap.b32 %r135, %r353, %r353, %r3074;
	// end inline asm
	shr.u32 	%r4671, %r353, 10;
	xor.b32  	%r4672, %r4671, %r131;
	xor.b32  	%r4673, %r4672, %r135;
	add.s32 	%r4674, %r4673, %r273;
	// begin inline asm
	shf.r.wrap.b32 %r139, %r2537, %r2537, %r3078;
	// end inline asm
	// begin inline asm
	shf.r.wrap.b32 %r143, %r2537, %r2537, %r3082;
	// end inline asm
	xor.b32  	%r4675, %r139, %r143;
	add.s32 	%r385, %r4674, %r4675;
	// begin inline asm
	shf.r.wrap.b32 %r147, %r148, %r148, %r3070;
	// end inline asm
	// begin inline asm
	shf.r.wrap.b32 %r151, %r148, %r148, %r3074;
	// end inline asm
	shr.u32 	%r4676, %r148, 10;
	xor.b32  	%r4677, %r4676, %r147;
	xor.b32  	%r4678, %r4677, %r151;
	add.s32 	%r4679, %r4678, %r289;
	// begin inline asm
	shf.r.wrap.b32 %r155, %r2537, %r2537, %r3078;
	// end inline asm
	// begin inline asm
	shf.r.wrap.b32 %r159, %r2537, %r2537, %r3082;
	// end inline asm
	xor.b32  	%r4680, %r155, %r159;
	add.s32 	%r401, %r4679, %r4680;
	// begin inline asm
	shf.r.wrap.b32 %r163, %r385, %r385, %r3070;
	// end inline asm
	// begin inline asm
	shf.r.wrap.b32 %r167, %r385, %r385, %r3074;
	// end inline asm
	shr.u32 	%r4681, %r385, 10;
	xor.b32  	%r4682, %r4681, %r163;
	xor.b32  	%r4683, %r4682, %r167;
	add.s32 	%r4684, %r4683, %r305;
	// begin inline asm
	shf.r.wrap.b32 %r171, %r2537, %r2537, %r3078;
	// end inline asm
	// begin inline asm
	shf.r.wrap.b32 %r175, %r2537, %r2537, %r3082;
	// end inline asm
	xor.b32  	%r4685, %r171, %r175;
	add.s32 	%r417, %r4684, %r4685;
	// begin inline asm
	shf.r.wrap.b32 %r179, %r401, %r401, %r3070;
	// end inline asm
	// begin inline asm
	shf.r.wrap.b32 %r183, %r401, %r401, %r3074;
	// end inline asm
	shr.u32 	%r4686, %r401, 10;
	xor.b32  	%r4687, %r4686, %r179;
	xor.b32  	%r4688, %r4687, %r183;
	add.s32 	%r4689, %r4688, %r321;
	// begin inline asm
	shf.r.wrap.b32 %r187, %r2537, %r2537, %r3078;
	// end inline asm
	// begin inline asm
	shf.r.wrap.b32 %r191, %r2537, %r2537, %r3082;
	// end inline asm
	xor.b32  	%r4690, %r187, %r191;
	add.s32 	%r433, %r4689, %r4690;
	// begin inline asm
	shf.r.wrap.b32 %r195, %r417, %r417, %r3070;
	// end inline asm
	// begin inline asm
	shf.r.wrap.b32 %r199, %r417, %r417, %r3074;
	// end inline asm
	shr.u32 	%r4691, %r417, 10;
	xor.b32  	%r4692, %r4691, %r195;
	xor.b32  	%r4693, %r4692, %r199;
	add.s32 	%r4694, %r4693, %r116;
	// begin inline asm
	shf.r.wrap.b32 %r203, %r2537, %r2537, %r3078;
	// end inline asm
	// begin inline asm
	shf.r.wrap.b32 %r207, %r2537, %r2537, %r3082;
	// end inline asm
	xor.b32  	%r4695, %r203, %r207;
	add.s32 	%r449, %r4694, %r4695;
	// begin inline asm
	shf.r.wrap.b32 %r211, %r433, %r433, %r3070;
	// end inline asm
	// begin inline asm
	shf.r.wrap.b32 %r215, %r433, %r433, %r3074;
	// end inline asm
	shr.u32 	%r4696, %r433, 10;
	xor.b32  	%r4697, %r4696, %r211;
	xor.b32  	%r4698, %r4697, %r215;
	add.s32 	%r4699, %r4698, %r353;
	// begin inline asm
	shf.r.wrap.b32 %r219, %r2537, %r2537, %r3078;
	// end inline asm
	// begin inline asm
	shf.r.wrap.b32 %r223, %r2537, %r2537, %r3082;
	// end inline asm
	xor.b32  	%r4700, %r219, %r223;
	add.s32 	%r465, %r4699, %r4700;
	// begin inline asm
	shf.r.wrap.b32 %r227, %r449, %r449, %r3070;
	// end inline asm
	// begin inline asm
	shf.r.wrap.b32 %r231, %r449, %r449, %r3074;
	// end inline asm
	shr.u32 	%r4701, %r449, 10;
	xor.b32  	%r4702, %r4701, %r227;
	xor.b32  	%r4703, %r4702, %r231;
	add.s32 	%r4704, %r4703, %r148;
	// begin inline asm
	shf.r.wrap.b32 %r235, %r2537, %r2537, %r3078;
	// end inline asm
	// begin inline asm
	shf.r.wrap.b32 %r239, %r2537, %r2537, %r3082;
	// end inline asm
	xor.b32  	%r4705, %r235, %r239;
	add.s32 	%r481, %r4704, %r4705;
	// begin inline asm
	shf.r.wrap.b32 %r243, %r465, %r465, %r3070;
	// end inline asm
	// begin inline asm
	shf.r.wrap.b32 %r247, %r465, %r465, %r3074;
	// end inline asm
	shr.u32 	%r4706, %r465, 10;
	xor.b32  	%r4707, %r4706, %r243;
	xor.b32  	%r4708, %r4707, %r247;
	add.s32 	%r4709, %r4708, %r385;
	// begin inline asm
	shf.r.wrap.b32 %r251, %r257, %r257, %r3078;
	// end inline asm
	// begin inline asm
	shf.r.wrap.b32 %r255, %r257, %r257, %r3082;
	// end inline asm
	xor.b32  	%r4710, %r251, %r255;
	xor.b32  	%r4711, %r4710, 80;
	add.s32 	%r497, %r4709, %r4711;
	// begin inline asm
	shf.r.wrap.b32 %r259, %r481, %r481, %r3070;
	// end inline asm
	// begin inline asm
	shf.r.wrap.b32 %r263, %r481, %r481, %r3074;
	// end inline asm
	shr.u32 	%r4712, %r481, 10;
	xor.b32  	%r4713, %r4712, %r259;
	xor.b32  	%r4714, %r4713, %r263;
	add.s32 	%r4715, %r4714, %r401;
	// begin inline asm
	shf.r.wrap.b32 %r267, %r273, %r273, %r3078;
	// end inline asm
	// begin inline asm
	shf.r.wrap.b32 %r271, %r273, %r273, %r3082;
	// end inline asm
	shr.u32 	%r4716, %r273, 3;
	xor.b32  	%r4717, %r4716, %r267;
	xor.b32  	%r4718, %r4717, %r271;
	add.s32 	%r4719, %r4715, %r4718;
	add.s32 	%r292, %r4719, 640;
	// begin inline asm
	shf.r.wrap.b32 %r275, %r497, %r497, %r3070;
	// end inline asm
	// begin inline asm
	shf.r.wrap.b32 %r279, %r497, %r497, %r3074;
	// end inline asm
	shr.u32 	%r4720, %r497, 10;
	xor.b32  	%r4721, %r4720, %r275;
	xor.b32  	%r4722, %r4721, %r279;
	add.s32 	%r4723, %r4722, %r417;
	// begin inline asm
	shf.r.wrap.b32 %r283, %r289, %r289, %r3078;
	// end inline asm
	// begin inline asm
	shf.r.wrap.b32 %r287, %r289, %r289, %r3082;
	// end inline asm
	shr.u32 	%r4724, %r289, 3;
	xor.b32  	%r4725, %r4724, %r283;
	xor.b32  	%r4726, %r4725, %r287;
	add.s32 	%r4727, %r4723, %r273;
	add.s32 	%r529, %r4727, %r4726;
	// begin inline asm
	shf.r.wrap.b32 %r291, %r292, %r292, %r3070;
	// end inline asm
	// begin inline asm
	shf.r.wrap.b32 %r295, %r292, %r292, %r3074;
	// end inline asm
	shr.u32 	%r4728, %r292, 10;
	xor.b32  	%r4729, %r4728, %r291;
	xor.b32  	%r4730, %r4729, %r295;
	add.s32 	%r4731, %r4730, %r433;
	// begin inline asm
	shf.r.wrap.b32 %r299, %r305, %r305, %r3078;
	// end inline asm
	// begin inline asm
	shf.r.wrap.b32 %r303, %r305, %r305, %r3082;
	// end inline asm
	shr.u32 	%r4732, %r305, 3;
	xor.b32  	%r4733, %r4732, %r299;
	xor.b32  	%r4734, %r4733, %r303;
	add.s32 	%r4735, %r4731, %r289;
	add.s32 	%r545, %r4735, %r4734;
	// begin inline asm
	shf.r.wrap.b32 %r307, %r529, %r529, %r3070;
	// end inline asm
	// begin inline asm
	shf.r.wrap.b32 %r311, %r529, %r529, %r3074;
	// end inline asm
	shr.u32 	%r4736, %r529, 10;
	xor.b32  	%r4737, %r4736, %r307;
	xor.b32  	%r4738, %r4737, %r311;
	add.s32 	%r4739, %r4738, %r449;
	// begin inline asm
	shf.r.wrap.b32 %r315, %r321, %r321, %r3078;
	// end inline asm
	// begin inline asm
	shf.r.wrap.b32 %r319, %r321, %r321, %r3082;
	// end inline asm
	shr.u32 	%r4740, %r321, 3;
	xor.b32  	%r4741, %r4740, %r315;
	xor.b32  	%r4742, %r4741, %r319;
	add.s32 	%r4743, %r4739, %r305;
	add.s32 	%r561, %r4743, %r4742;
	// begin inline asm
	shf.r.wrap.b32 %r323, %r545, %r545, %r3070;
	// end inline asm
	// begin inline asm
	shf.r.wrap.b32 %r327, %r545, %r545, %r3074;
	// end inline asm
	shr.u32 	%r4744, %r545, 10;
	xor.b32  	%r4745, %r4744, %r323;
	xor.b32  	%r4746, %r4745, %r327;
	add.s32 	%r4747, %r4746, %r465;
	// begin inline asm
	shf.r.wrap.b32 %r331, %r116, %r116, %r3078;
	// end inline asm
	// begin inline asm
	shf.r.wrap.b32 %r335, %r116, %r116, %r3082;
	// end inline asm
	shr.u32 	%r4748, %r116, 3;
	xor.b32  	%r4749, %r4748, %r331;
	xor.b32  	%r4750, %r4749, %r335;
	add.s32 	%r4751, %r4747, %r321;
	add.s32 	%r577, %r4751, %r4750;
	// begin inline asm
	shf.r.wrap.b32 %r339, %r561, %r561, %r3070;
	// end inline asm
	// begin inline asm
	shf.r.wrap.b32 %r343, %r561, %r561, %r3074;
	// end inline asm
	shr.u32 	%r4752, %r561, 10;
	xor.b32  	%r4753, %r4752, %r339;
	xor.b32  	%r4754, %r4753, %r343;
	add.s32 	%r4755, %r4754, %r481;
	// begin inline asm
	shf.r.wrap.b32 %r347, %r353, %r353, %r3078;
	// end inline asm
	// begin inline asm
	shf.r.wrap.b32 %r351, %r353, %r353, %r3082;
	// end inline asm
	shr.u32 	%r4756, %r353, 3;
	xor.b32  	%r4757, %r4756, %r347;
	xor.b32  	%r4758, %r4757, %r351;
	add.s32 	%r4759, %r4755, %r116;
	add.s32 	%r593, %r4759, %r4758;
	// begin inline asm
	shf.r.wrap.b32 %r355, %r577, %r577, %r3070;
	// end inline asm
	// begin inline asm
	shf.r.wrap.b32 %r359, %r577, %r577, %r3074;
	// end inline asm
	shr.u32 	%r4760, %r577, 10;
	xor.b32  	%r4761, %r4760, %r355;
	xor.b32  	%r4762, %r4761, %r359;
	add.s32 	%r4763, %r4762, %r497;
	// begin inline asm
	shf.r.wrap.b32 %r363, %r148, %r148, %r3078;
	// end inline asm
	// begin inline asm
	shf.r.wrap.b32 %r367, %r148, %r148, %r3082;
	// end inline asm
	shr.u32 	%r4764, %r148, 3;
	xor.b32  	%r4765, %r4764, %r363;
	xor.b32  	%r4766, %r4765, %r367;
	add.s32 	%r4767, %r4763, %r353;
	add.s32 	%r609, %r4767, %r4766;
	// begin inline asm
	shf.r.wrap.b32 %r371, %r593, %r593, %r3070;
	// end inline asm
	// begin inline asm
	shf.r.wrap.b32 %r375, %r593, %r593, %r3074;
	// end inline asm
	shr.u32 	%r4768, %r593, 10;
	xor.b32  	%r4769, %r4768, %r371;
	xor.b32  	%r4770, %r4769, %r375;
	add.s32 	%r4771, %r4770, %r292;
	// begin inline asm
	shf.r.wrap.b32 %r379, %r385, %r385, %r3078;
	// end inline asm
	// begin inline asm
	shf.r.wrap.b32 %r383, %r385, %r385, %r3082;
	// end inline asm
	shr.u32 	%r4772, %r385, 3;
	xor.b32  	%r4773, %r4772, %r379;
	xor.b32  	%r4774, %r4773, %r383;
	add.s32 	%r4775, %r4771, %r148;
	add.s32 	%r625, %r4775, %r4774;
	// begin inline asm
	shf.r.wrap.b32 %r387, %r609, %r609, %r3070;
	// end inline asm
	// begin inline asm
	shf.r.wrap.b32 %r391, %r609, %r609, %r3074;
	// end inline asm
	shr.u32 	%r4776, %r609, 10;
	xor.b32  	%r4777, %r4776, %r387;
	xor.b32  	%r4778, %r4777, %r391;
	add.s32 	%r4779, %r4778, %r529;
	// begin inline asm
	shf.r.wrap.b32 %r395, %r401, %r401, %r3078;
	// end inline asm
	// begin inline asm
	shf.r.wrap.b32 %r399, %r401, %r401, %r3082;
	// end inline asm
	shr.u32 	%r4780, %r401, 3;
	xor.b32  	%r4781, %r4780, %r395;
	xor.b32  	%r4782, %r4781, %r399;
	add.s32 	%r4783, %r4779, %r385;
	add.s32 	%r641, %r4783, %r4782;
	// begin inline asm
	shf.r.wrap.b32 %r403, %r625, %r625, %r3070;
	// end inline asm
	// begin inline asm
	shf.r.wrap.b32 %r407, %r625, %r625, %r3074;
	// end inline asm
	shr.u32 	%r4784, %r625, 10;
	xor.b32  	%r4785, %r4784, %r403;
	xor.b32  	%r4786, %r4785, %r407;
	add.s32 	%r4787, %r4786, %r545;
	// begin inline asm
	shf.r.wrap.b32 %r411, %r417, %r417, %r3078;
	// end inline asm
	// begin inline asm
	shf.r.wrap.b32 %r415, %r417, %r417, %r3082;
	// end inline asm
	shr.u32 	%r4788, %r417, 3;
	xor.b32  	%r4789, %r4788, %r411;
	xor.b32  	%r4790, %r4789, %r415;
	add.s32 	%r4791, %r4787, %r401;
	add.s32 	%r657, %r4791, %r4790;
	// begin inline asm
	shf.r.wrap.b32 %r419, %r641, %r641, %r3070;
	// end inline asm
	// begin inline asm
	shf.r.wrap.b32 %r423, %r641, %r641, %r3074;
	// end inline asm
	shr.u32 	%r4792, %r641, 10;
	xor.b32  	%r4793, %r4792, %r419;
	xor.b32  	%r4794, %r4793, %r423;
	add.s32 	%r4795, %r4794, %r561;
	// begin inline asm
	shf.r.wrap.b32 %r427, %r433, %r433, %r3078;
	// end inline asm
	// begin inline asm
	shf.r.wrap.b32 %r431, %r433, %r433, %r3082;
	// end inline asm
	shr.u32 	%r4796, %r433, 3;
	xor.b32  	%r4797, %r4796, %r427;
	xor.b32  	%r4798, %r4797, %r431;
	add.s32 	%r4799, %r4795, %r417;
	add.s32 	%r673, %r4799, %r4798;
	// begin inline asm
	shf.r.wrap.b32 %r435, %r657, %r657, %r3070;
	// end inline asm
	// begin inline asm
	shf.r.wrap.b32 %r439, %r657, %r657, %r3074;
	// end inline asm
	shr.u32 	%r4800, %r657, 10;
	xor.b32  	%r4801, %r4800, %r435;
	xor.b32  	%r4802, %r4801, %r439;
	add.s32 	%r4803, %r4802, %r577;
	// begin inline asm
	shf.r.wrap.b32 %r443, %r449, %r449, %r3078;
	// end inline asm
	// begin inline asm
	shf.r.wrap.b32 %r447, %r449, %r449, %r3082;
	// end inline asm
	shr.u32 	%r4804, %r449, 3;
	xor.b32  	%r4805, %r4804, %r443;
	xor.b32  	%r4806, %r4805, %r447;
	add.s32 	%r4807, %r4803, %r433;
	add.s32 	%r689, %r4807, %r4806;
	// begin inline asm
	shf.r.wrap.b32 %r451, %r673, %r673, %r3070;
	// end inline asm
	// begin inline asm
	shf.r.wrap.b32 %r455, %r673, %r673, %r3074;
	// end inline asm
	shr.u32 	%r4808, %r673, 10;
	xor.b32  	%r4809, %r4808, %r451;
	xor.b32  	%r4810, %r4809, %r455;
	add.s32 	%r4811, %r4810, %r593;
	// begin inline asm
	shf.r.wrap.b32 %r459, %r465, %r465, %r3078;
	// end inline asm
	// begin inline asm
	shf.r.wrap.b32 %r463, %r465, %r465, %r3082;
	// end inline asm
	shr.u32 	%r4812, %r465, 3;
	xor.b32  	%r4813, %r4812, %r459;
	xor.b32  	%r4814, %r4813, %r463;
	add.s32 	%r4815, %r4811, %r449;
	add.s32 	%r705, %r4815, %r4814;
	// begin inline asm
	shf.r.wrap.b32 %r467, %r689, %r689, %r3070;
	// end inline asm
	// begin inline asm
	shf.r.wrap.b32 %r471, %r689, %r689, %r3074;
	// end inline asm
	shr.u32 	%r4816, %r689, 10;
	xor.b32  	%r4817, %r4816, %r467;
	xor.b32  	%r4818, %r4817, %r471;
	add.s32 	%r4819, %r4818, %r609;
	// begin inline asm
	shf.r.wrap.b32 %r475, %r481, %r481, %r3078;
	// end inline asm
	// begin inline asm
	shf.r.wrap.b32 %r479, %r481, %r481, %r3082;
	// end inline asm
	shr.u32 	%r4820, %r481, 3;
	xor.b32  	%r4821, %r4820, %r475;
	xor.b32  	%r4822, %r4821, %r479;
	add.s32 	%r4823, %r4819, %r465;
	add.s32 	%r721, %r4823, %r4822;
	// begin inline asm
	shf.r.wrap.b32 %r483, %r705, %r705, %r3070;
	// end inline asm
	// begin inline asm
	shf.r.wrap.b32 %r487, %r705, %r705, %r3074;
	// end inline asm
	shr.u32 	%r4824, %r705, 10;
	xor.b32  	%r4825, %r4824, %r483;
	xor.b32  	%r4826, %r4825, %r487;
	add.s32 	%r4827, %r4826, %r625;
	// begin inline asm
	shf.r.wrap.b32 %r491, %r497, %r497, %r3078;
	// end inline asm
	// begin inline asm
	shf.r.wrap.b32 %r495, %r497, %r497, %r3082;
	// end inline asm
	shr.u32 	%r4828, %r497, 3;
	xor.b32  	%r4829, %r4828, %r491;
	xor.b32  	%r4830, %r4829, %r495;
	add.s32 	%r4831, %r4827, %r481;
	add.s32 	%r737, %r4831, %r4830;
	// begin inline asm
	shf.r.wrap.b32 %r499, %r721, %r721, %r3070;
	// end inline asm
	// begin inline asm
	shf.r.wrap.b32 %r503, %r721, %r721, %r3074;
	// end inline asm
	shr.u32 	%r4832, %r721, 10;
	xor.b32  	%r4833, %r4832, %r499;
	xor.b32  	%r4834, %r4833, %r503;
	add.s32 	%r4835, %r4834, %r641;
	// begin inline asm
	shf.r.wrap.b32 %r507, %r292, %r292, %r3078;
	// end inline asm
	// begin inline asm
	shf.r.wrap.b32 %r511, %r292, %r292, %r3082;
	// end inline asm
	shr.u32 	%r4836, %r292, 3;
	xor.b32  	%r4837, %r4836, %r507;
	xor.b32  	%r4838, %r4837, %r511;
	add.s32 	%r4839, %r4835, %r497;
	add.s32 	%r753, %r4839, %r4838;
	// begin inline asm
	shf.r.wrap.b32 %r515, %r737, %r737, %r3070;
	// end inline asm
	// begin inline asm
	shf.r.wrap.b32 %r519, %r737, %r737, %r3074;
	// end inline asm
	shr.u32 	%r4840, %r737, 10;
	xor.b32  	%r4841, %r4840, %r515;
	xor.b32  	%r4842, %r4841, %r519;
	add.s32 	%r4843, %r4842, %r657;
	// begin inline asm
	shf.r.wrap.b32 %r523, %r529, %r529, %r3078;
	// end inline asm
	// begin inline asm
	shf.r.wrap.b32 %r527, %r529, %r529, %r3082;
	// end inline asm
	shr.u32 	%r4844, %r529, 3;
	xor.b32  	%r4845, %r4844, %r523;
	xor.b32  	%r4846, %r4845, %r527;
	add.s32 	%r4847, %r4843, %r292;
	add.s32 	%r769, %r4847, %r4846;
	// begin inline asm
	shf.r.wrap.b32 %r531, %r753, %r753, %r3070;
	// end inline asm
	// begin inline asm
	shf.r.wrap.b32 %r535, %r753, %r753, %r3074;
	// end inline asm
	shr.u32 	%r4848, %r753, 10;
	xor.b32  	%r4849, %r4848, %r531;
	xor.b32  	%r4850, %r4849, %r535;
	add.s32 	%r4851, %r4850, %r673;
	// begin inline asm
	shf.r.wrap.b32 %r539, %r545, %r545, %r3078;
	// end inline asm
	// begin inline asm
	shf.r.wrap.b32 %r543, %r545, %r545, %r3082;
	// end inline asm
	shr.u32 	%r4852, %r545, 3;
	xor.b32  	%r4853, %r4852, %r539;
	xor.b32  	%r4854, %r4853, %r543;
	add.s32 	%r4855, %r4851, %r529;
	add.s32 	%r785, %r4855, %r4854;
	// begin inline asm
	shf.r.wrap.b32 %r547, %r769, %r769, %r3070;
	// end inline asm
	// begin inline asm
	shf.r.wrap.b32 %r551, %r769, %r769, %r3074;
	// end inline asm
	shr.u32 	%r4856, %r769, 10;
	xor.b32  	%r4857, %r4856, %r547;
	xor.b32  	%r4858, %r4857, %r551;
	add.s32 	%r4859, %r4858, %r689;
	// begin inline asm
	shf.r.wrap.b32 %r555, %r561, %r561, %r3078;
	// end inline asm
	// begin inline asm
	shf.r.wrap.b32 %r559, %r561, %r561, %r3082;
	// end inline asm
	shr.u32 	%r4860, %r561, 3;
	xor.b32  	%r4861, %r4860, %r555;
	xor.b32  	%r4862, %r4861, %r559;
	add.s32 	%r4863, %r4859, %r545;
	add.s32 	%r585, %r4863, %r4862;
	// begin inline asm
	shf.r.wrap.b32 %r563, %r785, %r785, %r3070;
	// end inline asm
	// begin inline asm
	shf.r.wrap.b32 %r567, %r785, %r785, %r3074;
	// end inline asm
	shr.u32 	%r4864, %r785, 10;
	xor.b32  	%r4865, %r4864, %r563;
	xor.b32  	%r4866, %r4865, %r567;
	add.s32 	%r4867, %r4866, %r705;
	// begin inline asm
	shf.r.wrap.b32 %r571, %r577, %r577, %r3078;
	// end inline asm
	// begin inline asm
	shf.r.wrap.b32 %r575, %r577, %r577, %r3082;
	// end inline asm
	shr.u32 	%r4868, %r577, 3;
	xor.b32  	%r4869, %r4868, %r571;
	xor.b32  	%r4870, %r4869, %r575;
	add.s32 	%r4871, %r4867, %r561;
	add.s32 	%r601, %r4871, %r4870;
	// begin inline asm
	shf.r.wrap.b32 %r579, %r585, %r585, %r3070;
	// end inline asm
	// begin inline asm
	shf.r.wrap.b32 %r583, %r585, %r585, %r3074;
	// end inline asm
	shr.u32 	%r4872, %r585, 10;
	xor.b32  	%r4873, %r4872, %r579;
	xor.b32  	%r4874, %r4873, %r583;
	add.s32 	%r4875, %r4874, %r721;
	// begin inline asm
	shf.r.wrap.b32 %r587, %r593, %r593, %r3078;
	// end inline asm
	// begin inline asm
	shf.r.wrap.b32 %r591, %r593, %r593, %r3082;
	// end inline asm
	shr.u32 	%r4876, %r593, 3;
	xor.b32  	%r4877, %r4876, %r587;
	xor.b32  	%r4878, %r4877, %r591;
	add.s32 	%r4879, %r4875, %r577;
	add.s32 	%r617, %r4879, %r4878;
	// begin inline asm
	shf.r.wrap.b32 %r595, %r601, %r601, %r3070;
	// end inline asm
	// begin inline asm
	shf.r.wrap.b32 %r599, %r601, %r601, %r3074;
	// end inline asm
	shr.u32 	%r4880, %r601, 10;
	xor.b32  	%r4881, %r4880, %r595;
	xor.b32  	%r4882, %r4881, %r599;
	add.s32 	%r4883, %r4882, %r737;
	// begin inline asm
	shf.r.wrap.b32 %r603, %r609, %r609, %r3078;
	// end inline asm
	// begin inline asm
	shf.r.wrap.b32 %r607, %r609, %r609, %r3082;
	// end inline asm
	shr.u32 	%r4884, %r609, 3;
	xor.b32  	%r4885, %r4884, %r603;
	xor.b32  	%r4886, %r4885, %r607;
	add.s32 	%r4887, %r4883, %r593;
	add.s32 	%r633, %r4887, %r4886;
	// begin inline asm
	shf.r.wrap.b32 %r611, %r617, %r617, %r3070;
	// end inline asm
	// begin inline asm
	shf.r.wrap.b32 %r615, %r617, %r617, %r3074;
	// end inline asm
	shr.u32 	%r4888, %r617, 10;
	xor.b32  	%r4889, %r4888, %r611;
	xor.b32  	%r4890, %r4889, %r615;
	add.s32 	%r4891, %r4890, %r753;
	// begin inline asm
	shf.r.wrap.b32 %r619, %r625, %r625, %r3078;
	// end inline asm
	// begin inline asm
	shf.r.wrap.b32 %r623, %r625, %r625, %r3082;
	// end inline asm
	shr.u32 	%r4892, %r625, 3;
	xor.b32  	%r4893, %r4892, %r619;
	xor.b32  	%r4894, %r4893, %r623;
	add.s32 	%r4895, %r4891, %r609;
	add.s32 	%r649, %r4895, %r4894;
	// begin inline asm
	shf.r.wrap.b32 %r627, %r633, %r633, %r3070;
	// end inline asm
	// begin inline asm
	shf.r.wrap.b32 %r631, %r633, %r633, %r3074;
	// end inline asm
	shr.u32 	%r4896, %r633, 10;
	xor.b32  	%r4897, %r4896, %r627;
	xor.b32  	%r4898, %r4897, %r631;
	add.s32 	%r4899, %r4898, %r769;
	// begin inline asm
	shf.r.wrap.b32 %r635, %r641, %r641, %r3078;
	// end inline asm
	// begin inline asm
	shf.r.wrap.b32 %r639, %r641, %r641, %r3082;
	// end inline asm
	shr.u32 	%r4900, %r641, 3;
	xor.b32  	%r4901, %r4900, %r635;
	xor.b32  	%r4902, %r4901, %r639;
	add.s32 	%r4903, %r4899, %r625;
	add.s32 	%r665, %r4903, %r4902;
	// begin inline asm
	shf.r.wrap.b32 %r643, %r649, %r649, %r3070;
	// end inline asm
	// begin inline asm
	shf.r.wrap.b32 %r647, %r649, %r649, %r3074;
	// end inline asm
	shr.u32 	%r4904, %r649, 10;
	xor.b32  	%r4905, %r4904, %r643;
	xor.b32  	%r4906, %r4905, %r647;
	add.s32 	%r4907, %r4906, %r785;
	// begin inline asm
	shf.r.wrap.b32 %r651, %r657, %r657, %r3078;
	// end inline asm
	// begin inline asm
	shf.r.wrap.b32 %r655, %r657, %r657, %r3082;
	// end inline asm
	shr.u32 	%r4908, %r657, 3;
	xor.b32  	%r4909, %r4908, %r651;
	xor.b32  	%r4910, %r4909, %r655;
	add.s32 	%r4911, %r4907, %r641;
	add.s32 	%r681, %r4911, %r4910;
	// begin inline asm
	shf.r.wrap.b32 %r659, %r665, %r665, %r3070;
	// end inline asm
	// begin inline asm
	shf.r.wrap.b32 %r663, %r665, %r665, %r3074;
	// end inline asm
	shr.u32 	%r4912, %r665, 10;
	xor.b32  	%r4913, %r4912, %r659;
	xor.b32  	%r4914, %r4913, %r663;
	add.s32 	%r4915, %r4914, %r585;
	// begin inline asm
	shf.r.wrap.b32 %r667, %r673, %r673, %r3078;
	// end inline asm
	// begin inline asm
	shf.r.wrap.b32 %r671, %r673, %r673, %r3082;
	// end inline asm
	shr.u32 	%r4916, %r673, 3;
	xor.b32  	%r4917, %r4916, %r667;
	xor.b32  	%r4918, %r4917, %r671;
	add.s32 	%r4919, %r4915, %r657;
	add.s32 	%r697, %r4919, %r4918;
	// begin inline asm
	shf.r.wrap.b32 %r675, %r681, %r681, %r3070;
	// end inline asm
	// begin inline asm
	shf.r.wrap.b32 %r679, %r681, %r681, %r3074;
	// end inline asm
	shr.u32 	%r4920, %r681, 10;
	xor.b32  	%r4921, %r4920, %r675;
	xor.b32  	%r4922, %r4921, %r679;
	add.s32 	%r4923, %r4922, %r601;
	// begin inline asm
	shf.r.wrap.b32 %r683, %r689, %r689, %r3078;
	// end inline asm
	// begin inline asm
	shf.r.wrap.b32 %r687, %r689, %r689, %r3082;
	// end inline asm
	shr.u32 	%r4924, %r689, 3;
	xor.b32  	%r4925, %r4924, %r683;
	xor.b32  	%r4926, %r4925, %r687;
	add.s32 	%r4927, %r4923, %r673;
	add.s32 	%r713, %r4927, %r4926;
	// begin inline asm
	shf.r.wrap.b32 %r691, %r697, %r697, %r3070;
	// end inline asm
	// begin inline asm
	shf.r.wrap.b32 %r695, %r697, %r697, %r3074;
	// end inline asm
	shr.u32 	%r4928, %r697, 10;
	xor.b32  	%r4929, %r4928, %r691;
	xor.b32  	%r4930, %r4929, %r695;
	add.s32 	%r4931, %r4930, %r617;
	// begin inline asm
	shf.r.wrap.b32 %r699, %r705, %r705, %r3078;
	// end inline asm
	// begin inline asm
	shf.r.wrap.b32 %r703, %r705, %r705, %r3082;
	// end inline asm
	shr.u32 	%r4932, %r705, 3;
	xor.b32  	%r4933, %r4932, %r699;
	xor.b32  	%r4934, %r4933, %r703;
	add.s32 	%r4935, %r4931, %r689;
	add.s32 	%r729, %r4935, %r4934;
	// begin inline asm
	shf.r.wrap.b32 %r707, %r713, %r713, %r3070;
	// end inline asm
	// begin inline asm
	shf.r.wrap.b32 %r711, %r713, %r713, %r3074;
	// end inline asm
	shr.u32 	%r4936, %r713, 10;
	xor.b32  	%r4937, %r4936, %r707;
	xor.b32  	%r4938, %r4937, %r711;
	add.s32 	%r4939, %r4938, %r633;
	// begin inline asm
	shf.r.wrap.b32 %r715, %r721, %r721, %r3078;
	// end inline asm
	// begin inline asm
	shf.r.wrap.b32 %r719, %r721, %r721, %r3082;
	// end inline asm
	shr.u32 	%r4940, %r721, 3;
	xor.b32  	%r4941, %r4940, %r715;
	xor.b32  	%r4942, %r4941, %r719;
	add.s32 	%r4943, %r4939, %r705;
	add.s32 	%r745, %r4943, %r4942;
	// begin inline asm
	shf.r.wrap.b32 %r723, %r729, %r729, %r3070;
	// end inline asm
	// begin inline asm
	shf.r.wrap.b32 %r727, %r729, %r729, %r3074;
	// end inline asm
	shr.u32 	%r4944, %r729, 10;
	xor.b32  	%r4945, %r4944, %r723;
	xor.b32  	%r4946, %r4945, %r727;
	add.s32 	%r4947, %r4946, %r649;
	// begin inline asm
	shf.r.wrap.b32 %r731, %r737, %r737, %r3078;
	// end inline asm
	// begin inline asm
	shf.r.wrap.b32 %r735, %r737, %r737, %r3082;
	// end inline asm
	shr.u32 	%r4948, %r737, 3;
	xor.b32  	%r4949, %r4948, %r731;
	xor.b32  	%r4950, %r4949, %r735;
	add.s32 	%r4951, %r4947, %r721;
	add.s32 	%r761, %r4951, %r4950;
	// begin inline asm
	shf.r.wrap.b32 %r739, %r745, %r745, %r3070;
	// end inline asm
	// begin inline asm
	shf.r.wrap.b32 %r743, %r745, %r745, %r3074;
	// end inline asm
	shr.u32 	%r4952, %r745, 10;
	xor.b32  	%r4953, %r4952, %r739;
	xor.b32  	%r4954, %r4953, %r743;
	add.s32 	%r4955, %r4954, %r665;
	// begin inline asm
	shf.r.wrap.b32 %r747, %r753, %r753, %r3078;
	// end inline asm
	// begin inline asm
	shf.r.wrap.b32 %r751, %r753, %r753, %r3082;
	// end inline asm
	shr.u32 	%r4956, %r753, 3;
	xor.b32  	%r4957, %r4956, %r747;
	xor.b32  	%r4958, %r4957, %r751;
	add.s32 	%r4959, %r4955, %r737;
	add.s32 	%r777, %r4959, %r4958;
	// begin inline asm
	shf.r.wrap.b32 %r755, %r761, %r761, %r3070;
	// end inline asm
	// begin inline asm
	shf.r.wrap.b32 %r759, %r761, %r761, %r3074;
	// end inline asm
	shr.u32 	%r4960, %r761, 10;
	xor.b32  	%r4961, %r4960, %r755;
	xor.b32  	%r4962, %r4961, %r759;
	add.s32 	%r4963, %r4962, %r681;
	// begin inline asm
	shf.r.wrap.b32 %r763, %r769, %r769, %r3078;
	// end inline asm
	// begin inline asm
	shf.r.wrap.b32 %r767, %r769, %r769, %r3082;
	// end inline asm
	shr.u32 	%r4964, %r769, 3;
	xor.b32  	%r4965, %r4964, %r763;
	xor.b32  	%r4966, %r4965, %r767;
	add.s32 	%r4967, %r4963, %r753;
	add.s32 	%r4968, %r4967, %r4966;
	// begin inline asm
	shf.r.wrap.b32 %r771, %r777, %r777, %r3070;
	// end inline asm
	// begin inline asm
	shf.r.wrap.b32 %r775, %r777, %r777, %r3074;
	// end inline asm
	shr.u32 	%r4969, %r777, 10;
	xor.b32  	%r4970, %r4969, %r771;
	xor.b32  	%r4971, %r4970, %r775;
	add.s32 	%r4972, %r4971, %r697;
	// begin inline asm
	shf.r.wrap.b32 %r779, %r785, %r785, %r3078;
	// end inline asm
	// begin inline asm
	shf.r.wrap.b32 %r783, %r785, %r785, %r3082;
	// end inline asm
	shr.u32 	%r4973, %r785, 3;
	xor.b32  	%r4974, %r4973, %r779;
	xor.b32  	%r4975, %r4974, %r783;
	add.s32 	%r4976, %r4972, %r769;
	add.s32 	%r4977, %r4976, %r4975;
	mov.b32 	%r4598, 6;
	// begin inline asm
	shf.r.wrap.b32 %r787, %r788, %r788, %r4598;
	// end inline asm
	mov.b32 	%r4602, 11;
	// begin inline asm
	shf.r.wrap.b32 %r791, %r788, %r788, %r4602;
	// end inline asm
	xor.b32  	%r4978, %r791, %r787;
	mov.b32 	%r4606, 25;
	// begin inline asm
	shf.r.wrap.b32 %r795, %r788, %r788, %r4606;
	// end inline asm
	xor.b32  	%r4979, %r4978, %r795;
	and.b32  	%r4980, %r788, %r4626;
	not.b32 	%r4981, %r788;
	and.b32  	%r4982, %r4627, %r4981;
	or.b32  	%r4983, %r4980, %r4982;
	ld.const.u32 	%r4984, [_ZN6tetsuo8variants1KE];
	add.s32 	%r4985, %r4983, %r4628;
	add.s32 	%r4986, %r4985, %r4979;
	add.s32 	%r4987, %r4986, %r4984;
	add.s32 	%r4988, %r4987, %r4631;
	mov.b32 	%r4610, 2;
	// begin inline asm
	shf.r.wrap.b32 %r799, %r800, %r800, %r4610;
	// end inline asm
	mov.b32 	%r4614, 13;
	// begin inline asm
	shf.r.wrap.b32 %r803, %r800, %r800, %r4614;
	// end inline asm
	xor.b32  	%r4989, %r803, %r799;
	mov.b32 	%r4618, 22;
	// begin inline asm
	shf.r.wrap.b32 %r807, %r800, %r800, %r4618;
	// end inline asm
	xor.b32  	%r4990, %r4989, %r807;
	xor.b32  	%r4991, %r4623, %r4624;
	and.b32  	%r4992, %r800, %r4991;
	and.b32  	%r4993, %r4623, %r4624;
	xor.b32  	%r4994, %r4992, %r4993;
	add.s32 	%r821, %r4988, %r4625;
	add.s32 	%r4995, %r4988, %r4994;
	add.s32 	%r833, %r4995, %r4990;
	// begin inline asm
	shf.r.wrap.b32 %r811, %r821, %r821, %r4598;
	// end inline asm
	// begin inline asm
	shf.r.wrap.b32 %r815, %r821, %r821, %r4602;
	// end inline asm
	xor.b32  	%r4996, %r815, %r811;
	// begin inline asm
	shf.r.wrap.b32 %r819, %r821, %r821, %r4606;
	// end inline asm
	xor.b32  	%r4997, %r4996, %r819;
	and.b32  	%r4998, %r821, %r788;
	not.b32 	%r4999, %r821;
	and.b32  	%r5000, %r4626, %r4999;
	or.b32  	%r5001, %r4998, %r5000;
	ld.const.u32 	%r5002, [_ZN6tetsuo8variants1KE+4];
	add.s32 	%r5003, %r5001, %r4627;
	add.s32 	%r5004, %r5003, %r4997;
	add.s32 	%r5005, %r5004, %r5002;
	add.s32 	%r5006, %r5005, %r33;
	// begin inline asm
	shf.r.wrap.b32 %r823, %r833, %r833, %r4610;
	// end inline asm
	// begin inline asm
	shf.r.wrap.b32 %r827, %r833, %r833, %r4614;
	// end inline asm
	xor.b32  	%r5007, %r827, %r823;
	// begin inline asm
	shf.r.wrap.b32 %r831, %r833, %r833, %r4618;
	// end inline asm
	xor.b32  	%r5008, %r5007, %r831;
	xor.b32  	%r5009, %r800, %r4623;
	and.b32  	%r5010, %r833, %r5009;
	and.b32  	%r5011, %r800, %r4623;
	xor.b32  	%r5012, %r5010, %r5011;
	add.s32 	%r845, %r5006, %r4624;
	add.s32 	%r5013, %r5006, %r5012;
	add.s32 	%r857, %r5013, %r5008;
	// begin inline asm
	shf.r.wrap.b32 %r835, %r845, %r845, %r4598;
	// end inline asm
	// begin inline asm
	shf.r.wrap.b32 %r839, %r845, %r845, %r4602;
	// end inline asm
	xor.b32  	%r5014, %r839, %r835;
	// begin inline asm
	shf.r.wrap.b32 %r843, %r845, %r845, %r4606;
	// end inline asm
	xor.b32  	%r5015, %r5014, %r843;
	and.b32  	%r5016, %r845, %r821;
	not.b32 	%r5017, %r845;
	and.b32  	%r5018, %r788, %r5017;
	or.b32  	%r5019, %r5016, %r5018;
	ld.const.u32 	%r5020, [_ZN6tetsuo8variants1KE+8];
	add.s32 	%r5021, %r5019, %r4626;
	add.s32 	%r5022, %r5021, %r5015;
	add.s32 	%r5023, %r5022, %r5020;
	add.s32 	%r5024, %r5023, %r49;
	// begin inline asm
	shf.r.wrap.b32 %r847, %r857, %r857, %r4610;
	// end inline asm
	// begin inline asm
	shf.r.wrap.b32 %r851, %r857, %r857, %r4614;
	// end inline asm
	xor.b32  	%r5025, %r851, %r847;
	// begin inline asm
	shf.r.wrap.b32 %r855, %r857, %r857, %r4618;
	// end inline asm
	xor.b32  	%r5026, %r5025, %r855;
	xor.b32  	%r5027, %r833, %r800;
	and.b32  	%r5028, %r857, %r5027;
	and.b32  	%r5029, %r833, %r800;
	xor.b32  	%r5030, %r5028, %r5029;
	add.s32 	%r869, %r5024, %r4623;
	add.s32 	%r5031, %r5024, %r5030;
	add.s32 	%r881, %r5031, %r5026;
	// begin inline asm
	shf.r.wrap.b32 %r859, %r869, %r869, %r4598;
	// end inline asm
	// begin inline asm
	shf.r.wrap.b32 %r863, %r869, %r869, %r4602;
	// end inline asm
	xor.b32  	%r5032, %r863, %r859;
	// begin inline asm
	shf.r.wrap.b32 %r867, %r869, %r869, %r4606;
	// end inline asm
	xor.b32  	%r5033, %r5032, %r867;
	and.b32  	%r5034, %r869, %r845;
	not.b32 	%r5035, %r869;
	and.b32  	%r5036, %r821, %r5035;
	or.b32  	%r5037, %r5034, %r5036;
	ld.const.u32 	%r5038, [_ZN6tetsuo8variants1KE+12];
	add.s32 	%r5039, %r5037, %r788;
	add.s32 	%r5040, %r5039, %r5033;
	add.s32 	%r5041, %r5040, %r5038;
	add.s32 	%r5042, %r5041, %r65;
	// begin inline asm
	shf.r.wrap.b32 %r871, %r881, %r881, %r4610;
	// end inline asm
	// begin inline asm
	shf.r.wrap.b32 %r875, %r881, %r881, %r4614;
	// end inline asm
	xor.b32  	%r5043, %r875, %r871;
	// begin inline asm
	shf.r.wrap.b32 %r879, %r881, %r881, %r4618;
	// end inline asm
	xor.b32  	%r5044, %r5043, %r879;
	xor.b32  	%r5045, %r857, %r833;
	and.b32  	%r5046, %r881, %r5045;
	and.b32  	%r5047, %r857, %r833;
	xor.b32  	%r5048, %r5046, %r5047;
	add.s32 	%r893, %r5042, %r800;
	add.s32 	%r5049, %r5042, %r5048;
	add.s32 	%r905, %r5049, %r5044;
	// begin inline asm
	shf.r.wrap.b32 %r883, %r893, %r893, %r4598;
	// end inline asm
	// begin inline asm
	shf.r.wrap.b32 %r887, %r893, %r893, %r4602;
	// end inline asm
	xor.b32  	%r5050, %r887, %r883;
	// begin inline asm
	shf.r.wrap.b32 %r891, %r893, %r893, %r4606;
	// end inline asm
	xor.b32  	%r5051, %r5050, %r891;
	and.b32  	%r5052, %r893, %r869;
	not.b32 	%r5053, %r893;
	and.b32  	%r5054, %r845, %r5053;
	or.b32  	%r5055, %r5052, %r5054;
	ld.const.u32 	%r5056, [_ZN6tetsuo8variants1KE+16];
	add.s32 	%r5057, %r5055, %r821;
	add.s32 	%r5058, %r5057, %r5051;
	add.s32 	%r5059, %r5058, %r5056;
	xor.b32  	%r5060, %r5059, -2147483648;
	// begin inline asm
	shf.r.wrap.b32 %r895, %r905, %r905, %r4610;
	// end inline asm
	// begin inline asm
	shf.r.wrap.b32 %r899, %r905, %r905, %r4614;
	// end inline asm
	xor.b32  	%r5061, %r899, %r895;
	// begin inline asm
	shf.r.wrap.b32 %r903, %r905, %r905, %r4618;
	// end inline asm
	xor.b32  	%r5062, %r5061, %r903;
	xor.b32  	%r5063, %r881, %r857;
	and.b32  	%r5064, %r905, %r5063;
	and.b32  	%r5065, %r881, %r857;
	xor.b32  	%r5066, %r5064, %r5065;
	add.s32 	%r917, %r5060, %r833;
	add.s32 	%r5067, %r5060, %r5066;
	add.s32 	%r929, %r5067, %r5062;
	// begin inline asm
	shf.r.wrap.b32 %r907, %r917, %r917, %r4598;
	// end inline asm
	// begin inline asm
	shf.r.wrap.b32 %r911, %r917, %r917, %r4602;
	// end inline asm
	xor.b32  	%r5068, %r911, %r907;
	// begin inline asm
	shf.r.wrap.b32 %r915, %r917, %r917, %r4606;
	// end inline asm
	xor.b32  	%r5069, %r5068, %r915;
	and.b32  	%r5070, %r917, %r893;
	not.b32 	%r5071, %r917;
	and.b32  	%r5072, %r869, %r5071;
	or.b32  	%r5073, %r5070, %r5072;
	ld.const.u32 	%r5074, [_ZN6tetsuo8variants1KE+20];
	add.s32 	%r5075, %r5073, %r845;
	add.s32 	%r5076, %r5075, %r5069;
	add.s32 	%r5077, %r5076, %r5074;
	// begin inline asm
	shf.r.wrap.b32 %r919, %r929, %r929, %r4610;
	// end inline asm
	// begin inline asm
	shf.r.wrap.b32 %r923, %r929, %r929, %r4614;
	// end inline asm
	xor.b32  	%r5078, %r923, %r919;
	// begin inline asm
	shf.r.wrap.b32 %r927, %r929, %r929, %r4618;
	// end inline asm
	xor.b32  	%r5079, %r5078, %r927;
	xor.b32  	%r5080, %r905, %r881;
	and.b32  	%r5081, %r929, %r5080;
	and.b32  	%r5082, %r905, %r881;
	xor.b32  	%r5083, %r5081, %r5082;
	add.s32 	%r941, %r5077, %r857;
	add.s32 	%r5084, %r5077, %r5083;
	add.s32 	%r953, %r5084, %r5079;
	// begin inline asm
	shf.r.wrap.b32 %r931, %r941, %r941, %r4598;
	// end inline asm
	// begin inline asm
	shf.r.wrap.b32 %r935, %r941, %r941, %r4602;
	// end inline asm
	xor.b32  	%r5085, %r935, %r931;
	// begin inline asm
	shf.r.wrap.b32 %r939, %r941, %r941, %r4606;
	// end inline asm
	xor.b32  	%r5086, %r5085, %r939;
	and.b32  	%r5087, %r941, %r917;
	not.b32 	%r5088, %r941;
	and.b32  	%r5089, %r893, %r5088;
	or.b32  	%r5090, %r5087, %r5089;
	ld.const.u32 	%r5091, [_ZN6tetsuo8variants1KE+24];
	add.s32 	%r5092, %r5090, %r869;
	add.s32 	%r5093, %r5092, %r5086;
	add.s32 	%r5094, %r5093, %r5091;
	// begin inline asm
	shf.r.wrap.b32 %r943, %r953, %r953, %r4610;
	// end inline asm
	// begin inline asm
	shf.r.wrap.b32 %r947, %r953, %r953, %r4614;
	// end inline asm
	xor.b32  	%r5095, %r947, %r943;
	// begin inline asm
	shf.r.wrap.b32 %r951, %r953, %r953, %r4618;
	// end inline asm
	xor.b32  	%r5096, %r5095, %r951;
	xor.b32  	%r5097, %r929, %r905;
	and.b32  	%r5098, %r953, %r5097;
	and.b32  	%r5099, %r929, %r905;
	xor.b32  	%r5100, %r5098, %r5099;
	add.s32 	%r965, %r5094, %r881;
	add.s32 	%r5101, %r5094, %r5100;
	add.s32 	%r977, %r5101, %r5096;
	// begin inline asm
	shf.r.wrap.b32 %r955, %r965, %r965, %r4598;
	// end inline asm
	// begin inline asm
	shf.r.wrap.b32 %r959, %r965, %r965, %r4602;
	// end inline asm
	xor.b32  	%r5102, %r959, %r955;
	// begin inline asm
	shf.r.wrap.b32 %r963, %r965, %r965, %r4606;
	// end inline asm
	xor.b32  	%r5103, %r5102, %r963;
	and.b32  	%r5104, %r965, %r941;
	not.b32 	%r5105, %r965;
	and.b32  	%r5106, %r917, %r5105;
	or.b32  	%r5107, %r5104, %r5106;
	ld.const.u32 	%r5108, [_ZN6tetsuo8variants1KE+28];
	add.s32 	%r5109, %r5107, %r893;
	add.s32 	%r5110, %r5109, %r5103;
	add.s32 	%r5111, %r5110, %r5108;
	// begin inline asm
	shf.r.wrap.b32 %r967, %r977, %r977, %r4610;
	// end inline asm
	// begin inline asm
	shf.r.wrap.b32 %r971, %r977, %r977, %r4614;
	// end inline asm
	xor.b32  	%r5112, %r971, %r967;
	// begin inline asm
	shf.r.wrap.b32 %r975, %r977, %r977, %r4618;
	// end inline asm
	xor.b32  	%r5113, %r5112, %r975;
	xor.b32  	%r5114, %r953, %r929;
	and.b32  	%r5115, %r977, %r5114;
	and.b32  	%r5116, %r953, %r929;
	xor.b32  	%r5117, %r5115, %r5116;
	add.s32 	%r989, %r5111, %r905;
	add.s32 	%r5118, %r5111, %r5117;
	add.s32 	%r1001, %r5118, %r5113;
	// begin inline asm
	shf.r.wrap.b32 %r979, %r989, %r989, %r4598;
	// end inline asm
	// begin inline asm
	shf.r.wrap.b32 %r983, %r989, %r989, %r4602;
	// end inline asm
	xor.b32  	%r5119, %r983, %r979;
	// begin inline asm
	shf.r.wrap.b32 %r987, %r989, %r989, %r4606;
	// end inline asm
	xor.b32  	%r5120, %r5119, %r987;
	and.b32  	%r5121, %r989, %r965;
	not.b32 	%r5122, %r989;
	and.b32  	%r5123, %r941, %r5122;
	or.b32  	%r5124, %r5121, %r5123;
	ld.const.u32 	%r5125, [_ZN6tetsuo8variants1KE+32];
	add.s32 	%r5126, %r5124, %r917;
	add.s32 	%r5127, %r5126, %r5120;
	add.s32 	%r5128, %r5127, %r5125;
	// begin inline asm
	shf.r.wrap.b32 %r991, %r1001, %r1001, %r4610;
	// end inline asm
	// begin inline asm
	shf.r.wrap.b32 %r995, %r1001, %r1001, %r4614;
	// end inline asm
	xor.b32  	%r5129, %r995, %r991;
	// begin inline asm
	shf.r.wrap.b32 %r999, %r1001, %r1001, %r4618;
	// end inline asm
	xor.b32  	%r5130, %r5129, %r999;
	xor.b32  	%r5131, %r977, %r953;
	and.b32  	%r5132, %r1001, %r5131;
	and.b32  	%r5133, %r977, %r953;
	xor.b32  	%r5134, %r5132, %r5133;
	add.s32 	%r1013, %r5128, %r929;
	add.s32 	%r5135, %r5128, %r5134;
	add.s32 	%r1025, %r5135, %r5130;
	// begin inline asm
	shf.r.wrap.b32 %r1003, %r1013, %r1013, %r4598;
	// end inline asm
	// begin inline asm
	shf.r.wrap.b32 %r1007, %r1013, %r1013, %r4602;
	// end inline asm
	xor.b32  	%r5136, %r1007, %r1003;
	// begin inline asm
	shf.r.wrap.b32 %r1011, %r1013, %r1013, %r4606;
	// end inline asm
	xor.b32  	%r5137, %r5136, %r1011;
	and.b32  	%r5138, %r1013, %r989;
	not.b32 	%r5139, %r1013;
	and.b32  	%r5140, %r965, %r5139;
	or.b32  	%r5141, %r5138, %r5140;
	ld.const.u32 	%r5142, [_ZN6tetsuo8variants1KE+36];
	add.s32 	%r5143, %r5141, %r941;
	add.s32 	%r5144, %r5143, %r5137;
	add.s32 	%r5145, %r5144, %r5142;
	// begin inline asm
	shf.r.wrap.b32 %r1015, %r1025, %r1025, %r4610;
	// end inline asm
	// begin inline asm
	shf.r.wrap.b32 %r1019, %r1025, %r1025, %r4614;
	// end inline asm
	xor.b32  	%r5146, %r1019, %r1015;
	// begin inline asm
	shf.r.wrap.b32 %r1023, %r1025, %r1025, %r4618;
	// end inline asm
	xor.b32  	%r5147, %r5146, %r1023;
	xor.b32  	%r5148, %r1001, %r977;
	and.b32  	%r5149, %r1025, %r5148;
	and.b32  	%r5150, %r1001, %r977;
	xor.b32  	%r5151, %r5149, %r5150;
	add.s32 	%r1037, %r5145, %r953;
	add.s32 	%r5152, %r5145, %r5151;
	add.s32 	%r1049, %r5152, %r5147;
	// begin inline asm
	shf.r.wrap.b32 %r1027, %r1037, %r1037, %r4598;
	// end inline asm
	// begin inline asm
	shf.r.wrap.b32 %r1031, %r1037, %r1037, %r4602;
	// end inline asm
	xor.b32  	%r5153, %r1031, %r1027;
	// begin inline asm
	shf.r.wrap.b32 %r1035, %r1037, %r1037, %r4606;
	// end inline asm
	xor.b32  	%r5154, %r5153, %r1035;
	and.b32  	%r5155, %r1037, %r1013;
	not.b32 	%r5156, %r1037;
	and.b32  	%r5157, %r989, %r5156;
	or.b32  	%r5158, %r5155, %r5157;
	ld.const.u32 	%r5159, [_ZN6tetsuo8variants1KE+40];
	add.s32 	%r5160, %r5158, %r965;
	add.s32 	%r5161, %r5160, %r5154;
	add.s32 	%r5162, %r5161, %r5159;
	// begin inline asm
	shf.r.wrap.b32 %r1039, %r1049, %r1049, %r4610;
	// end inline asm
	// begin inline asm
	shf.r.wrap.b32 %r1043, %r1049, %r1049, %r4614;
	// end inline asm
	xor.b32  	%r5163, %r1043, %r1039;
	// begin inline asm
	shf.r.wrap.b32 %r1047, %r1049, %r1049, %r4618;
	// end inline asm
	xor.b32  	%r5164, %r5163, %r1047;
	xor.b32  	%r5165, %r1025, %r1001;
	and.b32  	%r5166, %r1049, %r5165;
	and.b32  	%r5167, %r1025, %r1001;
	xor.b32  	%r5168, %r5166, %r5167;
	add.s32 	%r1061, %r5162, %r977;
	add.s32 	%r5169, %r5162, %r5168;
	add.s32 	%r1073, %r5169, %r5164;
	// begin inline asm
	shf.r.wrap.b32 %r1051, %r1061, %r1061, %r4598;
	// end inline asm
	// begin inline asm
	shf.r.wrap.b32 %r1055, %r1061, %r1061, %r4602;
	// end inline asm
	xor.b32  	%r5170, %r1055, %r1051;
	// begin inline asm
	shf.r.wrap.b32 %r1059, %r1061, %r1061, %r4606;
	// end inline asm
	xor.b32  	%r5171, %r5170, %r1059;
	and.b32  	%r5172, %r1061, %r1037;
	not.b32 	%r5173, %r1061;
	and.b32  	%r5174, %r1013, %r5173;
	or.b32  	%r5175, %r5172, %r5174;
	ld.const.u32 	%r5176, [_ZN6tetsuo8variants1KE+44];
	add.s32 	%r5177, %r5175, %r989;
	add.s32 	%r5178, %r5177, %r5171;
	add.s32 	%r5179, %r5178, %r5176;
	// begin inline asm
	shf.r.wrap.b32 %r1063, %r1073, %r1073, %r4610;
	// end inline asm
	// begin inline asm
	shf.r.wrap.b32 %r1067, %r1073, %r1073, %r4614;
	// end inline asm
	xor.b32  	%r5180, %r1067, %r1063;
	// begin inline asm
	shf.r.wrap.b32 %r1071, %r1073, %r1073, %r4618;
	// end inline asm
	xor.b32  	%r5181, %r5180, %r1071;
	xor.b32  	%r5182, %r1049, %r1025;
	and.b32  	%r5183, %r1073, %r5182;
	and.b32  	%r5184, %r1049, %r1025;
	xor.b32  	%r5185, %r5183, %r5184;
	add.s32 	%r1085, %r5179, %r1001;
	add.s32 	%r5186, %r5179, %r5185;
	add.s32 	%r1097, %r5186, %r5181;
	// begin inline asm
	shf.r.wrap.b32 %r1075, %r1085, %r1085, %r4598;
	// end inline asm
	// begin inline asm
	shf.r.wrap.b32 %r1079, %r1085, %r1085, %r4602;
	// end inline asm
	xor.b32  	%r5187, %r1079, %r1075;
	// begin inline asm
	shf.r.wrap.b32 %r1083, %r1085, %r1085, %r4606;
	// end inline asm
	xor.b32  	%r5188, %r5187, %r1083;
	and.b32  	%r5189, %r1085, %r1061;
	not.b32 	%r5190, %r1085;
	and.b32  	%r5191, %r1037, %r5190;
	or.b32  	%r5192, %r5189, %r5191;
	ld.const.u32 	%r5193, [_ZN6tetsuo8variants1KE+48];
	add.s32 	%r5194, %r5192, %r1013;
	add.s32 	%r5195, %r5194, %r5188;
	add.s32 	%r5196, %r5195, %r5193;
	// begin inline asm
	shf.r.wrap.b32 %r1087, %r1097, %r1097, %r4610;
	// end inline asm
	// begin inline asm
	shf.r.wrap.b32 %r1091, %r1097, %r1097, %r4614;
	// end inline asm
	xor.b32  	%r5197, %r1091, %r1087;
	// begin inline asm
	shf.r.wrap.b32 %r1095, %r1097, %r1097, %r4618;
	// end inline asm
	xor.b32  	%r5198, %r5197, %r1095;
	xor.b32  	%r5199, %r1073, %r1049;
	and.b32  	%r5200, %r1097, %r5199;
	and.b32  	%r5201, %r1073, %r1049;
	xor.b32  	%r5202, %r5200, %r5201;
	add.s32 	%r1109, %r5196, %r1025;
	add.s32 	%r5203, %r5196, %r5202;
	add.s32 	%r1121, %r5203, %r5198;
	// begin inline asm
	shf.r.wrap.b32 %r1099, %r1109, %r1109, %r4598;
	// end inline asm
	// begin inline asm
	shf.r.wrap.b32 %r1103, %r1109, %r1109, %r4602;
	// end inline asm
	xor.b32  	%r5204, %r1103, %r1099;
	// begin inline asm
	shf.r.wrap.b32 %r1107, %r1109, %r1109, %r4606;
	// end inline asm
	xor.b32  	%r5205, %r5204, %r1107;
	and.b32  	%r5206, %r1109, %r1085;
	not.b32 	%r5207, %r1109;
	and.b32  	%r5208, %r1061, %r5207;
	or.b32  	%r5209, %r5206, %r5208;
	ld.const.u32 	%r5210, [_ZN6tetsuo8variants1KE+52];
	add.s32 	%r5211, %r5209, %r1037;
	add.s32 	%r5212, %r5211, %r5205;
	add.s32 	%r5213, %r5212, %r5210;
	// begin inline asm
	shf.r.wrap.b32 %r1111, %r1121, %r1121, %r4610;
	// end inline asm
	// begin inline asm
	shf.r.wrap.b32 %r1115, %r1121, %r1121, %r4614;
	// end inline asm
	xor.b32  	%r5214, %r1115, %r1111;
	// begin inline asm
	shf.r.wrap.b32 %r1119, %r1121, %r1121, %r4618;
	// end inline asm
	xor.b32  	%r5215, %r5214, %r1119;
	xor.b32  	%r5216, %r1097, %r1073;
	and.b32  	%r5217, %r1121, %r5216;
	and.b32  	%r5218, %r1097, %r1073;
	xor.b32  	%r5219, %r5217, %r5218;
	add.s32 	%r1133, %r5213, %r1049;
	add.s32 	%r5220, %r5213, %r5219;
	add.s32 	%r1145, %r5220, %r5215;
	// begin inline asm
	shf.r.wrap.b32 %r1123, %r1133, %r1133, %r4598;
	// end inline asm
	// begin inline asm
	shf.r.wrap.b32 %r1127, %r1133, %r1133, %r4602;
	// end inline asm
	xor.b32  	%r5221, %r1127, %r1123;
	// begin inline asm
	shf.r.wrap.b32 %r1131, %r1133, %r1133, %r4606;
	// end inline asm
	xor.b32  	%r5222, %r5221, %r1131;
	and.b32  	%r5223, %r1133, %r1109;
	not.b32 	%r5224, %r1133;
	and.b32  	%r5225, %r1085, %r5224;
	or.b32  	%r5226, %r5223, %r5225;
	ld.const.u32 	%r5227, [_ZN6tetsuo8variants1KE+56];
	add.s32 	%r5228, %r5226, %r1061;
	add.s32 	%r5229, %r5228, %r5222;
	add.s32 	%r5230, %r5229, %r5227;
	// begin inline asm
	shf.r.wrap.b32 %r1135, %r1145, %r1145, %r4610;
	// end inline asm
	// begin inline asm
	shf.r.wrap.b32 %r1139, %r1145, %r1145, %r4614;
	// end inline asm
	xor.b32  	%r5231, %r1139, %r1135;
	// begin inline asm
	shf.r.wrap.b32 %r1143, %r1145, %r1145, %r4618;
	// end inline asm
	xor.b32  	%r5232, %r5231, %r1143;
	xor.b32  	%r5233, %r1121, %r1097;
	and.b32  	%r5234, %r1145, %r5233;
	and.b32  	%r5235, %r1121, %r1097;
	xor.b32  	%r5236, %r5234, %r5235;
	add.s32 	%r1157, %r5230, %r1073;
	add.s32 	%r5237, %r5230, %r5236;
	add.s32 	%r1169, %r5237, %r5232;
	// begin inline asm
	shf.r.wrap.b32 %r1147, %r1157, %r1157, %r4598;
	// end inline asm
	// begin inline asm
	shf.r.wrap.b32 %r1151, %r1157, %r1157, %r4602;
	// end inline asm
	xor.b32  	%r5238, %r1151, %r1147;
	// begin inline asm
	shf.r.wrap.b32 %r1155, %r1157, %r1157, %r4606;
	// end inline asm
	xor.b32  	%r5239, %r5238, %r1155;
	and.b32  	%r5240, %r1157, %r1133;
	not.b32 	%r5241, %r1157;
	and.b32  	%r5242, %r1109, %r5241;
	or.b32  	%r5243, %r5240, %r5242;
	ld.const.u32 	%r5244, [_ZN6tetsuo8variants1KE+60];
	add.s32 	%r5245, %r5243, %r1085;
	add.s32 	%r5246, %r5245, %r5239;
	add.s32 	%r5247, %r5246, %r5244;
	add.s32 	%r5248, %r5247, 640;
	// begin inline asm
	shf.r.wrap.b32 %r1159, %r1169, %r1169, %r4610;
	// end inline asm
	// begin inline asm
	shf.r.wrap.b32 %r1163, %r1169, %r1169, %r4614;
	// end inline asm
	xor.b32  	%r5249, %r1163, %r1159;
	// begin inline asm
	shf.r.wrap.b32 %r1167, %r1169, %r1169, %r4618;
	// end inline asm
	xor.b32  	%r5250, %r5249, %r1167;
	xor.b32  	%r5251, %r1145, %r1121;
	and.b32  	%r5252, %r1169, %r5251;
	and.b32  	%r5253, %r1145, %r1121;
	xor.b32  	%r5254, %r5252, %r5253;
	add.s32 	%r1181, %r5248, %r1097;
	add.s32 	%r5255, %r5248, %r5254;
	add.s32 	%r1193, %r5255, %r5250;
	// begin inline asm
	shf.r.wrap.b32 %r1171, %r1181, %r1181, %r4598;
	// end inline asm
	// begin inline asm
	shf.r.wrap.b32 %r1175, %r1181, %r1181, %r4602;
	// end inline asm
	xor.b32  	%r5256, %r1175, %r1171;
	// begin inline asm
	shf.r.wrap.b32 %r1179, %r1181, %r1181, %r4606;
	// end inline asm
	xor.b32  	%r5257, %r5256, %r1179;
	and.b32  	%r5258, %r1181, %r1157;
	not.b32 	%r5259, %r1181;
	and.b32  	%r5260, %r1133, %r5259;
	or.b32  	%r5261, %r5258, %r5260;
	ld.const.u32 	%r5262, [_ZN6tetsuo8variants1KE+64];
	add.s32 	%r5263, %r5261, %r1109;
	add.s32 	%r5264, %r5263, %r5257;
	add.s32 	%r5265, %r5264, %r5262;
	add.s32 	%r5266, %r5265, %r273;
	// begin inline asm
	shf.r.wrap.b32 %r1183, %r1193, %r1193, %r4610;
	// end inline asm
	// begin inline asm
	shf.r.wrap.b32 %r1187, %r1193, %r1193, %r4614;
	// end inline asm
	xor.b32  	%r5267, %r1187, %r1183;
	// begin inline asm
	shf.r.wrap.b32 %r1191, %r1193, %r1193, %r4618;
	// end inline asm
	xor.b32  	%r5268, %r5267, %r1191;
	xor.b32  	%r5269, %r1169, %r1145;
	and.b32  	%r5270, %r1193, %r5269;
	and.b32  	%r5271, %r1169, %r1145;
	xor.b32  	%r5272, %r5270, %r5271;
	add.s32 	%r1205, %r5266, %r1121;
	add.s32 	%r5273, %r5266, %r5272;
	add.s32 	%r1217, %r5273, %r5268;
	// begin inline asm
	shf.r.wrap.b32 %r1195, %r1205, %r1205, %r4598;
	// end inline asm
	// begin inline asm
	shf.r.wrap.b32 %r1199, %r1205, %r1205, %r4602;
	// end inline asm
	xor.b32  	%r5274, %r1199, %r1195;
	// begin inline asm
	shf.r.wrap.b32 %r1203, %r1205, %r1205, %r4606;
	// end inline asm
	xor.b32  	%r5275, %r5274, %r1203;
	and.b32  	%r5276, %r1205, %r1181;
	not.b32 	%r5277, %r1205;
	and.b32  	%r5278, %r1157, %r5277;
	or.b32  	%r5279, %r5276, %r5278;
	ld.const.u32 	%r5280, [_ZN6tetsuo8variants1KE+68];
	add.s32 	%r5281, %r5279, %r1133;
	add.s32 	%r5282, %r5281, %r5275;
	add.s32 	%r5283, %r5282, %r5280;
	add.s32 	%r5284, %r5283, %r289;
	// begin inline asm
	shf.r.wrap.b32 %r1207, %r1217, %r1217, %r4610;
	// end inline asm
	// begin inline asm
	shf.r.wrap.b32 %r1211, %r1217, %r1217, %r4614;
	// end inline asm
	xor.b32  	%r5285, %r1211, %r1207;
	// begin inline asm
	shf.r.wrap.b32 %r1215, %r1217, %r1217, %r4618;
	// end inline asm
	xor.b32  	%r5286, %r5285, %r1215;
	xor.b32  	%r5287, %r1193, %r1169;
	and.b32  	%r5288, %r1217, %r5287;
	and.b32  	%r5289, %r1193, %r1169;
	xor.b32  	%r5290, %r5288, %r5289;
	add.s32 	%r1229, %r5284, %r1145;
	add.s32 	%r5291, %r5284, %r5290;
	add.s32 	%r1241, %r5291, %r5286;
	// begin inline asm
	shf.r.wrap.b32 %r1219, %r1229, %r1229, %r4598;
	// end inline asm
	// begin inline asm
	shf.r.wrap.b32 %r1223, %r1229, %r1229, %r4602;
	// end inline asm
	xor.b32  	%r5292, %r1223, %r1219;
	// begin inline asm
	shf.r.wrap.b32 %r1227, %r1229, %r1229, %r4606;
	// end inline asm
	xor.b32  	%r5293, %r5292, %r1227;
	and.b32  	%r5294, %r1229, %r1205;
	not.b32 	%r5295, %r1229;
	and.b32  	%r5296, %r1181, %r5295;
	or.b32  	%r5297, %r5294, %r5296;
	ld.const.u32 	%r5298, [_ZN6tetsuo8variants1KE+72];
	add.s32 	%r5299, %r5297, %r1157;
	add.s32 	%r5300, %r5299, %r5293;
	add.s32 	%r5301, %r5300, %r5298;
	add.s32 	%r5302, %r5301, %r305;
	// begin inline asm
	shf.r.wrap.b32 %r1231, %r1241, %r1241, %r4610;
	// end inline asm
	// begin inline asm
	shf.r.wrap.b32 %r1235, %r1241, %r1241, %r4614;
	// end inline asm
	xor.b32  	%r5303, %r1235, %r1231;
	// begin inline asm
	shf.r.wrap.b32 %r1239, %r1241, %r1241, %r4618;
	// end inline asm
	xor.b32  	%r5304, %r5303, %r1239;
	xor.b32  	%r5305, %r1217, %r1193;
	and.b32  	%r5306, %r1241, %r5305;
	and.b32  	%r5307, %r1217, %r1193;
	xor.b32  	%r5308, %r5306, %r5307;
	add.s32 	%r1253, %r5302, %r1169;
	add.s32 	%r5309, %r5302, %r5308;
	add.s32 	%r1265, %r5309, %r5304;
	// begin inline asm
	shf.r.wrap.b32 %r1243, %r1253, %r1253, %r4598;
	// end inline asm
	// begin inline asm
	shf.r.wrap.b32 %r1247, %r1253, %r1253, %r4602;
	// end inline asm
	xor.b32  	%r5310, %r1247, %r1243;
	// begin inline asm
	shf.r.wrap.b32 %r1251, %r1253, %r1253, %r4606;
	// end inline asm
	xor.b32  	%r5311, %r5310, %r1251;
	and.b32  	%r5312, %r1253, %r1229;
	not.b32 	%r5313, %r1253;
	and.b32  	%r5314, %r1205, %r5313;
	or.b32  	%r5315, %r5312, %r5314;
	ld.const.u32 	%r5316, [_ZN6tetsuo8variants1KE+76];
	add.s32 	%r5317, %r5315, %r1181;
	add.s32 	%r5318, %r5317, %r5311;
	add.s32 	%r5319, %r5318, %r5316;
	add.s32 	%r5320, %r5319, %r321;
	// begin inline asm
	shf.r.wrap.b32 %r1255, %r1265, %r1265, %r4610;
	// end inline asm
	// begin inline asm
	shf.r.wrap.b32 %r1259, %r1265, %r1265, %r4614;
	// end inline asm
	xor.b32  	%r5321, %r1259, %r1255;
	// begin inline asm
	shf.r.wrap.b32 %r1263, %r1265, %r1265, %r4618;
	// end inline asm
	xor.b32  	%r5322, %r5321, %r1263;
	xor.b32  	%r5323, %r1241, %r1217;
	and.b32  	%r5324, %r1265, %r5323;
	and.b32  	%r5325, %r1241, %r1217;
	xor.b32  	%r5326, %r5324, %r5325;
	add.s32 	%r1277, %r5320, %r1193;
	add.s32 	%r5327, %r5320, %r5326;
	add.s32 	%r1289, %r5327, %r5322;
	// begin inline asm
	shf.r.wrap.b32 %r1267, %r1277, %r1277, %r4598;
	// end inline asm
	// begin inline asm
	shf.r.wrap.b32 %r1271, %r1277, %r1277, %r4602;
	// end inline asm
	xor.b32  	%r5328, %r1271, %r1267;
	// begin inline asm
	shf.r.wrap.b32 %r1275, %r1277, %r1277, %r4606;
	// end inline asm
	xor.b32  	%r5329, %r5328, %r1275;
	and.b32  	%r5330, %r1277, %r1253;
	not.b32 	%r5331, %r1277;
	and.b32  	%r5332, %r1229, %r5331;
	or.b32  	%r5333, %r5330, %r5332;
	ld.const.u32 	%r5334, [_ZN6tetsuo8variants1KE+80];
	add.s32 	%r5335, %r5333, %r1205;
	add.s32 	%r5336, %r5335, %r5329;
	add.s32 	%r5337, %r5336, %r5334;
	add.s32 	%r5338, %r5337, %r116;
	// begin inline asm
	shf.r.wrap.b32 %r1279, %r1289, %r1289, %r4610;
	// end inline asm
	// begin inline asm
	shf.r.wrap.b32 %r1283, %r1289, %r1289, %r4614;
	// end inline asm
	xor.b32  	%r5339, %r1283, %r1279;
	// begin inline asm
	shf.r.wrap.b32 %r1287, %r1289, %r1289, %r4618;
	// end inline asm
	xor.b32  	%r5340, %r5339, %r1287;
	xor.b32  	%r5341, %r1265, %r1241;
	and.b32  	%r5342, %r1289, %r5341;
	and.b32  	%r5343, %r1265, %r1241;
	xor.b32  	%r5344, %r5342, %r5343;
	add.s32 	%r1301, %r5338, %r1217;
	add.s32 	%r5345, %r5338, %r5344;
	add.s32 	%r1313, %r5345, %r5340;
	// begin inline asm
	shf.r.wrap.b32 %r1291, %r1301, %r1301, %r4598;
	// end inline asm
	// begin inline asm
	shf.r.wrap.b32 %r1295, %r1301, %r1301, %r4602;
	// end inline asm
	xor.b32  	%r5346, %r1295, %r1291;
	// begin inline asm
	shf.r.wrap.b32 %r1299, %r1301, %r1301, %r4606;
	// end inline asm
	xor.b32  	%r5347, %r5346, %r1299;
	and.b32  	%r5348, %r1301, %r1277;
	not.b32 	%r5349, %r1301;
	and.b32  	%r5350, %r1253, %r5349;
	or.b32  	%r5351, %r5348, %r5350;
	ld.const.u32 	%r5352, [_ZN6tetsuo8variants1KE+84];
	add.s32 	%r5353, %r5351, %r1229;
	add.s32 	%r5354, %r5353, %r5347;
	add.s32 	%r5355, %r5354, %r5352;
	add.s32 	%r5356, %r5355, %r353;
	// begin inline asm
	shf.r.wrap.b32 %r1303, %r1313, %r1313, %r4610;
	// end inline asm
	// begin inline asm
	shf.r.wrap.b32 %r1307, %r1313, %r1313, %r4614;
	// end inline asm
	xor.b32  	%r5357, %r1307, %r1303;
	// begin inline asm
	shf.r.wrap.b32 %r1311, %r1313, %r1313, %r4618;
	// end inline asm
	xor.b32  	%r5358, %r5357, %r1311;
	xor.b32  	%r5359, %r1289, %r1265;
	and.b32  	%r5360, %r1313, %r5359;
	and.b32  	%r5361, %r1289, %r1265;
	xor.b32  	%r5362, %r5360, %r5361;
	add.s32 	%r1325, %r5356, %r1241;
	add.s32 	%r5363, %r5356, %r5362;
	add.s32 	%r1337, %r5363, %r5358;
	// begin inline asm
	shf.r.wrap.b32 %r1315, %r1325, %r1325, %r4598;
	// end inline asm
	// begin inline asm
	shf.r.wrap.b32 %r1319, %r1325, %r1325, %r4602;
	// end inline asm
	xor.b32  	%r5364, %r1319, %r1315;
	// begin inline asm
	shf.r.wrap.b32 %r1323, %r1325, %r1325, %r4606;
	// end inline asm
	xor.b32  	%r5365, %r5364, %r1323;
	and.b32  	%r5366, %r1325, %r1301;
	not.b32 	%r5367, %r1325;
	and.b32  	%r5368, %r1277, %r5367;
	or.b32  	%r5369, %r5366, %r5368;
	ld.const.u32 	%r5370, [_ZN6tetsuo8variants1KE+88];
	add.s32 	%r5371, %r5369, %r1253;
	add.s32 	%r5372, %r5371, %r5365;
	add.s32 	%r5373, %r5372, %r5370;
	add.s32 	%r5374, %r5373, %r148;
	// begin inline asm
	shf.r.wrap.b32 %r1327, %r1337, %r1337, %r4610;
	// end inline asm
	// begin inline asm
	shf.r.wrap.b32 %r1331, %r1337, %r1337, %r4614;
	// end inline asm
	xor.b32  	%r5375, %r1331, %r1327;
	// begin inline asm
	shf.r.wrap.b32 %r1335, %r1337, %r1337, %r4618;
	// end inline asm
	xor.b32  	%r5376, %r5375, %r1335;
	xor.b32  	%r5377, %r1313, %r1289;
	and.b32  	%r5378, %r1337, %r5377;
	and.b32  	%r5379, %r1313, %r1289;
	xor.b32  	%r5380, %r5378, %r5379;
	add.s32 	%r1349, %r5374, %r1265;
	add.s32 	%r5381, %r5374, %r5380;
	add.s32 	%r1361, %r5381, %r5376;
	// begin inline asm
	shf.r.wrap.b32 %r1339, %r1349, %r1349, %r4598;
	// end inline asm
	// begin inline asm
	shf.r.wrap.b32 %r1343, %r1349, %r1349, %r4602;
	// end inline asm
	xor.b32  	%r5382, %r1343, %r1339;
	// begin inline asm
	shf.r.wrap.b32 %r1347, %r1349, %r1349, %r4606;
	// end inline asm
	xor.b32  	%r5383, %r5382, %r1347;
	and.b32  	%r5384, %r1349, %r1325;
	not.b32 	%r5385, %r1349;
	and.b32  	%r5386, %r1301, %r5385;
	or.b32  	%r5387, %r5384, %r5386;
	ld.const.u32 	%r5388, [_ZN6tetsuo8variants1KE+92];
	add.s32 	%r5389, %r5387, %r1277;
	add.s32 	%r5390, %r5389, %r5383;
	add.s32 	%r5391, %r5390, %r5388;
	add.s32 	%r5392, %r5391, %r385;
	// begin inline asm
	shf.r.wrap.b32 %r1351, %r1361, %r1361, %r4610;
	// end inline asm
	// begin inline asm
	shf.r.wrap.b32 %r1355, %r1361, %r1361, %r4614;
	// end inline asm
	xor.b32  	%r5393, %r1355, %r1351;
	// begin inline asm
	shf.r.wrap.b32 %r1359, %r1361, %r1361, %r4618;
	// end inline asm
	xor.b32  	%r5394, %r5393, %r1359;
	xor.b32  	%r5395, %r1337, %r1313;
	and.b32  	%r5396, %r1361, %r5395;
	and.b32  	%r5397, %r1337, %r1313;
	xor.b32  	%r5398, %r5396, %r5397;
	add.s32 	%r1373, %r5392, %r1289;
	add.s32 	%r5399, %r5392, %r5398;
	add.s32 	%r1385, %r5399, %r5394;
	// begin inline asm
	shf.r.wrap.b32 %r1363, %r1373, %r1373, %r4598;
	// end inline asm
	// begin inline asm
	shf.r.wrap.b32 %r1367, %r1373, %r1373, %r4602;
	// end inline asm
	xor.b32  	%r5400, %r1367, %r1363;
	// begin inline asm
	shf.r.wrap.b32 %r1371, %r1373, %r1373, %r4606;
	// end inline asm
	xor.b32  	%r5401, %r5400, %r1371;
	and.b32  	%r5402, %r1373, %r1349;
	not.b32 	%r5403, %r1373;
	and.b32  	%r5404, %r1325, %r5403;
	or.b32  	%r5405, %r5402, %r5404;
	ld.const.u32 	%r5406, [_ZN6tetsuo8variants1KE+96];
	add.s32 	%r5407, %r5405, %r1301;
	add.s32 	%r5408, %r5407, %r5401;
	add.s32 	%r5409, %r5408, %r5406;
	add.s32 	%r5410, %r5409, %r401;
	// begin inline asm
	shf.r.wrap.b32 %r1375, %r1385, %r1385, %r4610;
	// end inline asm
	// begin inline asm
	shf.r.wrap.b32 %r1379, %r1385, %r1385, %r4614;
	// end inline asm
	xor.b32  	%r5411, %r1379, %r1375;
	// begin inline asm
	shf.r.wrap.b32 %r1383, %r1385, %r1385, %r4618;
	// end inline asm
	xor.b32  	%r5412, %r5411, %r1383;
	xor.b32  	%r5413, %r1361, %r1337;
	and.b32  	%r5414, %r1385, %r5413;
	and.b32  	%r5415, %r1361, %r1337;
	xor.b32  	%r5416, %r5414, %r5415;
	add.s32 	%r1397, %r5410, %r1313;
	add.s32 	%r5417, %r5410, %r5416;
	add.s32 	%r1409, %r5417, %r5412;
	// begin inline asm
	shf.r.wrap.b32 %r1387, %r1397, %r1397, %r4598;
	// end inline asm
	// begin inline asm
	shf.r.wrap.b32 %r1391, %r1397, %r1397, %r4602;
	// end inline asm
	xor.b32  	%r5418, %r1391, %r1387;
	// begin inline asm
	shf.r.wrap.b32 %r1395, %r1397, %r1397, %r4606;
	// end inline asm
	xor.b32  	%r5419, %r5418, %r1395;
	and.b32  	%r5420, %r1397, %r1373;
	not.b32 	%r5421, %r1397;
	and.b32  	%r5422, %r1349, %r5421;
	or.b32  	%r5423, %r5420, %r5422;
	ld.const.u32 	%r5424, [_ZN6tetsuo8variants1KE+100];
	add.s32 	%r5425, %r5423, %r1325;
	add.s32 	%r5426, %r5425, %r5419;
	add.s32 	%r5427, %r5426, %r5424;
	add.s32 	%r5428, %r5427, %r417;
	// begin inline asm
	shf.r.wrap.b32 %r1399, %r1409, %r1409, %r4610;
	// end inline asm
	// begin inline asm
	shf.r.wrap.b32 %r1403, %r1409, %r1409, %r4614;
	// end inline asm
	xor.b32  	%r5429, %r1403, %r1399;
	// begin inline asm
	shf.r.wrap.b32 %r1407, %r1409, %r1409, %r4618;
	// end inline asm
	xor.b32  	%r5430, %r5429, %r1407;
	xor.b32  	%r5431, %r1385, %r1361;
	and.b32  	%r5432, %r1409, %r5431;
	and.b32  	%r5433, %r1385, %r1361;
	xor.b32  	%r5434, %r5432, %r5433;
	add.s32 	%r1421, %r5428, %r1337;
	add.s32 	%r5435, %r5428, %r5434;
	add.s32 	%r1433, %r5435, %r5430;
	// begin inline asm
	shf.r.wrap.b32 %r1411, %r1421, %r1421, %r4598;
	// end inline asm
	// begin inline asm
	shf.r.wrap.b32 %r1415, %r1421, %r1421, %r4602;
	// end inline asm
	xor.b32  	%r5436, %r1415, %r1411;
	// begin inline asm
	shf.r.wrap.b32 %r1419, %r1421, %r1421, %r4606;
	// end inline asm
	xor.b32  	%r5437, %r5436, %r1419;
	and.b32  	%r5438, %r1421, %r1397;
	not.b32 	%r5439, %r1421;
	and.b32  	%r5440, %r1373, %r5439;
	or.b32  	%r5441, %r5438, %r5440;
	ld.const.u32 	%r5442, [_ZN6tetsuo8variants1KE+104];
	add.s32 	%r5443, %r5441, %r1349;
	add.s32 	%r5444, %r5443, %r5437;
	add.s32 	%r5445, %r5444, %r5442;
	add.s32 	%r5446, %r5445, %r433;
	// begin inline asm
	shf.r.wrap.b32 %r1423, %r1433, %r1433, %r4610;
	// end inline asm
	// begin inline asm
	shf.r.wrap.b32 %r1427, %r1433, %r1433, %r4614;
	// end inline asm
	xor.b32  	%r5447, %r1427, %r1423;
	// begin inline asm
	shf.r.wrap.b32 %r1431, %r1433, %r1433, %r4618;
	// end inline asm
	xor.b32  	%r5448, %r5447, %r1431;
	xor.b32  	%r5449, %r1409, %r1385;
	and.b32  	%r5450, %r1433, %r5449;
	and.b32  	%r5451, %r1409, %r1385;
	xor.b32  	%r5452, %r5450, %r5451;
	add.s32 	%r1445, %r5446, %r1361;
	add.s32 	%r5453, %r5446, %r5452;
	add.s32 	%r1457, %r5453, %r5448;
	// begin inline asm
	shf.r.wrap.b32 %r1435, %r1445, %r1445, %r4598;
	// end inline asm
	// begin inline asm
	shf.r.wrap.b32 %r1439, %r1445, %r1445, %r4602;
	// end inline asm
	xor.b32  	%r5454, %r1439, %r1435;
	// begin inline asm
	shf.r.wrap.b32 %r1443, %r1445, %r1445, %r4606;
	// end inline asm
	xor.b32  	%r5455, %r5454, %r1443;
	and.b32  	%r5456, %r1445, %r1421;
	not.b32 	%r5457, %r1445;
	and.b32  	%r5458, %r1397, %r5457;
	or.b32  	%r5459, %r5456, %r5458;
	ld.const.u32 	%r5460, [_ZN6tetsuo8variants1KE+108];
	add.s32 	%r5461, %r5459, %r1373;
	add.s32 	%r5462, %r5461, %r5455;
	add.s32 	%r5463, %r5462, %r5460;
	add.s32 	%r5464, %r5463, %r449;
	// begin inline asm
	shf.r.wrap.b32 %r1447, %r1457, %r1457, %r4610;
	// end inline asm
	// begin inline asm
	shf.r.wrap.b32 %r1451, %r1457, %r1457, %r4614;
	// end inline asm
	xor.b32  	%r5465, %r1451, %r1447;
	// begin inline asm
	shf.r.wrap.b32 %r1455, %r1457, %r1457, %r4618;
	// end inline asm
	xor.b32  	%r5466, %r5465, %r1455;
	xor.b32  	%r5467, %r1433, %r1409;
	and.b32  	%r5468, %r1457, %r5467;
	and.b32  	%r5469, %r1433, %r1409;
	xor.b32  	%r5470, %r5468, %r5469;
	add.s32 	%r1469, %r5464, %r1385;
	add.s32 	%r5471, %r5464, %r5470;
	add.s32 	%r1481, %r5471, %r5466;
	// begin inline asm
	shf.r.wrap.b32 %r1459, %r1469, %r1469, %r4598;
	// end inline asm
	// begin inline asm
	shf.r.wrap.b32 %r1463, %r1469, %r1469, %r4602;
	// end inline asm
	xor.b32  	%r5472, %r1463, %r1459;
	// begin inline asm
	shf.r.wrap.b32 %r1467, %r1469, %r1469, %r4606;
	// end inline asm
	xor.b32  	%r5473, %r5472, %r1467;
	and.b32  	%r5474, %r1469, %r1445;
	not.b32 	%r5475, %r1469;
	and.b32  	%r5476, %r1421, %r5475;
	or.b32  	%r5477, %r5474, %r5476;
	ld.const.u32 	%r5478, [_ZN6tetsuo8variants1KE+112];
	add.s32 	%r5479, %r5477, %r1397;
	add.s32 	%r5480, %r5479, %r5473;
	add.s32 	%r5481, %r5480, %r5478;
	add.s32 	%r5482, %r5481, %r465;
	// begin inline asm
	shf.r.wrap.b32 %r1471, %r1481, %r1481, %r4610;
	// end inline asm
	// begin inline asm
	shf.r.wrap.b32 %r1475, %r1481, %r1481, %r4614;
	// end inline asm
	xor.b32  	%r5483, %r1475, %r1471;
	// begin inline asm
	shf.r.wrap.b32 %r1479, %r1481, %r1481, %r4618;
	// end inline asm
	xor.b32  	%r5484, %r5483, %r1479;
	xor.b32  	%r5485, %r1457, %r1433;
	and.b32  	%r5486, %r1481, %r5485;
	and.b32  	%r5487, %r1457, %r1433;
	xor.b32  	%r5488, %r5486, %r5487;
	add.s32 	%r1493, %r5482, %r1409;
	add.s32 	%r5489, %r5482, %r5488;
	add.s32 	%r1505, %r5489, %r5484;
	// begin inline asm
	shf.r.wrap.b32 %r1483, %r1493, %r1493, %r4598;
	// end inline asm
	// begin inline asm
	shf.r.wrap.b32 %r1487, %r1493, %r1493, %r4602;
	// end inline asm
	xor.b32  	%r5490, %r1487, %r1483;
	// begin inline asm
	shf.r.wrap.b32 %r1491, %r1493, %r1493, %r4606;
	// end inline asm
	xor.b32  	%r5491, %r5490, %r1491;
	and.b32  	%r5492, %r1493, %r1469;
	not.b32 	%r5493, %r1493;
	and.b32  	%r5494, %r1445, %r5493;
	or.b32  	%r5495, %r5492, %r5494;
	ld.const.u32 	%r5496, [_ZN6tetsuo8variants1KE+116];
	add.s32 	%r5497, %r5495, %r1421;
	add.s32 	%r5498, %r5497, %r5491;
	add.s32 	%r5499, %r5498, %r5496;
	add.s32 	%r5500, %r5499, %r481;
	// begin inline asm
	shf.r.wrap.b32 %r1495, %r1505, %r1505, %r4610;
	// end inline asm
	// begin inline asm
	shf.r.wrap.b32 %r1499, %r1505, %r1505, %r4614;
	// end inline asm
	xor.b32  	%r5501, %r1499, %r1495;
	// begin inline asm
	shf.r.wrap.b32 %r1503, %r1505, %r1505, %r4618;
	// end inline asm
	xor.b32  	%r5502, %r5501, %r1503;
	xor.b32  	%r5503, %r1481, %r1457;
	and.b32  	%r5504, %r1505, %r5503;
	and.b32  	%r5505, %r1481, %r1457;
	xor.b32  	%r5506, %r5504, %r5505;
	add.s32 	%r1517, %r5500, %r1433;
	add.s32 	%r5507, %r5500, %r5506;
	add.s32 	%r1529, %r5507, %r5502;
	// begin inline asm
	shf.r.wrap.b32 %r1507, %r1517, %r1517, %r4598;
	// end inline asm
	// begin inline asm
	shf.r.wrap.b32 %r1511, %r1517, %r1517, %r4602;
	// end inline asm
	xor.b32  	%r5508, %r1511, %r1507;
	// begin inline asm
	shf.r.wrap.b32 %r1515, %r1517, %r1517, %r4606;
	// end inline asm
	xor.b32  	%r5509, %r5508, %r1515;
	and.b32  	%r5510, %r1517, %r1493;
	not.b32 	%r5511, %r1517;
	and.b32  	%r5512, %r1469, %r5511;
	or.b32  	%r5513, %r5510, %r5512;
	ld.const.u32 	%r5514, [_ZN6tetsuo8variants1KE+120];
	add.s32 	%r5515, %r5513, %r1445;
	add.s32 	%r5516, %r5515, %r5509;
	add.s32 	%r5517, %r5516, %r5514;
	add.s32 	%r5518, %r5517, %r497;
	// begin inline asm
	shf.r.wrap.b32 %r1519, %r1529, %r1529, %r4610;
	// end inline asm
	// begin inline asm
	shf.r.wrap.b32 %r1523, %r1529, %r1529, %r4614;
	// end inline asm
	xor.b32  	%r5519, %r1523, %r1519;
	// begin inline asm
	shf.r.wrap.b32 %r1527, %r1529, %r1529, %r4618;
	// end inline asm
	xor.b32  	%r5520, %r5519, %r1527;
	xor.b32  	%r5521, %r1505, %r1481;
	and.b32  	%r5522, %r1529, %r5521;
	and.b32  	%r5523, %r1505, %r1481;
	xor.b32  	%r5524, %r5522, %r5523;
	add.s32 	%r1541, %r5518, %r1457;
	add.s32 	%r5525, %r5518, %r5524;
	add.s32 	%r1553, %r5525, %r5520;
	// begin inline asm
	shf.r.wrap.b32 %r1531, %r1541, %r1541, %r4598;
	// end inline asm
	// begin inline asm
	shf.r.wrap.b32 %r1535, %r1541, %r1541, %r4602;
	// end inline asm
	xor.b32  	%r5526, %r1535, %r1531;
	// begin inline asm
	shf.r.wrap.b32 %r1539, %r1541, %r1541, %r4606;
	// end inline asm
	xor.b32  	%r5527, %r5526, %r1539;
	and.b32  	%r5528, %r1541, %r1517;
	not.b32 	%r5529, %r1541;
	and.b32  	%r5530, %r1493, %r5529;
	or.b32  	%r5531, %r5528, %r5530;
	ld.const.u32 	%r5532, [_ZN6tetsuo8variants1KE+124];
	add.s32 	%r5533, %r5531, %r1469;
	add.s32 	%r5534, %r5533, %r5527;
	add.s32 	%r5535, %r5534, %r5532;
	add.s32 	%r5536, %r5535, %r292;
	// begin inline asm
	shf.r.wrap.b32 %r1543, %r1553, %r1553, %r4610;
	// end inline asm
	// begin inline asm
	shf.r.wrap.b32 %r1547, %r1553, %r1553, %r4614;
	// end inline asm
	xor.b32  	%r5537, %r1547, %r1543;
	// begin inline asm
	shf.r.wrap.b32 %r1551, %r1553, %r1553, %r4618;
	// end inline asm
	xor.b32  	%r5538, %r5537, %r1551;
	xor.b32  	%r5539, %r1529, %r1505;
	and.b32  	%r5540, %r1553, %r5539;
	and.b32  	%r5541, %r1529, %r1505;
	xor.b32  	%r5542, %r5540, %r5541;
	add.s32 	%r1565, %r5536, %r1481;
	add.s32 	%r5543, %r5536, %r5542;
	add.s32 	%r1577, %r5543, %r5538;
	// begin inline asm
	shf.r.wrap.b32 %r1555, %r1565, %r1565, %r4598;
	// end inline asm
	// begin inline asm
	shf.r.wrap.b32 %r1559, %r1565, %r1565, %r4602;
	// end inline asm
	xor.b32  	%r5544, %r1559, %r1555;
	// begin inline asm
	shf.r.wrap.b32 %r1563, %r1565, %r1565, %r4606;
	// end inline asm
	xor.b32  	%r5545, %r5544, %r1563;
	and.b32  	%r5546, %r1565, %r1541;
	not.b32 	%r5547, %r1565;
	and.b32  	%r5548, %r1517, %r5547;
	or.b32  	%r5549, %r5546, %r5548;
	ld.const.u32 	%r5550, [_ZN6tetsuo8variants1KE+128];
	add.s32 	%r5551, %r5549, %r1493;
	add.s32 	%r5552, %r5551, %r5545;
	add.s32 	%r5553, %r5552, %r5550;
	add.s32 	%r5554, %r5553, %r529;
	// begin inline asm
	shf.r.wrap.b32 %r1567, %r1577, %r1577, %r4610;
	// end inline asm
	// begin inline asm
	shf.r.wrap.b32 %r1571, %r1577, %r1577, %r4614;
	// end inline asm
	xor.b32  	%r5555, %r1571, %r1567;
	// begin inline asm
	shf.r.wrap.b32 %r1575, %r1577, %r1577, %r4618;
	// end inline asm
	xor.b32  	%r5556, %r5555, %r1575;
	xor.b32  	%r5557, %r1553, %r1529;
	and.b32  	%r5558, %r1577, %r5557;
	and.b32  	%r5559, %r1553, %r1529;
	xor.b32  	%r5560, %r5558, %r5559;
	add.s32 	%r1589, %r5554, %r1505;
	add.s32 	%r5561, %r5554, %r5560;
	add.s32 	%r1601, %r5561, %r5556;
	// begin inline asm
	shf.r.wrap.b32 %r1579, %r1589, %r1589, %r4598;
	// end inline asm
	// begin inline asm
	shf.r.wrap.b32 %r1583, %r1589, %r1589, %r4602;
	// end inline asm
	xor.b32  	%r5562, %r1583, %r1579;
	// begin inline asm
	shf.r.wrap.b32 %r1587, %r1589, %r1589, %r4606;
	// end inline asm
	xor.b32  	%r5563, %r5562, %r1587;
	and.b32  	%r5564, %r1589, %r1565;
	not.b32 	%r5565, %r1589;
	and.b32  	%r5566, %r1541, %r5565;
	or.b32  	%r5567, %r5564, %r5566;
	ld.const.u32 	%r5568, [_ZN6tetsuo8variants1KE+132];
	add.s32 	%r5569, %r5567, %r1517;
	add.s32 	%r5570, %r5569, %r5563;
	add.s32 	%r5571, %r5570, %r5568;
	add.s32 	%r5572, %r5571, %r545;
	// begin inline asm
	shf.r.wrap.b32 %r1591, %r1601, %r1601, %r4610;
	// end inline asm
	// begin inline asm
	shf.r.wrap.b32 %r1595, %r1601, %r1601, %r4614;
	// end inline asm
	xor.b32  	%r5573, %r1595, %r1591;
	// begin inline asm
	shf.r.wrap.b32 %r1599, %r1601, %r1601, %r4618;
	// end inline asm
	xor.b32  	%r5574, %r5573, %r1599;
	xor.b32  	%r5575, %r1577, %r1553;
	and.b32  	%r5576, %r1601, %r5575;
	and.b32  	%r5577, %r1577, %r1553;
	xor.b32  	%r5578, %r5576, %r5577;
	add.s32 	%r1613, %r5572, %r1529;
	add.s32 	%r5579, %r5572, %r5578;
	add.s32 	%r1625, %r5579, %r5574;
	// begin inline asm
	shf.r.wrap.b32 %r1603, %r1613, %r1613, %r4598;
	// end inline asm
	// begin inline asm
	shf.r.wrap.b32 %r1607, %r1613, %r1613, %r4602;
	// end inline asm
	xor.b32  	%r5580, %r1607, %r1603;
	// begin inline asm
	shf.r.wrap.b32 %r1611, %r1613, %r1613, %r4606;
	// end inline asm
	xor.b32  	%r5581, %r5580, %r1611;
	and.b32  	%r5582, %r1613, %r1589;
	not.b32 	%r5583, %r1613;
	and.b32  	%r5584, %r1565, %r5583;
	or.b32  	%r5585, %r5582, %r5584;
	ld.const.u32 	%r5586, [_ZN6tetsuo8variants1KE+136];
	add.s32 	%r5587, %r5585, %r1541;
	add.s32 	%r5588, %r5587, %r5581;
	add.s32 	%r5589, %r5588, %r5586;
	add.s32 	%r5590, %r5589, %r561;
	// begin inline asm
	shf.r.wrap.b32 %r1615, %r1625, %r1625, %r4610;
	// end inline asm
	// begin inline asm
	shf.r.wrap.b32 %r1619, %r1625, %r1625, %r4614;
	// end inline asm
	xor.b32  	%r5591, %r1619, %r1615;
	// begin inline asm
	shf.r.wrap.b32 %r1623, %r1625, %r1625, %r4618;
	// end inline asm
	xor.b32  	%r5592, %r5591, %r1623;
	xor.b32  	%r5593, %r1601, %r1577;
	and.b32  	%r5594, %r1625, %r5593;
	and.b32  	%r5595, %r1601, %r1577;
	xor.b32  	%r5596, %r5594, %r5595;
	add.s32 	%r1637, %r5590, %r1553;
	add.s32 	%r5597, %r5590, %r5596;
	add.s32 	%r1649, %r5597, %r5592;
	// begin inline asm
	shf.r.wrap.b32 %r1627, %r1637, %r1637, %r4598;
	// end inline asm
	// begin inline asm
	shf.r.wrap.b32 %r1631, %r1637, %r1637, %r4602;
	// end inline asm
	xor.b32  	%r5598, %r1631, %r1627;
	// begin inline asm
	shf.r.wrap.b32 %r1635, %r1637, %r1637, %r4606;
	// end inline asm
	xor.b32  	%r5599, %r5598, %r1635;
	and.b32  	%r5600, %r1637, %r1613;
	not.b32 	%r5601, %r1637;
	and.b32  	%r5602, %r1589, %r5601;
	or.b32  	%r5603, %r5600, %r5602;
	ld.const.u32 	%r5604, [_ZN6tetsuo8variants1KE+140];
	add.s32 	%r5605, %r5603, %r1565;
	add.s32 	%r5606, %r5605, %r5599;
	add.s32 	%r5607, %r5606, %r5604;
	add.s32 	%r5608, %r5607, %r577;
	// begin inline asm
	shf.r.wrap.b32 %r1639, %r1649, %r1649, %r4610;
	// end inline asm
	// begin inline asm
	shf.r.wrap.b32 %r1643, %r1649, %r1649, %r4614;
	// end inline asm
	xor.b32  	%r5609, %r1643, %r1639;
	// begin inline asm
	shf.r.wrap.b32 %r1647, %r1649, %r1649, %r4618;
	// end inline asm
	xor.b32  	%r5610, %r5609, %r1647;
	xor.b32  	%r5611, %r1625, %r1601;
	and.b32  	%r5612, %r1649, %r5611;
	and.b32  	%r5613, %r1625, %r1601;
	xor.b32  	%r5614, %r5612, %r5613;
	add.s32 	%r1661, %r5608, %r1577;
	add.s32 	%r5615, %r5608, %r5614;
	add.s32 	%r1673, %r5615, %r5610;
	// begin inline asm
	shf.r.wrap.b32 %r1651, %r1661, %r1661, %r4598;
	// end inline asm
	// begin inline asm
	shf.r.wrap.b32 %r1655, %r1661, %r1661, %r4602;
	// end inline asm
	xor.b32  	%r5616, %r1655, %r1651;
	// begin inline asm
	shf.r.wrap.b32 %r1659, %r1661, %r1661, %r4606;
	// end inline asm
	xor.b32  	%r5617, %r5616, %r1659;
	and.b32  	%r5618, %r1661, %r1637;
	not.b32 	%r5619, %r1661;
	and.b32  	%r5620, %r1613, %r5619;
	or.b32  	%r5621, %r5618, %r5620;
	ld.const.u32 	%r5622, [_ZN6tetsuo8variants1KE+144];
	add.s32 	%r5623, %r5621, %r1589;
	add.s32 	%r5624, %r5623, %r5617;
	add.s32 	%r5625, %r5624, %r5622;
	add.s32 	%r5626, %r5625, %r593;
	// begin inline asm
	shf.r.wrap.b32 %r1663, %r1673, %r1673, %r4610;
	// end inline asm
	// begin inline asm
	shf.r.wrap.b32 %r1667, %r1673, %r1673, %r4614;
	// end inline asm
	xor.b32  	%r5627, %r1667, %r1663;
	// begin inline asm
	shf.r.wrap.b32 %r1671, %r1673, %r1673, %r4618;
	// end inline asm
	xor.b32  	%r5628, %r5627, %r1671;
	xor.b32  	%r5629, %r1649, %r1625;
	and.b32  	%r5630, %r1673, %r5629;
	and.b32  	%r5631, %r1649, %r1625;
	xor.b32  	%r5632, %r5630, %r5631;
	add.s32 	%r1685, %r5626, %r1601;
	add.s32 	%r5633, %r5626, %r5632;
	add.s32 	%r1697, %r5633, %r5628;
	// begin inline asm
	shf.r.wrap.b32 %r1675, %r1685, %r1685, %r4598;
	// end inline asm
	// begin inline asm
	shf.r.wrap.b32 %r1679, %r1685, %r1685, %r4602;
	// end inline asm
	xor.b32  	%r5634, %r1679, %r1675;
	// begin inline asm
	shf.r.wrap.b32 %r1683, %r1685, %r1685, %r4606;
	// end inline asm
	xor.b32  	%r5635, %r5634, %r1683;
	and.b32  	%r5636, %r1685, %r1661;
	not.b32 	%r5637, %r1685;
	and.b32  	%r5638, %r1637, %r5637;
	or.b32  	%r5639, %r5636, %r5638;
	ld.const.u32 	%r5640, [_ZN6tetsuo8variants1KE+148];
	add.s32 	%r5641, %r5639, %r1613;
	add.s32 	%r5642, %r5641, %r5635;
	add.s32 	%r5643, %r5642, %r5640;
	add.s32 	%r5644, %r5643, %r609;
	// begin inline asm
	shf.r.wrap.b32 %r1687, %r1697, %r1697, %r4610;
	// end inline asm
	// begin inline asm
	shf.r.wrap.b32 %r1691, %r1697, %r1697, %r4614;
	// end inline asm
	xor.b32  	%r5645, %r1691, %r1687;
	// begin inline asm
	shf.r.wrap.b32 %r1695, %r1697, %r1697, %r4618;
	// end inline asm
	xor.b32  	%r5646, %r5645, %r1695;
	xor.b32  	%r5647, %r1673, %r1649;
	and.b32  	%r5648, %r1697, %r5647;
	and.b32  	%r5649, %r1673, %r1649;
	xor.b32  	%r5650, %r5648, %r5649;
	add.s32 	%r1709, %r5644, %r1625;
	add.s32 	%r5651, %r5644, %r5650;
	add.s32 	%r1721, %r5651, %r5646;
	// begin inline asm
	shf.r.wrap.b32 %r1699, %r1709, %r1709, %r4598;
	// end inline asm
	// begin inline asm
	shf.r.wrap.b32 %r1703, %r1709, %r1709, %r4602;
	// end inline asm
	xor.b32  	%r5652, %r1703, %r1699;
	// begin inline asm
	shf.r.wrap.b32 %r1707, %r1709, %r1709, %r4606;
	// end inline asm
	xor.b32  	%r5653, %r5652, %r1707;
	and.b32  	%r5654, %r1709, %r1685;
	not.b32 	%r5655, %r1709;
	and.b32  	%r5656, %r1661, %r5655;
	or.b32  	%r5657, %r5654, %r5656;
	ld.const.u32 	%r5658, [_ZN6tetsuo8variants1KE+152];
	add.s32 	%r5659, %r5657, %r1637;
	add.s32 	%r5660, %r5659, %r5653;
	add.s32 	%r5661, %r5660, %r5658;
	add.s32 	%r5662, %r5661, %r625;
	// begin inline asm
	shf.r.wrap.b32 %r1711, %r1721, %r1721, %r4610;
	// end inline asm
	// begin inline asm
	shf.r.wrap.b32 %r1715, %r1721, %r1721, %r4614;
	// end inline asm
	xor.b32  	%r5663, %r1715, %r1711;
	// begin inline asm
	shf.r.wrap.b32 %r1719, %r1721, %r1721, %r4618;
	// end inline asm
	xor.b32  	%r5664, %r5663, %r1719;
	xor.b32  	%r5665, %r1697, %r1673;
	and.b32  	%r5666, %r1721, %r5665;
	and.b32  	%r5667, %r1697, %r1673;
	xor.b32  	%r5668, %r5666, %r5667;
	add.s32 	%r1733, %r5662, %r1649;
	add.s32 	%r5669, %r5662, %r5668;
	add.s32 	%r1745, %r5669, %r5664;
	// begin inline asm
	shf.r.wrap.b32 %r1723, %r1733, %r1733, %r4598;
	// end inline asm
	// begin inline asm
	shf.r.wrap.b32 %r1727, %r1733, %r1733, %r4602;
	// end inline asm
	xor.b32  	%r5670, %r1727, %r1723;
	// begin inline asm
	shf.r.wrap.b32 %r1731, %r1733, %r1733, %r4606;
	// end inline asm
	xor.b32  	%r5671, %r5670, %r1731;
	and.b32  	%r5672, %r1733, %r1709;
	not.b32 	%r5673, %r1733;
	and.b32  	%r5674, %r1685, %r5673;
	or.b32  	%r5675, %r5672, %r5674;
	ld.const.u32 	%r5676, [_ZN6tetsuo8variants1KE+156];
	add.s32 	%r5677, %r5675, %r1661;
	add.s32 	%r5678, %r5677, %r5671;
	add.s32 	%r5679, %r5678, %r5676;
	add.s32 	%r5680, %r5679, %r641;
	// begin inline asm
	shf.r.wrap.b32 %r1735, %r1745, %r1745, %r4610;
	// end inline asm
	// begin inline asm
	shf.r.wrap.b32 %r1739, %r1745, %r1745, %r4614;
	// end inline asm
	xor.b32  	%r5681, %r1739, %r1735;
	// begin inline asm
	shf.r.wrap.b32 %r1743, %r1745, %r1745, %r4618;
	// end inline asm
	xor.b32  	%r5682, %r5681, %r1743;
	xor.b32  	%r5683, %r1721, %r1697;
	and.b32  	%r5684, %r1745, %r5683;
	and.b32  	%r5685, %r1721, %r1697;
	xor.b32  	%r5686, %r5684, %r5685;
	add.s32 	%r1757, %r5680, %r1673;
	add.s32 	%r5687, %r5680, %r5686;
	add.s32 	%r1769, %r5687, %r5682;
	// begin inline asm
	shf.r.wrap.b32 %r1747, %r1757, %r1757, %r4598;
	// end inline asm
	// begin inline asm
	shf.r.wrap.b32 %r1751, %r1757, %r1757, %r4602;
	// end inline asm
	xor.b32  	%r5688, %r1751, %r1747;
	// begin inline asm
	shf.r.wrap.b32 %r1755, %r1757, %r1757, %r4606;
	// end inline asm
	xor.b32  	%r5689, %r5688, %r1755;
	and.b32  	%r5690, %r1757, %r1733;
	not.b32 	%r5691, %r1757;
	and.b32  	%r5692, %r1709, %r5691;
	or.b32  	%r5693, %r5690, %r5692;
	ld.const.u32 	%r5694, [_ZN6tetsuo8variants1KE+160];
	add.s32 	%r5695, %r5693, %r1685;
	add.s32 	%r5696, %r5695, %r5689;
	add.s32 	%r5697, %r5696, %r5694;
	add.s32 	%r5698, %r5697, %r657;
	// begin inline asm
	shf.r.wrap.b32 %r1759, %r1769, %r1769, %r4610;
	// end inline asm
	// begin inline asm
	shf.r.wrap.b32 %r1763, %r1769, %r1769, %r4614;
	// end inline asm
	xor.b32  	%r5699, %r1763, %r1759;
	// begin inline asm
	shf.r.wrap.b32 %r1767, %r1769, %r1769, %r4618;
	// end inline asm
	xor.b32  	%r5700, %r5699, %r1767;
	xor.b32  	%r5701, %r1745, %r1721;
	and.b32  	%r5702, %r1769, %r5701;
	and.b32  	%r5703, %r1745, %r1721;
	xor.b32  	%r5704, %r5702, %r5703;
	add.s32 	%r1781, %r5698, %r1697;
	add.s32 	%r5705, %r5698, %r5704;
	add.s32 	%r1793, %r5705, %r5700;
	// begin inline asm
	shf.r.wrap.b32 %r1771, %r1781, %r1781, %r4598;
	// end inline asm
	// begin inline asm
	shf.r.wrap.b32 %r1775, %r1781, %r1781, %r4602;
	// end inline asm
	xor.b32  	%r5706, %r1775, %r1771;
	// begin inline asm
	shf.r.wrap.b32 %r1779, %r1781, %r1781, %r4606;
	// end inline asm
	xor.b32  	%r5707, %r5706, %r1779;
	and.b32  	%r5708, %r1781, %r1757;
	not.b32 	%r5709, %r1781;
	and.b32  	%r5710, %r1733, %r5709;
	or.b32  	%r5711, %r5708, %r5710;
	ld.const.u32 	%r5712, [_ZN6tetsuo8variants1KE+164];
	add.s32 	%r5713, %r5711, %r1709;
	add.s32 	%r5714, %r5713, %r5707;
	add.s32 	%r5715, %r5714, %r5712;
	add.s32 	%r5716, %r5715, %r673;
	// begin inline asm
	shf.r.wrap.b32 %r1783, %r1793, %r1793, %r4610;
	// end inline asm
	// begin inline asm
	shf.r.wrap.b32 %r1787, %r1793, %r1793, %r4614;
	// end inline asm
	xor.b32  	%r5717, %r1787, %r1783;
	// begin inline asm
	shf.r.wrap.b32 %r1791, %r1793, %r1793, %r4618;
	// end inline asm
	xor.b32  	%r5718, %r5717, %r1791;
	xor.b32  	%r5719, %r1769, %r1745;
	and.b32  	%r5720, %r1793, %r5719;
	and.b32  	%r5721, %r1769, %r1745;
	xor.b32  	%r5722, %r5720, %r5721;
	add.s32 	%r1805, %r5716, %r1721;
	add.s32 	%r5723, %r5716, %r5722;
	add.s32 	%r1817, %r5723, %r5718;
	// begin inline asm
	shf.r.wrap.b32 %r1795, %r1805, %r1805, %r4598;
	// end inline asm
	// begin inline asm
	shf.r.wrap.b32 %r1799, %r1805, %r1805, %r4602;
	// end inline asm
	xor.b32  	%r5724, %r1799, %r1795;
	// begin inline asm
	shf.r.wrap.b32 %r1803, %r1805, %r1805, %r4606;
	// end inline asm
	xor.b32  	%r5725, %r5724, %r1803;
	and.b32  	%r5726, %r1805, %r1781;
	not.b32 	%r5727, %r1805;
	and.b32  	%r5728, %r1757, %r5727;
	or.b32  	%r5729, %r5726, %r5728;
	ld.const.u32 	%r5730, [_ZN6tetsuo8variants1KE+168];
	add.s32 	%r5731, %r5729, %r1733;
	add.s32 	%r5732, %r5731, %r5725;
	add.s32 	%r5733, %r5732, %r5730;
	add.s32 	%r5734, %r5733, %r689;
	// begin inline asm
	shf.r.wrap.b32 %r1807, %r1817, %r1817, %r4610;
	// end inline asm
	// begin inline asm
	shf.r.wrap.b32 %r1811, %r1817, %r1817, %r4614;
	// end inline asm
	xor.b32  	%r5735, %r1811, %r1807;
	// begin inline asm
	shf.r.wrap.b32 %r1815, %r1817, %r1817, %r4618;
	// end inline asm
	xor.b32  	%r5736, %r5735, %r1815;
	xor.b32  	%r5737, %r1793, %r1769;
	and.b32  	%r5738, %r1817, %r5737;
	and.b32  	%r5739, %r1793, %r1769;
	xor.b32  	%r5740, %r5738, %r5739;
	add.s32 	%r1829, %r5734, %r1745;
	add.s32 	%r5741, %r5734, %r5740;
	add.s32 	%r1841, %r5741, %r5736;
	// begin inline asm
	shf.r.wrap.b32 %r1819, %r1829, %r1829, %r4598;
	// end inline asm
	// begin inline asm
	shf.r.wrap.b32 %r1823, %r1829, %r1829, %r4602;
	// end inline asm
	xor.b32  	%r5742, %r1823, %r1819;
	// begin inline asm
	shf.r.wrap.b32 %r1827, %r1829, %r1829, %r4606;
	// end inline asm
	xor.b32  	%r5743, %r5742, %r1827;
	and.b32  	%r5744, %r1829, %r1805;
	not.b32 	%r5745, %r1829;
	and.b32  	%r5746, %r1781, %r5745;
	or.b32  	%r5747, %r5744, %r5746;
	ld.const.u32 	%r5748, [_ZN6tetsuo8variants1KE+172];
	add.s32 	%r5749, %r5747, %r1757;
	add.s32 	%r5750, %r5749, %r5743;
	add.s32 	%r5751, %r5750, %r5748;
	add.s32 	%r5752, %r5751, %r705;
	// begin inline asm
	shf.r.wrap.b32 %r1831, %r1841, %r1841, %r4610;
	// end inline asm
	// begin inline asm
	shf.r.wrap.b32 %r1835, %r1841, %r1841, %r4614;
	// end inline asm
	xor.b32  	%r5753, %r1835, %r1831;
	// begin inline asm
	shf.r.wrap.b32 %r1839, %r1841, %r1841, %r4618;
	// end inline asm
	xor.b32  	%r5754, %r5753, %r1839;
	xor.b32  	%r5755, %r1817, %r1793;
	and.b32  	%r5756, %r1841, %r5755;
	and.b32  	%r5757, %r1817, %r1793;
	xor.b32  	%r5758, %r5756, %r5757;
	add.s32 	%r1853, %r5752, %r1769;
	add.s32 	%r5759, %r5752, %r5758;
	add.s32 	%r1865, %r5759, %r5754;
	// begin inline asm
	shf.r.wrap.b32 %r1843, %r1853, %r1853, %r4598;
	// end inline asm
	// begin inline asm
	shf.r.wrap.b32 %r1847, %r1853, %r1853, %r4602;
	// end inline asm
	xor.b32  	%r5760, %r1847, %r1843;
	// begin inline asm
	shf.r.wrap.b32 %r1851, %r1853, %r1853, %r4606;
	// end inline asm
	xor.b32  	%r5761, %r5760, %r1851;
	and.b32  	%r5762, %r1853, %r1829;
	not.b32 	%r5763, %r1853;
	and.b32  	%r5764, %r1805, %r5763;
	or.b32  	%r5765, %r5762, %r5764;
	ld.const.u32 	%r5766, [_ZN6tetsuo8variants1KE+176];
	add.s32 	%r5767, %r5765, %r1781;
	add.s32 	%r5768, %r5767, %r5761;
	add.s32 	%r5769, %r5768, %r5766;
	add.s32 	%r5770, %r5769, %r721;
	// begin inline asm
	shf.r.wrap.b32 %r1855, %r1865, %r1865, %r4610;
	// end inline asm
	// begin inline asm
	shf.r.wrap.b32 %r1859, %r1865, %r1865, %r4614;
	// end inline asm
	xor.b32  	%r5771, %r1859, %r1855;
	// begin inline asm
	shf.r.wrap.b32 %r1863, %r1865, %r1865, %r4618;
	// end inline asm
	xor.b32  	%r5772, %r5771, %r1863;
	xor.b32  	%r5773, %r1841, %r1817;
	and.b32  	%r5774, %r1865, %r5773;
	and.b32  	%r5775, %r1841, %r1817;
	xor.b32  	%r5776, %r5774, %r5775;
	add.s32 	%r1877, %r5770, %r1793;
	add.s32 	%r5777, %r5770, %r5776;
	add.s32 	%r1889, %r5777, %r5772;
	// begin inline asm
	shf.r.wrap.b32 %r1867, %r1877, %r1877, %r4598;
	// end inline asm
	// begin inline asm
	shf.r.wrap.b32 %r1871, %r1877, %r1877, %r4602;
	// end inline asm
	xor.b32  	%r5778, %r1871, %r1867;
	// begin inline asm
	shf.r.wrap.b32 %r1875, %r1877, %r1877, %r4606;
	// end inline asm
	xor.b32  	%r5779, %r5778, %r1875;
	and.b32  	%r5780, %r1877, %r1853;
	not.b32 	%r5781, %r1877;
	and.b32  	%r5782, %r1829, %r5781;
	or.b32  	%r5783, %r5780, %r5782;
	ld.const.u32 	%r5784, [_ZN6tetsuo8variants1KE+180];
	add.s32 	%r5785, %r5783, %r1805;
	add.s32 	%r5786, %r5785, %r5779;
	add.s32 	%r5787, %r5786, %r5784;
	add.s32 	%r5788, %r5787, %r737;
	// begin inline asm
	shf.r.wrap.b32 %r1879, %r1889, %r1889, %r4610;
	// end inline asm
	// begin inline asm
	shf.r.wrap.b32 %r1883, %r1889, %r1889, %r4614;
	// end inline asm
	xor.b32  	%r5789, %r1883, %r1879;
	// begin inline asm
	shf.r.wrap.b32 %r1887, %r1889, %r1889, %r4618;
	// end inline asm
	xor.b32  	%r5790, %r5789, %r1887;
	xor.b32  	%r5791, %r1865, %r1841;
	and.b32  	%r5792, %r1889, %r5791;
	and.b32  	%r5793, %r1865, %r1841;
	xor.b32  	%r5794, %r5792, %r5793;
	add.s32 	%r1901, %r5788, %r1817;
	add.s32 	%r5795, %r5788, %r5794;
	add.s32 	%r1913, %r5795, %r5790;
	// begin inline asm
	shf.r.wrap.b32 %r1891, %r1901, %r1901, %r4598;
	// end inline asm
	// begin inline asm
	shf.r.wrap.b32 %r1895, %r1901, %r1901, %r4602;
	// end inline asm
	xor.b32  	%r5796, %r1895, %r1891;
	// begin inline asm
	shf.r.wrap.b32 %r1899, %r1901, %r1901, %r4606;
	// end inline asm
	xor.b32  	%r5797, %r5796, %r1899;
	and.b32  	%r5798, %r1901, %r1877;
	not.b32 	%r5799, %r1901;
	and.b32  	%r5800, %r1853, %r5799;
	or.b32  	%r5801, %r5798, %r5800;
	ld.const.u32 	%r5802, [_ZN6tetsuo8variants1KE+184];
	add.s32 	%r5803, %r5801, %r1829;
	add.s32 	%r5804, %r5803, %r5797;
	add.s32 	%r5805, %r5804, %r5802;
	add.s32 	%r5806, %r5805, %r753;
	// begin inline asm
	shf.r.wrap.b32 %r1903, %r1913, %r1913, %r4610;
	// end inline asm
	// begin inline asm
	shf.r.wrap.b32 %r1907, %r1913, %r1913, %r4614;
	// end inline asm
	xor.b32  	%r5807, %r1907, %r1903;
	// begin inline asm
	shf.r.wrap.b32 %r1911, %r1913, %r1913, %r4618;
	// end inline asm
	xor.b32  	%r5808, %r5807, %r1911;
	xor.b32  	%r5809, %r1889, %r1865;
	and.b32  	%r5810, %r1913, %r5809;
	and.b32  	%r5811, %r1889, %r1865;
	xor.b32  	%r5812, %r5810, %r5811;
	add.s32 	%r1925, %r5806, %r1841;
	add.s32 	%r5813, %r5806, %r5812;
	add.s32 	%r1937, %r5813, %r5808;
	// begin inline asm
	shf.r.wrap.b32 %r1915, %r1925, %r1925, %r4598;
	// end inline asm
	// begin inline asm
	shf.r.wrap.b32 %r1919, %r1925, %r1925, %r4602;
	// end inline asm
	xor.b32  	%r5814, %r1919, %r1915;
	// begin inline asm
	shf.r.wrap.b32 %r1923, %r1925, %r1925, %r4606;
	// end inline asm
	xor.b32  	%r5815, %r5814, %r1923;
	and.b32  	%r5816, %r1925, %r1901;
	not.b32 	%r5817, %r1925;
	and.b32  	%r5818, %r1877, %r5817;
	or.b32  	%r5819, %r5816, %r5818;
	ld.const.u32 	%r5820, [_ZN6tetsuo8variants1KE+188];
	add.s32 	%r5821, %r5819, %r1853;
	add.s32 	%r5822, %r5821, %r5815;
	add.s32 	%r5823, %r5822, %r5820;
	add.s32 	%r5824, %r5823, %r769;
	// begin inline asm
	shf.r.wrap.b32 %r1927, %r1937, %r1937, %r4610;
	// end inline asm
	// begin inline asm
	shf.r.wrap.b32 %r1931, %r1937, %r1937, %r4614;
	// end inline asm
	xor.b32  	%r5825, %r1931, %r1927;
	// begin inline asm
	shf.r.wrap.b32 %r1935, %r1937, %r1937, %r4618;
	// end inline asm
	xor.b32  	%r5826, %r5825, %r1935;
	xor.b32  	%r5827, %r1913, %r1889;
	and.b32  	%r5828, %r1937, %r5827;
	and.b32  	%r5829, %r1913, %r1889;
	xor.b32  	%r5830, %r5828, %r5829;
	add.s32 	%r1949, %r5824, %r1865;
	add.s32 	%r5831, %r5824, %r5830;
	add.s32 	%r1961, %r5831, %r5826;
	// begin inline asm
	shf.r.wrap.b32 %r1939, %r1949, %r1949, %r4598;
	// end inline asm
	// begin inline asm
	shf.r.wrap.b32 %r1943, %r1949, %r1949, %r4602;
	// end inline asm
	xor.b32  	%r5832, %r1943, %r1939;
	// begin inline asm
	shf.r.wrap.b32 %r1947, %r1949, %r1949, %r4606;
	// end inline asm
	xor.b32  	%r5833, %r5832, %r1947;
	and.b32  	%r5834, %r1949, %r1925;
	not.b32 	%r5835, %r1949;
	and.b32  	%r5836, %r1901, %r5835;
	or.b32  	%r5837, %r5834, %r5836;
	ld.const.u32 	%r5838, [_ZN6tetsuo8variants1KE+192];
	add.s32 	%r5839, %r5837, %r1877;
	add.s32 	%r5840, %r5839, %r5833;
	add.s32 	%r5841, %r5840, %r5838;
	add.s32 	%r5842, %r5841, %r785;
	// begin inline asm
	shf.r.wrap.b32 %r1951, %r1961, %r1961, %r4610;
	// end inline asm
	// begin inline asm
	shf.r.wrap.b32 %r1955, %r1961, %r1961, %r4614;
	// end inline asm
	xor.b32  	%r5843, %r1955, %r1951;
	// begin inline asm
	shf.r.wrap.b32 %r1959, %r1961, %r1961, %r4618;
	// end inline asm
	xor.b32  	%r5844, %r5843, %r1959;
	xor.b32  	%r5845, %r1937, %r1913;
	and.b32  	%r5846, %r1961, %r5845;
	and.b32  	%r5847, %r1937, %r1913;
	xor.b32  	%r5848, %r5846, %r5847;
	add.s32 	%r1973, %r5842, %r1889;
	add.s32 	%r5849, %r5842, %r5848;
	add.s32 	%r1985, %r5849, %r5844;
	// begin inline asm
	shf.r.wrap.b32 %r1963, %r1973, %r1973, %r4598;
	// end inline asm
	// begin inline asm
	shf.r.wrap.b32 %r1967, %r1973, %r1973, %r4602;
	// end inline asm
	xor.b32  	%r5850, %r1967, %r1963;
	// begin inline asm
	shf.r.wrap.b32 %r1971, %r1973, %r1973, %r4606;
	// end inline asm
	xor.b32  	%r5851, %r5850, %r1971;
	and.b32  	%r5852, %r1973, %r1949;
	not.b32 	%r5853, %r1973;
	and.b32  	%r5854, %r1925, %r5853;
	or.b32  	%r5855, %r5852, %r5854;
	ld.const.u32 	%r5856, [_ZN6tetsuo8variants1KE+196];
	add.s32 	%r5857, %r5855, %r1901;
	add.s32 	%r5858, %r5857, %r5851;
	add.s32 	%r5859, %r5858, %r5856;
	add.s32 	%r5860, %r5859, %r585;
	// begin inline asm
	shf.r.wrap.b32 %r1975, %r1985, %r1985, %r4610;
	// end inline asm
	// begin inline asm
	shf.r.wrap.b32 %r1979, %r1985, %r1985, %r4614;
	// end inline asm
	xor.b32  	%r5861, %r1979, %r1975;
	// begin inline asm
	shf.r.wrap.b32 %r1983, %r1985, %r1985, %r4618;
	// end inline asm
	xor.b32  	%r5862, %r5861, %r1983;
	xor.b32  	%r5863, %r1961, %r1937;
	and.b32  	%r5864, %r1985, %r5863;
	and.b32  	%r5865, %r1961, %r1937;
	xor.b32  	%r5866, %r5864, %r5865;
	add.s32 	%r1997, %r5860, %r1913;
	add.s32 	%r5867, %r5860, %r5866;
	add.s32 	%r2009, %r5867, %r5862;
	// begin inline asm
	shf.r.wrap.b32 %r1987, %r1997, %r1997, %r4598;
	// end inline asm
	// begin inline asm
	shf.r.wrap.b32 %r1991, %r1997, %r1997, %r4602;
	// end inline asm
	xor.b32  	%r5868, %r1991, %r1987;
	// begin inline asm
	shf.r.wrap.b32 %r1995, %r1997, %r1997, %r4606;
	// end inline asm
	xor.b32  	%r5869, %r5868, %r1995;
	and.b32  	%r5870, %r1997, %r1973;
	not.b32 	%r5871, %r1997;
	and.b32  	%r5872, %r1949, %r5871;
	or.b32  	%r5873, %r5870, %r5872;
	ld.const.u32 	%r5874, [_ZN6tetsuo8variants1KE+200];
	add.s32 	%r5875, %r5873, %r1925;
	add.s32 	%r5876, %r5875, %r5869;
	add.s32 	%r5877, %r5876, %r5874;
	add.s32 	%r5878, %r5877, %r601;
	// begin inline asm
	shf.r.wrap.b32 %r1999, %r2009, %r2009, %r4610;
	// end inline asm
	// begin inline asm
	shf.r.wrap.b32 %r2003, %r2009, %r2009, %r4614;
	// end inline asm
	xor.b32  	%r5879, %r2003, %r1999;
	// begin inline asm
	shf.r.wrap.b32 %r2007, %r2009, %r2009, %r4618;
	// end inline asm
	xor.b32  	%r5880, %r5879, %r2007;
	xor.b32  	%r5881, %r1985, %r1961;
	and.b32  	%r5882, %r2009, %r5881;
	and.b32  	%r5883, %r1985, %r1961;
	xor.b32  	%r5884, %r5882, %r5883;
	add.s32 	%r2021, %r5878, %r1937;
	add.s32 	%r5885, %r5878, %r5884;
	add.s32 	%r2033, %r5885, %r5880;
	// begin inline asm
	shf.r.wrap.b32 %r2011, %r2021, %r2021, %r4598;
	// end inline asm
	// begin inline asm
	shf.r.wrap.b32 %r2015, %r2021, %r2021, %r4602;
	// end inline asm
	xor.b32  	%r5886, %r2015, %r2011;
	// begin inline asm
	shf.r.wrap.b32 %r2019, %r2021, %r2021, %r4606;
	// end inline asm
	xor.b32  	%r5887, %r5886, %r2019;
	and.b32  	%r5888, %r2021, %r1997;
	not.b32 	%r5889, %r2021;
	and.b32  	%r5890, %r1973, %r5889;
	or.b32  	%r5891, %r5888, %r5890;
	ld.const.u32 	%r5892, [_ZN6tetsuo8variants1KE+204];
	add.s32 	%r5893, %r5891, %r1949;
	add.s32 	%r5894, %r5893, %r5887;
	add.s32 	%r5895, %r5894, %r5892;
	add.s32 	%r5896, %r5895, %r617;
	// begin inline asm
	shf.r.wrap.b32 %r2023, %r2033, %r2033, %r4610;
	// end inline asm
	// begin inline asm
	shf.r.wrap.b32 %r2027, %r2033, %r2033, %r4614;
	// end inline asm
	xor.b32  	%r5897, %r2027, %r2023;
	// begin inline asm
	shf.r.wrap.b32 %r2031, %r2033, %r2033, %r4618;
	// end inline asm
	xor.b32  	%r5898, %r5897, %r2031;
	xor.b32  	%r5899, %r2009, %r1985;
	and.b32  	%r5900, %r2033, %r5899;
	and.b32  	%r5901, %r2009, %r1985;
	xor.b32  	%r5902, %r5900, %r5901;
	add.s32 	%r2045, %r5896, %r1961;
	add.s32 	%r5903, %r5896, %r5902;
	add.s32 	%r2057, %r5903, %r5898;
	// begin inline asm
	shf.r.wrap.b32 %r2035, %r2045, %r2045, %r4598;
	// end inline asm
	// begin inline asm
	shf.r.wrap.b32 %r2039, %r2045, %r2045, %r4602;
	// end inline asm
	xor.b32  	%r5904, %r2039, %r2035;
	// begin inline asm
	shf.r.wrap.b32 %r2043, %r2045, %r2045, %r4606;
	// end inline asm
	xor.b32  	%r5905, %r5904, %r2043;
	and.b32  	%r5906, %r2045, %r2021;
	not.b32 	%r5907, %r2045;
	and.b32  	%r5908, %r1997, %r5907;
	or.b32  	%r5909, %r5906, %r5908;
	ld.const.u32 	%r5910, [_ZN6tetsuo8variants1KE+208];
	add.s32 	%r5911, %r5909, %r1973;
	add.s32 	%r5912, %r5911, %r5905;
	add.s32 	%r5913, %r5912, %r5910;
	add.s32 	%r5914, %r5913, %r633;
	// begin inline asm
	shf.r.wrap.b32 %r2047, %r2057, %r2057, %r4610;
	// end inline asm
	// begin inline asm
	shf.r.wrap.b32 %r2051, %r2057, %r2057, %r4614;
	// end inline asm
	xor.b32  	%r5915, %r2051, %r2047;
	// begin inline asm
	shf.r.wrap.b32 %r2055, %r2057, %r2057, %r4618;
	// end inline asm
	xor.b32  	%r5916, %r5915, %r2055;
	xor.b32  	%r5917, %r2033, %r2009;
	and.b32  	%r5918, %r2057, %r5917;
	and.b32  	%r5919, %r2033, %r2009;
	xor.b32  	%r5920, %r5918, %r5919;
	add.s32 	%r2069, %r5914, %r1985;
	add.s32 	%r5921, %r5914, %r5920;
	add.s32 	%r2081, %r5921, %r5916;
	// begin inline asm
	shf.r.wrap.b32 %r2059, %r2069, %r2069, %r4598;
	// end inline asm
	// begin inline asm
	shf.r.wrap.b32 %r2063, %r2069, %r2069, %r4602;
	// end inline asm
	xor.b32  	%r5922, %r2063, %r2059;
	// begin inline asm
	shf.r.wrap.b32 %r2067, %r2069, %r2069, %r4606;
	// end inline asm
	xor.b32  	%r5923, %r5922, %r2067;
	and.b32  	%r5924, %r2069, %r2045;
	not.b32 	%r5925, %r2069;
	and.b32  	%r5926, %r2021, %r5925;
	or.b32  	%r5927, %r5924, %r5926;
	ld.const.u32 	%r5928, [_ZN6tetsuo8variants1KE+212];
	add.s32 	%r5929, %r5927, %r1997;
	add.s32 	%r5930, %r5929, %r5923;
	add.s32 	%r5931, %r5930, %r5928;
	add.s32 	%r5932, %r5931, %r649;
	// begin inline asm
	shf.r.wrap.b32 %r2071, %r2081, %r2081, %r4610;
	// end inline asm
	// begin inline asm
	shf.r.wrap.b32 %r2075, %r2081, %r2081, %r4614;
	// end inline asm
	xor.b32  	%r5933, %r2075, %r2071;
	// begin inline asm
	shf.r.wrap.b32 %r2079, %r2081, %r2081, %r4618;
	// end inline asm
	xor.b32  	%r5934, %r5933, %r2079;
	xor.b32  	%r5935, %r2057, %r2033;
	and.b32  	%r5936, %r2081, %r5935;
	and.b32  	%r5937, %r2057, %r2033;
	xor.b32  	%r5938, %r5936, %r5937;
	add.s32 	%r2093, %r5932, %r2009;
	add.s32 	%r5939, %r5932, %r5938;
	add.s32 	%r2105, %r5939, %r5934;
	// begin inline asm
	shf.r.wrap.b32 %r2083, %r2093, %r2093, %r4598;
	// end inline asm
	// begin inline asm
	shf.r.wrap.b32 %r2087, %r2093, %r2093, %r4602;
	// end inline asm
	xor.b32  	%r5940, %r2087, %r2083;
	// begin inline asm
	shf.r.wrap.b32 %r2091, %r2093, %r2093, %r4606;
	// end inline asm
	xor.b32  	%r5941, %r5940, %r2091;
	and.b32  	%r5942, %r2093, %r2069;
	not.b32 	%r5943, %r2093;
	and.b32  	%r5944, %r2045, %r5943;
	or.b32  	%r5945, %r5942, %r5944;
	ld.const.u32 	%r5946, [_ZN6tetsuo8variants1KE+216];
	add.s32 	%r5947, %r5945, %r2021;
	add.s32 	%r5948, %r5947, %r5941;
	add.s32 	%r5949, %r5948, %r5946;
	add.s32 	%r5950, %r5949, %r665;
	// begin inline asm
	shf.r.wrap.b32 %r2095, %r2105, %r2105, %r4610;
	// end inline asm
	// begin inline asm
	shf.r.wrap.b32 %r2099, %r2105, %r2105, %r4614;
	// end inline asm
	xor.b32  	%r5951, %r2099, %r2095;
	// begin inline asm
	shf.r.wrap.b32 %r2103, %r2105, %r2105, %r4618;
	// end inline asm
	xor.b32  	%r5952, %r5951, %r2103;
	xor.b32  	%r5953, %r2081, %r2057;
	and.b32  	%r5954, %r2105, %r5953;
	and.b32  	%r5955, %r2081, %r2057;
	xor.b32  	%r5956, %r5954, %r5955;
	add.s32 	%r2117, %r5950, %r2033;
	add.s32 	%r5957, %r5950, %r5956;
	add.s32 	%r2129, %r5957, %r5952;
	// begin inline asm
	shf.r.wrap.b32 %r2107, %r2117, %r2117, %r4598;
	// end inline asm
	// begin inline asm
	shf.r.wrap.b32 %r2111, %r2117, %r2117, %r4602;
	// end inline asm
	xor.b32  	%r5958, %r2111, %r2107;
	// begin inline asm
	shf.r.wrap.b32 %r2115, %r2117, %r2117, %r4606;
	// end inline asm
	xor.b32  	%r5959, %r5958, %r2115;
	and.b32  	%r5960, %r2117, %r2093;
	not.b32 	%r5961, %r2117;
	and.b32  	%r5962, %r2069, %r5961;
	or.b32  	%r5963, %r5960, %r5962;
	ld.const.u32 	%r5964, [_ZN6tetsuo8variants1KE+220];
	add.s32 	%r5965, %r5963, %r2045;
	add.s32 	%r5966, %r5965, %r5959;
	add.s32 	%r5967, %r5966, %r5964;
	add.s32 	%r5968, %r5967, %r681;
	// begin inline asm
	shf.r.wrap.b32 %r2119, %r2129, %r2129, %r4610;
	// end inline asm
	// begin inline asm
	shf.r.wrap.b32 %r2123, %r2129, %r2129, %r4614;
	// end inline asm
	xor.b32  	%r5969, %r2123, %r2119;
	// begin inline asm
	shf.r.wrap.b32 %r2127, %r2129, %r2129, %r4618;
	// end inline asm
	xor.b32  	%r5970, %r5969, %r2127;
	xor.b32  	%r5971, %r2105, %r2081;
	and.b32  	%r5972, %r2129, %r5971;
	and.b32  	%r5973, %r2105, %r2081;
	xor.b32  	%r5974, %r5972, %r5973;
	add.s32 	%r2141, %r5968, %r2057;
	add.s32 	%r5975, %r5968, %r5974;
	add.s32 	%r2153, %r5975, %r5970;
	// begin inline asm
	shf.r.wrap.b32 %r2131, %r2141, %r2141, %r4598;
	// end inline asm
	// begin inline asm
	shf.r.wrap.b32 %r2135, %r2141, %r2141, %r4602;
	// end inline asm
	xor.b32  	%r5976, %r2135, %r2131;
	// begin inline asm
	shf.r.wrap.b32 %r2139, %r2141, %r2141, %r4606;
	// end inline asm
	xor.b32  	%r5977, %r5976, %r2139;
	and.b32  	%r5978, %r2141, %r2117;
	not.b32 	%r5979, %r2141;
	and.b32  	%r5980, %r2093, %r5979;
	or.b32  	%r5981, %r5978, %r5980;
	ld.const.u32 	%r5982, [_ZN6tetsuo8variants1KE+224];
	add.s32 	%r5983, %r5981, %r2069;
	add.s32 	%r5984, %r5983, %r5977;
	add.s32 	%r5985, %r5984, %r5982;
	add.s32 	%r5986, %r5985, %r697;
	// begin inline asm
	shf.r.wrap.b32 %r2143, %r2153, %r2153, %r4610;
	// end inline asm
	// begin inline asm
	shf.r.wrap.b32 %r2147, %r2153, %r2153, %r4614;
	// end inline asm
	xor.b32  	%r5987, %r2147, %r2143;
	// begin inline asm
	shf.r.wrap.b32 %r2151, %r2153, %r2153, %r4618;
	// end inline asm
	xor.b32  	%r5988, %r5987, %r2151;
	xor.b32  	%r5989, %r2129, %r2105;
	and.b32  	%r5990, %r2153, %r5989;
	and.b32  	%r5991, %r2129, %r2105;
	xor.b32  	%r5992, %r5990, %r5991;
	add.s32 	%r2165, %r5986, %r2081;
	add.s32 	%r5993, %r5986, %r5992;
	add.s32 	%r2177, %r5993, %r5988;
	// begin inline asm
	shf.r.wrap.b32 %r2155, %r2165, %r2165, %r4598;
	// end inline asm
	// begin inline asm
	shf.r.wrap.b32 %r2159, %r2165, %r2165, %r4602;
	// end inline asm
	xor.b32  	%r5994, %r2159, %r2155;
	// begin inline asm
	shf.r.wrap.b32 %r2163, %r2165, %r2165, %r4606;
	// end inline asm
	xor.b32  	%r5995, %r5994, %r2163;
	and.b32  	%r5996, %r2165, %r2141;
	not.b32 	%r5997, %r2165;
	and.b32  	%r5998, %r2117, %r5997;
	or.b32  	%r5999, %r5996, %r5998;
	ld.const.u32 	%r6000, [_ZN6tetsuo8variants1KE+228];
	add.s32 	%r6001, %r5999, %r2093;
	add.s32 	%r6002, %r6001, %r5995;
	add.s32 	%r6003, %r6002, %r6000;
	add.s32 	%r6004, %r6003, %r713;
	// begin inline asm
	shf.r.wrap.b32 %r2167, %r2177, %r2177, %r4610;
	// end inline asm
	// begin inline asm
	shf.r.wrap.b32 %r2171, %r2177, %r2177, %r4614;
	// end inline asm
	xor.b32  	%r6005, %r2171, %r2167;
	// begin inline asm
	shf.r.wrap.b32 %r2175, %r2177, %r2177, %r4618;
	// end inline asm
	xor.b32  	%r6006, %r6005, %r2175;
	xor.b32  	%r6007, %r2153, %r2129;
	and.b32  	%r6008, %r2177, %r6007;
	and.b32  	%r6009, %r2153, %r2129;
	xor.b32  	%r6010, %r6008, %r6009;
	add.s32 	%r2189, %r6004, %r2105;
	add.s32 	%r6011, %r6004, %r6010;
	add.s32 	%r2201, %r6011, %r6006;
	// begin inline asm
	shf.r.wrap.b32 %r2179, %r2189, %r2189, %r4598;
	// end inline asm
	// begin inline asm
	shf.r.wrap.b32 %r2183, %r2189, %r2189, %r4602;
	// end inline asm
	xor.b32  	%r6012, %r2183, %r2179;
	// begin inline asm
	shf.r.wrap.b32 %r2187, %r2189, %r2189, %r4606;
	// end inline asm
	xor.b32  	%r6013, %r6012, %r2187;
	and.b32  	%r6014, %r2189, %r2165;
	not.b32 	%r6015, %r2189;
	and.b32  	%r6016, %r2141, %r6015;
	or.b32  	%r6017, %r6014, %r6016;
	ld.const.u32 	%r6018, [_ZN6tetsuo8variants1KE+232];
	add.s32 	%r6019, %r6017, %r2117;
	add.s32 	%r6020, %r6019, %r6013;
	add.s32 	%r6021, %r6020, %r6018;
	add.s32 	%r6022, %r6021, %r729;
	// begin inline asm
	shf.r.wrap.b32 %r2191, %r2201, %r2201, %r4610;
	// end inline asm
	// begin inline asm
	shf.r.wrap.b32 %r2195, %r2201, %r2201, %r4614;
	// end inline asm
	xor.b32  	%r6023, %r2195, %r2191;
	// begin inline asm
	shf.r.wrap.b32 %r2199, %r2201, %r2201, %r4618;
	// end inline asm
	xor.b32  	%r6024, %r6023, %r2199;
	xor.b32  	%r6025, %r2177, %r2153;
	and.b32  	%r6026, %r2201, %r6025;
	and.b32  	%r6027, %r2177, %r2153;
	xor.b32  	%r6028, %r6026, %r6027;
	add.s32 	%r2213, %r6022, %r2129;
	add.s32 	%r6029, %r6022, %r6028;
	add.s32 	%r2225, %r6029, %r6024;
	// begin inline asm
	shf.r.wrap.b32 %r2203, %r2213, %r2213, %r4598;
	// end inline asm
	// begin inline asm
	shf.r.wrap.b32 %r2207, %r2213, %r2213, %r4602;
	// end inline asm
	xor.b32  	%r6030, %r2207, %r2203;
	// begin inline asm
	shf.r.wrap.b32 %r2211, %r2213, %r2213, %r4606;
	// end inline asm
	xor.b32  	%r6031, %r6030, %r2211;
	and.b32  	%r6032, %r2213, %r2189;
	not.b32 	%r6033, %r2213;
	and.b32  	%r6034, %r2165, %r6033;
	or.b32  	%r6035, %r6032, %r6034;
	ld.const.u32 	%r6036, [_ZN6tetsuo8variants1KE+236];
	add.s32 	%r6037, %r6035, %r2141;
	add.s32 	%r6038, %r6037, %r6031;
	add.s32 	%r6039, %r6038, %r6036;
	add.s32 	%r6040, %r6039, %r745;
	// begin inline asm
	shf.r.wrap.b32 %r2215, %r2225, %r2225, %r4610;
	// end inline asm
	// begin inline asm
	shf.r.wrap.b32 %r2219, %r2225, %r2225, %r4614;
	// end inline asm
	xor.b32  	%r6041, %r2219, %r2215;
	// begin inline asm
	shf.r.wrap.b32 %r2223, %r2225, %r2225, %r4618;
	// end inline asm
	xor.b32  	%r6042, %r6041, %r2223;
	xor.b32  	%r6043, %r2201, %r2177;
	and.b32  	%r6044, %r2225, %r6043;
	and.b32  	%r6045, %r2201, %r2177;
	xor.b32  	%r6046, %r6044, %r6045;
	add.s32 	%r2237, %r6040, %r2153;
	add.s32 	%r6047, %r6040, %r6046;
	add.s32 	%r2249, %r6047, %r6042;
	// begin inline asm
	shf.r.wrap.b32 %r2227, %r2237, %r2237, %r4598;
	// end inline asm
	// begin inline asm
	shf.r.wrap.b32 %r2231, %r2237, %r2237, %r4602;
	// end inline asm
	xor.b32  	%r6048, %r2231, %r2227;
	// begin inline asm
	shf.r.wrap.b32 %r2235, %r2237, %r2237, %r4606;
	// end inline asm
	xor.b32  	%r6049, %r6048, %r2235;
	and.b32  	%r6050, %r2237, %r2213;
	not.b32 	%r6051, %r2237;
	and.b32  	%r6052, %r2189, %r6051;
	or.b32  	%r6053, %r6050, %r6052;
	ld.const.u32 	%r6054, [_ZN6tetsuo8variants1KE+240];
	add.s32 	%r6055, %r6053, %r2165;
	add.s32 	%r6056, %r6055, %r6049;
	add.s32 	%r6057, %r6056, %r6054;
	add.s32 	%r6058, %r6057, %r761;
	// begin inline asm
	shf.r.wrap.b32 %r2239, %r2249, %r2249, %r4610;
	// end inline asm
	// begin inline asm
	shf.r.wrap.b32 %r2243, %r2249, %r2249, %r4614;
	// end inline asm
	xor.b32  	%r6059, %r2243, %r2239;
	// begin inline asm
	shf.r.wrap.b32 %r2247, %r2249, %r2249, %r4618;
	// end inline asm
	xor.b32  	%r6060, %r6059, %r2247;
	xor.b32  	%r6061, %r2225, %r2201;
	and.b32  	%r6062, %r2249, %r6061;
	and.b32  	%r6063, %r2225, %r2201;
	xor.b32  	%r6064, %r6062, %r6063;
	add.s32 	%r2261, %r6058, %r2177;
	add.s32 	%r6065, %r6058, %r6064;
	add.s32 	%r2273, %r6065, %r6060;
	// begin inline asm
	shf.r.wrap.b32 %r2251, %r2261, %r2261, %r4598;
	// end inline asm
	// begin inline asm
	shf.r.wrap.b32 %r2255, %r2261, %r2261, %r4602;
	// end inline asm
	xor.b32  	%r6066, %r2255, %r2251;
	// begin inline asm
	shf.r.wrap.b32 %r2259, %r2261, %r2261, %r4606;
	// end inline asm
	xor.b32  	%r6067, %r6066, %r2259;
	and.b32  	%r6068, %r2261, %r2237;
	not.b32 	%r6069, %r2261;
	and.b32  	%r6070, %r2213, %r6069;
	or.b32  	%r6071, %r6068, %r6070;
	ld.const.u32 	%r6072, [_ZN6tetsuo8variants1KE+244];
	add.s32 	%r6073, %r6071, %r2189;
	add.s32 	%r6074, %r6073, %r6067;
	add.s32 	%r6075, %r6074, %r6072;
	add.s32 	%r6076, %r6075, %r777;
	// begin inline asm
	shf.r.wrap.b32 %r2263, %r2273, %r2273, %r4610;
	// end inline asm
	// begin inline asm
	shf.r.wrap.b32 %r2267, %r2273, %r2273, %r4614;
	// end inline asm
	xor.b32  	%r6077, %r2267, %r2263;
	// begin inline asm
	shf.r.wrap.b32 %r2271, %r2273, %r2273, %r4618;
	// end inline asm
	xor.b32  	%r6078, %r6077, %r2271;
	xor.b32  	%r6079, %r2249, %r2225;
	and.b32  	%r6080, %r2273, %r6079;
	and.b32  	%r6081, %r2249, %r2225;
	xor.b32  	%r6082, %r6080, %r6081;
	add.s32 	%r2285, %r6076, %r2201;
	add.s32 	%r6083, %r6076, %r6082;
	add.s32 	%r2297, %r6083, %r6078;
	// begin inline asm
	shf.r.wrap.b32 %r2275, %r2285, %r2285, %r4598;
	// end inline asm
	// begin inline asm
	shf.r.wrap.b32 %r2279, %r2285, %r2285, %r4602;
	// end inline asm
	xor.b32  	%r6084, %r2279, %r2275;
	// begin inline asm
	shf.r.wrap.b32 %r2283, %r2285, %r2285, %r4606;
	// end inline asm
	xor.b32  	%r6085, %r6084, %r2283;
	and.b32  	%r6086, %r2285, %r2261;
	not.b32 	%r6087, %r2285;
	and.b32  	%r6088, %r2237, %r6087;
	or.b32  	%r6089, %r6086, %r6088;
	ld.const.u32 	%r6090, [_ZN6tetsuo8variants1KE+248];
	add.s32 	%r6091, %r6089, %r2213;
	add.s32 	%r6092, %r6091, %r6085;
	add.s32 	%r6093, %r6092, %r6090;
	add.s32 	%r6094, %r6093, %r4968;
	// begin inline asm
	shf.r.wrap.b32 %r2287, %r2297, %r2297, %r4610;
	// end inline asm
	// begin inline asm
	shf.r.wrap.b32 %r2291, %r2297, %r2297, %r4614;
	// end inline asm
	xor.b32  	%r6095, %r2291, %r2287;
	// begin inline asm
	shf.r.wrap.b32 %r2295, %r2297, %r2297, %r4618;
	// end inline asm
	xor.b32  	%r6096, %r6095, %r2295;
	xor.b32  	%r6097, %r2273, %r2249;
	and.b32  	%r6098, %r2297, %r6097;
	and.b32  	%r6099, %r2273, %r2249;
	xor.b32  	%r6100, %r6098, %r6099;
	add.s32 	%r2309, %r6094, %r2225;
	add.s32 	%r6101, %r6094, %r6100;
	add.s32 	%r2321, %r6101, %r6096;
	// begin inline asm
	shf.r.wrap.b32 %r2299, %r2309, %r2309, %r4598;
	// end inline asm
	// begin inline asm
	shf.r.wrap.b32 %r2303, %r2309, %r2309, %r4602;
	// end inline asm
	xor.b32  	%r6102, %r2303, %r2299;
	// begin inline asm
	shf.r.wrap.b32 %r2307, %r2309, %r2309, %r4606;
	// end inline asm
	xor.b32  	%r6103, %r6102, %r2307;
	and.b32  	%r6104, %r2309, %r2285;
	not.b32 	%r6105, %r2309;
	and.b32  	%r6106, %r2261, %r6105;
	or.b32  	%r6107, %r6104, %r6106;
	ld.const.u32 	%r6108, [_ZN6tetsuo8variants1KE+252];
	add.s32 	%r6109, %r6107, %r2237;
	add.s32 	%r6110, %r6109, %r6103;
	add.s32 	%r6111, %r6110, %r6108;
	add.s32 	%r6112, %r6111, %r4977;
	// begin inline asm
	shf.r.wrap.b32 %r2311, %r2321, %r2321, %r4610;
	// end inline asm
	// begin inline asm
	shf.r.wrap.b32 %r2315, %r2321, %r2321, %r4614;
	// end inline asm
	xor.b32  	%r6113, %r2315, %r2311;
	// begin inline asm
	shf.r.wrap.b32 %r2319, %r2321, %r2321, %r4618;
	// end inline asm
	xor.b32  	%r6114, %r6113, %r2319;
	xor.b32  	%r6115, %r2297, %r2273;
	and.b32  	%r6116, %r2321, %r6115;
	and.b32  	%r6117, %r2297, %r2273;
	xor.b32  	%r6118, %r6116, %r6117;
	add.s32 	%r6119, %r6112, %r2249;
	add.s32 	%r6120, %r6112, %r6118;
	add.s32 	%r6121, %r6120, %r6114;
	add.s32 	%r6122, %r6121, %r800;
	add.s32 	%r2329, %r2321, %r4623;
	add.s32 	%r2345, %r2297, %r4624;
	add.s32 	%r2361, %r2273, %r4625;
	add.s32 	%r2377, %r6119, %r788;
	add.s32 	%r2393, %r2309, %r4626;
	add.s32 	%r2409, %r2285, %r4627;
	add.s32 	%r2425, %r2261, %r4628;
	// begin inline asm
	shf.r.wrap.b32 %r2323, %r2329, %r2329, %r3078;
	// end inline asm
	// begin inline asm
	shf.r.wrap.b32 %r2327, %r2329, %r2329, %r3082;
	// end inline asm
	shr.u32 	%r6123, %r2329, 3;
	xor.b32  	%r6124, %r6123, %r2323;
	xor.b32  	%r6125, %r6124, %r2327;
	add.s32 	%r2569, %r6125, %r6122;
	mov.b32 	%r2553, 256;
	// begin inline asm
	shf.r.wrap.b32 %r2331, %r2553, %r2553, %r3070;
	// end inline asm
	// begin inline asm
	shf.r.wrap.b32 %r2335, %r2553, %r2553, %r3074;
	// end inline asm
	xor.b32  	%r6126, %r2331, %r2335;
	// begin inline asm
	shf.r.wrap.b32 %r2339, %r2345, %r2345, %r3078;
	// end inline asm
	// begin inline asm
	shf.r.wrap.b32 %r2343, %r2345, %r2345, %r3082;
	// end inline asm
	shr.u32 	%r6127, %r2345, 3;
	xor.b32  	%r6128, %r6127, %r2339;
	xor.b32  	%r6129, %r6128, %r2343;
	add.s32 	%r6130, %r2329, %r6126;
	add.s32 	%r2585, %r6130, %r6129;
	// begin inline asm
	shf.r.wrap.b32 %r2347, %r2569, %r2569, %r3070;
	// end inline asm
	// begin inline asm
	shf.r.wrap.b32 %r2351, %r2569, %r2569, %r3074;
	// end inline asm
	shr.u32 	%r6131, %r2569, 10;
	xor.b32  	%r6132, %r6131, %r2347;
	xor.b32  	%r6133, %r6132, %r2351;
	// begin inline asm
	shf.r.wrap.b32 %r2355, %r2361, %r2361, %r3078;
	// end inline asm
	// begin inline asm
	shf.r.wrap.b32 %r2359, %r2361, %r2361, %r3082;
	// end inline asm
	shr.u32 	%r6134, %r2361, 3;
	xor.b32  	%r6135, %r6134, %r2355;
	xor.b32  	%r6136, %r6135, %r2359;
	add.s32 	%r6137, %r2345, %r6133;
	add.s32 	%r2601, %r6137, %r6136;
	// begin inline asm
	shf.r.wrap.b32 %r2363, %r2585, %r2585, %r3070;
	// end inline asm
	// begin inline asm
	shf.r.wrap.b32 %r2367, %r2585, %r2585, %r3074;
	// end inline asm
	shr.u32 	%r6138, %r2585, 10;
	xor.b32  	%r6139, %r6138, %r2363;
	xor.b32  	%r6140, %r6139, %r2367;
	// begin inline asm
	shf.r.wrap.b32 %r2371, %r2377, %r2377, %r3078;
	// end inline asm
	// begin inline asm
	shf.r.wrap.b32 %r2375, %r2377, %r2377, %r3082;
	// end inline asm
	shr.u32 	%r6141, %r2377, 3;
	xor.b32  	%r6142, %r6141, %r2371;
	xor.b32  	%r6143, %r6142, %r2375;
	add.s32 	%r6144, %r2361, %r6140;
	add.s32 	%r2617, %r6144, %r6143;
	// begin inline asm
	shf.r.wrap.b32 %r2379, %r2601, %r2601, %r3070;
	// end inline asm
	// begin inline asm
	shf.r.wrap.b32 %r2383, %r2601, %r2601, %r3074;
	// end inline asm
	shr.u32 	%r6145, %r2601, 10;
	xor.b32  	%r6146, %r6145, %r2379;
	xor.b32  	%r6147, %r6146, %r2383;
	// begin inline asm
	shf.r.wrap.b32 %r2387, %r2393, %r2393, %r3078;
	// end inline asm
	// begin inline asm
	shf.r.wrap.b32 %r2391, %r2393, %r2393, %r3082;
	// end inline asm
	shr.u32 	%r6148, %r2393, 3;
	xor.b32  	%r6149, %r6148, %r2387;
	xor.b32  	%r6150, %r6149, %r2391;
	add.s32 	%r6151, %r2377, %r6147;
	add.s32 	%r2633, %r6151, %r6150;
	// begin inline asm
	shf.r.wrap.b32 %r2395, %r2617, %r2617, %r3070;
	// end inline asm
	// begin inline asm
	shf.r.wrap.b32 %r2399, %r2617, %r2617, %r3074;
	// end inline asm
	shr.u32 	%r6152, %r2617, 10;
	xor.b32  	%r6153, %r6152, %r2395;
	xor.b32  	%r6154, %r6153, %r2399;
	// begin inline asm
	shf.r.wrap.b32 %r2403, %r2409, %r2409, %r3078;
	// end inline asm
	// begin inline asm
	shf.r.wrap.b32 %r2407, %r2409, %r2409, %r3082;
	// end inline asm
	shr.u32 	%r6155, %r2409, 3;
	xor.b32  	%r6156, %r6155, %r2403;
	xor.b32  	%r6157, %r6156, %r2407;
	add.s32 	%r6158, %r2393, %r6154;
	add.s32 	%r2649, %r6158, %r6157;
	// begin inline asm
	shf.r.wrap.b32 %r2411, %r2633, %r2633, %r3070;
	// end inline asm
	// begin inline asm
	shf.r.wrap.b32 %r2415, %r2633, %r2633, %r3074;
	// end inline asm
	shr.u32 	%r6159, %r2633, 10;
	xor.b32  	%r6160, %r6159, %r2411;
	xor.b32  	%r6161, %r6160, %r2415;
	add.s32 	%r6162, %r6161, %r2409;
	// begin inline asm
	shf.r.wrap.b32 %r2419, %r2425, %r2425, %r3078;
	// end inline asm
	// begin inline asm
	shf.r.wrap.b32 %r2423, %r2425, %r2425, %r3082;
	// end inline asm
	shr.u32 	%r6163, %r2425, 3;
	xor.b32  	%r6164, %r6163, %r2419;
	xor.b32  	%r6165, %r6164, %r2423;
	add.s32 	%r6166, %r6162, %r6165;
	add.s32 	%r2444, %r6166, 256;
	// begin inline asm
	shf.r.wrap.b32 %r2427, %r2649, %r2649, %r3070;
	// end inline asm
	// begin inline asm
	shf.r.wrap.b32 %r2431, %r2649, %r2649, %r3074;
	// end inline asm
	shr.u32 	%r6167, %r2649, 10;
	xor.b32  	%r6168, %r6167, %r2427;
	xor.b32  	%r6169, %r6168, %r2431;
	add.s32 	%r6170, %r6169, %r2569;
	// begin inline asm
	shf.r.wrap.b32 %r2435, %r2441, %r2441, %r3078;
	// end inline asm
	// begin inline asm
	shf.r.wrap.b32 %r2439, %r2441, %r2441, %r3082;
	// end inline asm
	xor.b32  	%r6171, %r2435, %r2439;
	xor.b32  	%r6172, %r6171, 268435456;
	add.s32 	%r6173, %r6170, %r2425;
	add.s32 	%r2681, %r6173, %r6172;
	// begin inline asm
	shf.r.wrap.b32 %r2443, %r2444, %r2444, %r3070;
	// end inline asm
	// begin inline asm
	shf.r.wrap.b32 %r2447, %r2444, %r2444, %r3074;
	// end inline asm
	shr.u32 	%r6174, %r2444, 10;
	xor.b32  	%r6175, %r6174, %r2443;
	xor.b32  	%r6176, %r6175, %r2447;
	add.s32 	%r6177, %r6176, %r2585;
	// begin inline asm
	shf.r.wrap.b32 %r2451, %r2537, %r2537, %r3078;
	// end inline asm
	// begin inline asm
	shf.r.wrap.b32 %r2455, %r2537, %r2537, %r3082;
	// end inline asm
	xor.b32  	%r6178, %r2451, %r2455;
	add.s32 	%r6179, %r6178, %r6177;
	add.s32 	%r2476, %r6179, -2147483648;
	// begin inline asm
	shf.r.wrap.b32 %r2459, %r2681, %r2681, %r3070;
	// end inline asm
	// begin inline asm
	shf.r.wrap.b32 %r2463, %r2681, %r2681, %r3074;
	// end inline asm
	shr.u32 	%r6180, %r2681, 10;
	xor.b32  	%r6181, %r6180, %r2459;
	xor.b32  	%r6182, %r6181, %r2463;
	add.s32 	%r6183, %r6182, %r2601;
	// begin inline asm
	shf.r.wrap.b32 %r2467, %r2537, %r2537, %r3078;
	// end inline asm
	// begin inline asm
	shf.r.wrap.b32 %r2471, %r2537, %r2537, %r3082;
	// end inline asm
	xor.b32  	%r6184, %r2467, %r2471;
	add.s32 	%r2713, %r6183, %r6184;
	// begin inline asm
	shf.r.wrap.b32 %r2475, %r2476, %r2476, %r3070;
	// end inline asm
	// begin inline asm
	shf.r.wrap.b32 %r2479, %r2476, %r2476, %r3074;
	// end inline asm
	shr.u32 	%r6185, %r2476, 10;
	xor.b32  	%r6186, %r6185, %r2475;
	xor.b32  	%r6187, %r6186, %r2479;
	add.s32 	%r6188, %r6187, %r2617;
	// begin inline asm
	shf.r.wrap.b32 %r2483, %r2537, %r2537, %r3078;
	// end inline asm
	// begin inline asm
	shf.r.wrap.b32 %r2487, %r2537, %r2537, %r3082;
	// end inline asm
	xor.b32  	%r6189, %r2483, %r2487;
	add.s32 	%r2729, %r6188, %r6189;
	// begin inline asm
	shf.r.wrap.b32 %r2491, %r2713, %r2713, %r3070;
	// end inline asm
	// begin inline asm
	shf.r.wrap.b32 %r2495, %r2713, %r2713, %r3074;
	// end inline asm
	shr.u32 	%r6190, %r2713, 10;
	xor.b32  	%r6191, %r6190, %r2491;
	xor.b32  	%r6192, %r6191, %r2495;
	add.s32 	%r6193, %r6192, %r2633;
	// begin inline asm
	shf.r.wrap.b32 %r2499, %r2537, %r2537, %r3078;
	// end inline asm
	// begin inline asm
	shf.r.wrap.b32 %r2503, %r2537, %r2537, %r3082;
	// end inline asm
	xor.b32  	%r6194, %r2499, %r2503;
	add.s32 	%r2745, %r6193, %r6194;
	// begin inline asm
	shf.r.wrap.b32 %r2507, %r2729, %r2729, %r3070;
	// end inline asm
	// begin inline asm
	shf.r.wrap.b32 %r2511, %r2729, %r2729, %r3074;
	// end inline asm
	shr.u32 	%r6195, %r2729, 10;
	xor.b32  	%r6196, %r6195, %r2507;
	xor.b32  	%r6197, %r6196, %r2511;
	add.s32 	%r6198, %r6197, %r2649;
	// begin inline asm
	shf.r.wrap.b32 %r2515, %r2537, %r2537, %r3078;
	// end inline asm
	// begin inline asm
	shf.r.wrap.b32 %r2519, %r2537, %r2537, %r3082;
	// end inline asm
	xor.b32  	%r6199, %r2515, %r2519;
	add.s32 	%r2761, %r6198, %r6199;
	// begin inline asm
	shf.r.wrap.b32 %r2523, %r2745, %r2745, %r3070;
	// end inline asm
	// begin inline asm
	shf.r.wrap.b32 %r2527, %r2745, %r2745, %r3074;
	// end inline asm
	shr.u32 	%r6200, %r2745, 10;
	xor.b32  	%r6201, %r6200, %r2523;
	xor.b32  	%r6202, %r6201, %r2527;
	add.s32 	%r6203, %r6202, %r2444;
	// begin inline asm
	shf.r.wrap.b32 %r2531, %r2537, %r2537, %r3078;
	// end inline asm
	// begin inline asm
	shf.r.wrap.b32 %r2535, %r2537, %r2537, %r3082;
	// end inline asm
	xor.b32  	%r6204, %r2531, %r2535;
	add.s32 	%r2777, %r6203, %r6204;
	// begin inline asm
	shf.r.wrap.b32 %r2539, %r2761, %r2761, %r3070;
	// end inline asm
	// begin inline asm
	shf.r.wrap.b32 %r2543, %r2761, %r2761, %r3074;
	// end inline asm
	shr.u32 	%r6205, %r2761, 10;
	xor.b32  	%r6206, %r6205, %r2539;
	xor.b32  	%r6207, %r6206, %r2543;
	add.s32 	%r6208, %r6207, %r2681;
	// begin inline asm
	shf.r.wrap.b32 %r2547, %r2553, %r2553, %r3078;
	// end inline asm
	// begin inline asm
	shf.r.wrap.b32 %r2551, %r2553, %r2553, %r3082;
	// end inline asm
	xor.b32  	%r6209, %r2547, %r2551;
	xor.b32  	%r6210, %r6209, 32;
	add.s32 	%r2793, %r6208, %r6210;
	// begin inline asm
	shf.r.wrap.b32 %r2555, %r2777, %r2777, %r3070;
	// end inline asm
	// begin inline asm
	shf.r.wrap.b32 %r2559, %r2777, %r2777, %r3074;
	// end inline asm
	shr.u32 	%r6211, %r2777, 10;
	xor.b32  	%r6212, %r6211, %r2555;
	xor.b32  	%r6213, %r6212, %r2559;
	add.s32 	%r6214, %r6213, %r2476;
	// begin inline asm
	shf.r.wrap.b32 %r2563, %r2569, %r2569, %r3078;
	// end inline asm
	// begin inline asm
	shf.r.wrap.b32 %r2567, %r2569, %r2569, %r3082;
	// end inline asm
	shr.u32 	%r6215, %r2569, 3;
	xor.b32  	%r6216, %r6215, %r2563;
	xor.b32  	%r6217, %r6216, %r2567;
	add.s32 	%r6218, %r6214, %r6217;
	add.s32 	%r2588, %r6218, 256;
	// begin inline asm
	shf.r.wrap.b32 %r2571, %r2793, %r2793, %r3070;
	// end inline asm
	// begin inline asm
	shf.r.wrap.b32 %r2575, %r2793, %r2793, %r3074;
	// end inline asm
	shr.u32 	%r6219, %r2793, 10;
	xor.b32  	%r6220, %r6219, %r2571;
	xor.b32  	%r6221, %r6220, %r2575;
	add.s32 	%r6222, %r6221, %r2713;
	// begin inline asm
	shf.r.wrap.b32 %r2579, %r2585, %r2585, %r3078;
	// end inline asm
	// begin inline asm
	shf.r.wrap.b32 %r2583, %r2585, %r2585, %r3082;
	// end inline asm
	shr.u32 	%r6223, %r2585, 3;
	xor.b32  	%r6224, %r6223, %r2579;
	xor.b32  	%r6225, %r6224, %r2583;
	add.s32 	%r6226, %r6222, %r2569;
	add.s32 	%r2825, %r6226, %r6225;
	// begin inline asm
	shf.r.wrap.b32 %r2587, %r2588, %r2588, %r3070;
	// end inline asm
	// begin inline asm
	shf.r.wrap.b32 %r2591, %r2588, %r2588, %r3074;
	// end inline asm
	shr.u32 	%r6227, %r2588, 10;
	xor.b32  	%r6228, %r6227, %r2587;
	xor.b32  	%r6229, %r6228, %r2591;
	add.s32 	%r6230, %r6229, %r2729;
	// begin inline asm
	shf.r.wrap.b32 %r2595, %r2601, %r2601, %r3078;
	// end inline asm
	// begin inline asm
	shf.r.wrap.b32 %r2599, %r2601, %r2601, %r3082;
	// end inline asm
	shr.u32 	%r6231, %r2601, 3;
	xor.b32  	%r6232, %r6231, %r2595;
	xor.b32  	%r6233, %r6232, %r2599;
	add.s32 	%r6234, %r6230, %r2585;
	add.s32 	%r2841, %r6234, %r6233;
	// begin inline asm
	shf.r.wrap.b32 %r2603, %r2825, %r2825, %r3070;
	// end inline asm
	// begin inline asm
	shf.r.wrap.b32 %r2607, %r2825, %r2825, %r3074;
	// end inline asm
	shr.u32 	%r6235, %r2825, 10;
	xor.b32  	%r6236, %r6235, %r2603;
	xor.b32  	%r6237, %r6236, %r2607;
	add.s32 	%r6238, %r6237, %r2745;
	// begin inline asm
	shf.r.wrap.b32 %r2611, %r2617, %r2617, %r3078;
	// end inline asm
	// begin inline asm
	shf.r.wrap.b32 %r2615, %r2617, %r2617, %r3082;
	// end inline asm
	shr.u32 	%r6239, %r2617, 3;
	xor.b32  	%r6240, %r6239, %r2611;
	xor.b32  	%r6241, %r6240, %r2615;
	add.s32 	%r6242, %r6238, %r2601;
	add.s32 	%r2857, %r6242, %r6241;
	// begin inline asm
	shf.r.wrap.b32 %r2619, %r2841, %r2841, %r3070;
	// end inline asm
	// begin inline asm
	shf.r.wrap.b32 %r2623, %r2841, %r2841, %r3074;
	// end inline asm
	shr.u32 	%r6243, %r2841, 10;
	xor.b32  	%r6244, %r6243, %r2619;
	xor.b32  	%r6245, %r6244, %r2623;
	add.s32 	%r6246, %r6245, %r2761;
	// begin inline asm
	shf.r.wrap.b32 %r2627, %r2633, %r2633, %r3078;
	// end inline asm
	// begin inline asm
	shf.r.wrap.b32 %r2631, %r2633, %r2633, %r3082;
	// end inline asm
	shr.u32 	%r6247, %r2633, 3;
	xor.b32  	%r6248, %r6247, %r2627;
	xor.b32  	%r6249, %r6248, %r2631;
	add.s32 	%r6250, %r6246, %r2617;
	add.s32 	%r2873, %r6250, %r6249;
	// begin inline asm
	shf.r.wrap.b32 %r2635, %r2857, %r2857, %r3070;
	// end inline asm
	// begin inline asm
	shf.r.wrap.b32 %r2639, %r2857, %r2857, %r3074;
	// end inline asm
	shr.u32 	%r6251, %r2857, 10;
	xor.b32  	%r6252, %r6251, %r2635;
	xor.b32  	%r6253, %r6252, %r2639;
	add.s32 	%r6254, %r6253, %r2777;
	// begin inline asm
	shf.r.wrap.b32 %r2643, %r2649, %r2649, %r3078;
	// end inline asm
	// begin inline asm
	shf.r.wrap.b32 %r2647, %r2649, %r2649, %r3082;
	// end inline asm
	shr.u32 	%r6255, %r2649, 3;
	xor.b32  	%r6256, %r6255, %r2643;
	xor.b32  	%r6257, %r6256, %r2647;
	add.s32 	%r6258, %r6254, %r2633;
	add.s32 	%r2889, %r6258, %r6257;
	// begin inline asm
	shf.r.wrap.b32 %r2651, %r2873, %r2873, %r3070;
	// end inline asm
	// begin inline asm
	shf.r.wrap.b32 %r2655, %r2873, %r2873, %r3074;
	// end inline asm
	shr.u32 	%r6259, %r2873, 10;
	xor.b32  	%r6260, %r6259, %r2651;
	xor.b32  	%r6261, %r6260, %r2655;
	add.s32 	%r6262, %r6261, %r2793;
	// begin inline asm
	shf.r.wrap.b32 %r2659, %r2444, %r2444, %r3078;
	// end inline asm
	// begin inline asm
	shf.r.wrap.b32 %r2663, %r2444, %r2444, %r3082;
	// end inline asm
	shr.u32 	%r6263, %r2444, 3;
	xor.b32  	%r6264, %r6263, %r2659;
	xor.b32  	%r6265, %r6264, %r2663;
	add.s32 	%r6266, %r6262, %r2649;
	add.s32 	%r2905, %r6266, %r6265;
	// begin inline asm
	shf.r.wrap.b32 %r2667, %r2889, %r2889, %r3070;
	// end inline asm
	// begin inline asm
	shf.r.wrap.b32 %r2671, %r2889, %r2889, %r3074;
	// end inline asm
	shr.u32 	%r6267, %r2889, 10;
	xor.b32  	%r6268, %r6267, %r2667;
	xor.b32  	%r6269, %r6268, %r2671;
	add.s32 	%r6270, %r6269, %r2588;
	// begin inline asm
	shf.r.wrap.b32 %r2675, %r2681, %r2681, %r3078;
	// end inline asm
	// begin inline asm
	shf.r.wrap.b32 %r2679, %r2681, %r2681, %r3082;
	// end inline asm
	shr.u32 	%r6271, %r2681, 3;
	xor.b32  	%r6272, %r6271, %r2675;
	xor.b32  	%r6273, %r6272, %r2679;
	add.s32 	%r6274, %r6270, %r2444;
	add.s32 	%r2921, %r6274, %r6273;
	// begin inline asm
	shf.r.wrap.b32 %r2683, %r2905, %r2905, %r3070;
	// end inline asm
	// begin inline asm
	shf.r.wrap.b32 %r2687, %r2905, %r2905, %r3074;
	// end inline asm
	shr.u32 	%r6275, %r2905, 10;
	xor.b32  	%r6276, %r6275, %r2683;
	xor.b32  	%r6277, %r6276, %r2687;
	add.s32 	%r6278, %r6277, %r2825;
	// begin inline asm
	shf.r.wrap.b32 %r2691, %r2476, %r2476, %r3078;
	// end inline asm
	// begin inline asm
	shf.r.wrap.b32 %r2695, %r2476, %r2476, %r3082;
	// end inline asm
	shr.u32 	%r6279, %r2476, 3;
	xor.b32  	%r6280, %r6279, %r2691;
	xor.b32  	%r6281, %r6280, %r2695;
	add.s32 	%r6282, %r6278, %r2681;
	add.s32 	%r2937, %r6282, %r6281;
	// begin inline asm
	shf.r.wrap.b32 %r2699, %r2921, %r2921, %r3070;
	// end inline asm
	// begin inline asm
	shf.r.wrap.b32 %r2703, %r2921, %r2921, %r3074;
	// end inline asm
	shr.u32 	%r6283, %r2921, 10;
	xor.b32  	%r6284, %r6283, %r2699;
	xor.b32  	%r6285, %r6284, %r2703;
	add.s32 	%r6286, %r6285, %r2841;
	// begin inline asm
	shf.r.wrap.b32 %r2707, %r2713, %r2713, %r3078;
	// end inline asm
	// begin inline asm
	shf.r.wrap.b32 %r2711, %r2713, %r2713, %r3082;
	// end inline asm
	shr.u32 	%r6287, %r2713, 3;
	xor.b32  	%r6288, %r6287, %r2707;
	xor.b32  	%r6289, %r6288, %r2711;
	add.s32 	%r6290, %r6286, %r2476;
	add.s32 	%r2953, %r6290, %r6289;
	// begin inline asm
	shf.r.wrap.b32 %r2715, %r2937, %r2937, %r3070;
	// end inline asm
	// begin inline asm
	shf.r.wrap.b32 %r2719, %r2937, %r2937, %r3074;
	// end inline asm
	shr.u32 	%r6291, %r2937, 10;
	xor.b32  	%r6292, %r6291, %r2715;
	xor.b32  	%r6293, %r6292, %r2719;
	add.s32 	%r6294, %r6293, %r2857;
	// begin inline asm
	shf.r.wrap.b32 %r2723, %r2729, %r2729, %r3078;
	// end inline asm
	// begin inline asm
	shf.r.wrap.b32 %r2727, %r2729, %r2729, %r3082;
	// end inline asm
	shr.u32 	%r6295, %r2729, 3;
	xor.b32  	%r6296, %r6295, %r2723;
	xor.b32  	%r6297, %r6296, %r2727;
	add.s32 	%r6298, %r6294, %r2713;
	add.s32 	%r2969, %r6298, %r6297;
	// begin inline asm
	shf.r.wrap.b32 %r2731, %r2953, %r2953, %r3070;
	// end inline asm
	// begin inline asm
	shf.r.wrap.b32 %r2735, %r2953, %r2953, %r3074;
	// end inline asm
	shr.u32 	%r6299, %r2953, 10;
	xor.b32  	%r6300, %r6299, %r2731;
	xor.b32  	%r6301, %r6300, %r2735;
	add.s32 	%r6302, %r6301, %r2873;
	// begin inline asm
	shf.r.wrap.b32 %r2739, %r2745, %r2745, %r3078;
	// end inline asm
	// begin inline asm
	shf.r.wrap.b32 %r2743, %r2745, %r2745, %r3082;
	// end inline asm
	shr.u32 	%r6303, %r2745, 3;
	xor.b32  	%r6304, %r6303, %r2739;
	xor.b32  	%r6305, %r6304, %r2743;
	add.s32 	%r6306, %r6302, %r2729;
	add.s32 	%r2985, %r6306, %r6305;
	// begin inline asm
	shf.r.wrap.b32 %r2747, %r2969, %r2969, %r3070;
	// end inline asm
	// begin inline asm
	shf.r.wrap.b32 %r2751, %r2969, %r2969, %r3074;
	// end inline asm
	shr.u32 	%r6307, %r2969, 10;
	xor.b32  	%r6308, %r6307, %r2747;
	xor.b32  	%r6309, %r6308, %r2751;
	add.s32 	%r6310, %r6309, %r2889;
	// begin inline asm
	shf.r.wrap.b32 %r2755, %r2761, %r2761, %r3078;
	// end inline asm
	// begin inline asm
	shf.r.wrap.b32 %r2759, %r2761, %r2761, %r3082;
	// end inline asm
	shr.u32 	%r6311, %r2761, 3;
	xor.b32  	%r6312, %r6311, %r2755;
	xor.b32  	%r6313, %r6312, %r2759;
	add.s32 	%r6314, %r6310, %r2745;
	add.s32 	%r3001, %r6314, %r6313;
	// begin inline asm
	shf.r.wrap.b32 %r2763, %r2985, %r2985, %r3070;
	// end inline asm
	// begin inline asm
	shf.r.wrap.b32 %r2767, %r2985, %r2985, %r3074;
	// end inline asm
	shr.u32 	%r6315, %r2985, 10;
	xor.b32  	%r6316, %r6315, %r2763;
	xor.b32  	%r6317, %r6316, %r2767;
	add.s32 	%r6318, %r6317, %r2905;
	// begin inline asm
	shf.r.wrap.b32 %r2771, %r2777, %r2777, %r3078;
	// end inline asm
	// begin inline asm
	shf.r.wrap.b32 %r2775, %r2777, %r2777, %r3082;
	// end inline asm
	shr.u32 	%r6319, %r2777, 3;
	xor.b32  	%r6320, %r6319, %r2771;
	xor.b32  	%r6321, %r6320, %r2775;
	add.s32 	%r6322, %r6318, %r2761;
	add.s32 	%r3017, %r6322, %r6321;
	// begin inline asm
	shf.r.wrap.b32 %r2779, %r3001, %r3001, %r3070;
	// end inline asm
	// begin inline asm
	shf.r.wrap.b32 %r2783, %r3001, %r3001, %r3074;
	// end inline asm
	shr.u32 	%r6323, %r3001, 10;
	xor.b32  	%r6324, %r6323, %r2779;
	xor.b32  	%r6325, %r6324, %r2783;
	add.s32 	%r6326, %r6325, %r2921;
	// begin inline asm
	shf.r.wrap.b32 %r2787, %r2793, %r2793, %r3078;
	// end inline asm
	// begin inline asm
	shf.r.wrap.b32 %r2791, %r2793, %r2793, %r3082;
	// end inline asm
	shr.u32 	%r6327, %r2793, 3;
	xor.b32  	%r6328, %r6327, %r2787;
	xor.b32  	%r6329, %r6328, %r2791;
	add.s32 	%r6330, %r6326, %r2777;
	add.s32 	%r3033, %r6330, %r6329;
	// begin inline asm
	shf.r.wrap.b32 %r2795, %r3017, %r3017, %r3070;
	// end inline asm
	// begin inline asm
	shf.r.wrap.b32 %r2799, %r3017, %r3017, %r3074;
	// end inline asm
	shr.u32 	%r6331, %r3017, 10;
	xor.b32  	%r6332, %r6331, %r2795;
	xor.b32  	%r6333, %r6332, %r2799;
	add.s32 	%r6334, %r6333, %r2937;
	// begin inline asm
	shf.r.wrap.b32 %r2803, %r2588, %r2588, %r3078;
	// end inline asm
	// begin inline asm
	shf.r.wrap.b32 %r2807, %r2588, %r2588, %r3082;
	// end inline asm
	shr.u32 	%r6335, %r2588, 3;
	xor.b32  	%r6336, %r6335, %r2803;
	xor.b32  	%r6337, %r6336, %r2807;
	add.s32 	%r6338, %r6334, %r2793;
	add.s32 	%r3049, %r6338, %r6337;
	// begin inline asm
	shf.r.wrap.b32 %r2811, %r3033, %r3033, %r3070;
	// end inline asm
	// begin inline asm
	shf.r.wrap.b32 %r2815, %r3033, %r3033, %r3074;
	// end inline asm
	shr.u32 	%r6339, %r3033, 10;
	xor.b32  	%r6340, %r6339, %r2811;
	xor.b32  	%r6341, %r6340, %r2815;
	add.s32 	%r6342, %r6341, %r2953;
	// begin inline asm
	shf.r.wrap.b32 %r2819, %r2825, %r2825, %r3078;
	// end inline asm
	// begin inline asm
	shf.r.wrap.b32 %r2823, %r2825, %r2825, %r3082;
	// end inline asm
	shr.u32 	%r6343, %r2825, 3;
	xor.b32  	%r6344, %r6343, %r2819;
	xor.b32  	%r6345, %r6344, %r2823;
	add.s32 	%r6346, %r6342, %r2588;
	add.s32 	%r3065, %r6346, %r6345;
	// begin inline asm
	shf.r.wrap.b32 %r2827, %r3049, %r3049, %r3070;
	// end inline asm
	// begin inline asm
	shf.r.wrap.b32 %r2831, %r3049, %r3049, %r3074;
	// end inline asm
	shr.u32 	%r6347, %r3049, 10;
	xor.b32  	%r6348, %r6347, %r2827;
	xor.b32  	%r6349, %r6348, %r2831;
	add.s32 	%r6350, %r6349, %r2969;
	// begin inline asm
	shf.r.wrap.b32 %r2835, %r2841, %r2841, %r3078;
	// end inline asm
	// begin inline asm
	shf.r.wrap.b32 %r2839, %r2841, %r2841, %r3082;
	// end inline asm
	shr.u32 	%r6351, %r2841, 3;
	xor.b32  	%r6352, %r6351, %r2835;
	xor.b32  	%r6353, %r6352, %r2839;
	add.s32 	%r6354, %r6350, %r2825;
	add.s32 	%r3081, %r6354, %r6353;
	// begin inline asm
	shf.r.wrap.b32 %r2843, %r3065, %r3065, %r3070;
	// end inline asm
	// begin inline asm
	shf.r.wrap.b32 %r2847, %r3065, %r3065, %r3074;
	// end inline asm
	shr.u32 	%r6355, %r3065, 10;
	xor.b32  	%r6356, %r6355, %r2843;
	xor.b32  	%r6357, %r6356, %r2847;
	add.s32 	%r6358, %r6357, %r2985;
	// begin inline asm
	shf.r.wrap.b32 %r2851, %r2857, %r2857, %r3078;
	// end inline asm
	// begin inline asm
	shf.r.wrap.b32 %r2855, %r2857, %r2857, %r3082;
	// end inline asm
	shr.u32 	%r6359, %r2857, 3;
	xor.b32  	%r6360, %r6359, %r2851;
	xor.b32  	%r6361, %r6360, %r2855;
	add.s32 	%r6362, %r6358, %r2841;
	add.s32 	%r2881, %r6362, %r6361;
	// begin inline asm
	shf.r.wrap.b32 %r2859, %r3081, %r3081, %r3070;
	// end inline asm
	// begin inline asm
	shf.r.wrap.b32 %r2863, %r3081, %r3081, %r3074;
	// end inline asm
	shr.u32 	%r6363, %r3081, 10;
	xor.b32  	%r6364, %r6363, %r2859;
	xor.b32  	%r6365, %r6364, %r2863;
	add.s32 	%r6366, %r6365, %r3001;
	// begin inline asm
	shf.r.wrap.b32 %r2867, %r2873, %r2873, %r3078;
	// end inline asm
	// begin inline asm
	shf.r.wrap.b32 %r2871, %r2873, %r2873, %r3082;
	// end inline asm
	shr.u32 	%r6367, %r2873, 3;
	xor.b32  	%r6368, %r6367, %r2867;
	xor.b32  	%r6369, %r6368, %r2871;
	add.s32 	%r6370, %r6366, %r2857;
	add.s32 	%r2897, %r6370, %r6369;
	// begin inline asm
	shf.r.wrap.b32 %r2875, %r2881, %r2881, %r3070;
	// end inline asm
	// begin inline asm
	shf.r.wrap.b32 %r2879, %r2881, %r2881, %r3074;
	// end inline asm
	shr.u32 	%r6371, %r2881, 10;
	xor.b32  	%r6372, %r6371, %r2875;
	xor.b32  	%r6373, %r6372, %r2879;
	add.s32 	%r6374, %r6373, %r3017;
	// begin inline asm
	shf.r.wrap.b32 %r2883, %r2889, %r2889, %r3078;
	// end inline asm
	// begin inline asm
	shf.r.wrap.b32 %r2887, %r2889, %r2889, %r3082;
	// end inline asm
	shr.u32 	%r6375, %r2889, 3;
	xor.b32  	%r6376, %r6375, %r2883;
	xor.b32  	%r6377, %r6376, %r2887;
	add.s32 	%r6378, %r6374, %r2873;
	add.s32 	%r2913, %r6378, %r6377;
	// begin inline asm
	shf.r.wrap.b32 %r2891, %r2897, %r2897, %r3070;
	// end inline asm
	// begin inline asm
	shf.r.wrap.b32 %r2895, %r2897, %r2897, %r3074;
	// end inline asm
	shr.u32 	%r6379, %r2897, 10;
	xor.b32  	%r6380, %r6379, %r2891;
	xor.b32  	%r6381, %r6380, %r2895;
	add.s32 	%r6382, %r6381, %r3033;
	// begin inline asm
	shf.r.wrap.b32 %r2899, %r2905, %r2905, %r3078;
	// end inline asm
	// begin inline asm
	shf.r.wrap.b32 %r2903, %r2905, %r2905, %r3082;
	// end inline asm
	shr.u32 	%r6383, %r2905, 3;
	xor.b32  	%r6384, %r6383, %r2899;
	xor.b32  	%r6385, %r6384, %r2903;
	add.s32 	%r6386, %r6382, %r2889;
	add.s32 	%r2929, %r6386, %r6385;
	// begin inline asm
	shf.r.wrap.b32 %r2907, %r2913, %r2913, %r3070;
	// end inline asm
	// begin inline asm
	shf.r.wrap.b32 %r2911, %r2913, %r2913, %r3074;
	// end inline asm
	shr.u32 	%r6387, %r2913, 10;
	xor.b32  	%r6388, %r6387, %r2907;
	xor.b32  	%r6389, %r6388, %r2911;
	add.s32 	%r6390, %r6389, %r3049;
	// begin inline asm
	shf.r.wrap.b32 %r2915, %r2921, %r2921, %r3078;
	// end inline asm
	// begin inline asm
	shf.r.wrap.b32 %r2919, %r2921, %r2921, %r3082;
	// end inline asm
	shr.u32 	%r6391, %r2921, 3;
	xor.b32  	%r6392, %r6391, %r2915;
	xor.b32  	%r6393, %r6392, %r2919;
	add.s32 	%r6394, %r6390, %r2905;
	add.s32 	%r2945, %r6394, %r6393;
	// begin inline asm
	shf.r.wrap.b32 %r2923, %r2929, %r2929, %r3070;
	// end inline asm
	// begin inline asm
	shf.r.wrap.b32 %r2927, %r2929, %r2929, %r3074;
	// end inline asm
	shr.u32 	%r6395, %r2929, 10;
	xor.b32  	%r6396, %r6395, %r2923;
	xor.b32  	%r6397, %r6396, %r2927;
	add.s32 	%r6398, %r6397, %r3065;
	// begin inline asm
	shf.r.wrap.b32 %r2931, %r2937, %r2937, %r3078;
	// end inline asm
	// begin inline asm
	shf.r.wrap.b32 %r2935, %r2937, %r2937, %r3082;
	// end inline asm
	shr.u32 	%r6399, %r2937, 3;
	xor.b32  	%r6400, %r6399, %r2931;
	xor.b32  	%r6401, %r6400, %r2935;
	add.s32 	%r6402, %r6398, %r2921;
	add.s32 	%r2961, %r6402, %r6401;
	// begin inline asm
	shf.r.wrap.b32 %r2939, %r2945, %r2945, %r3070;
	// end inline asm
	// begin inline asm
	shf.r.wrap.b32 %r2943, %r2945, %r2945, %r3074;
	// end inline asm
	shr.u32 	%r6403, %r2945, 10;
	xor.b32  	%r6404, %r6403, %r2939;
	xor.b32  	%r6405, %r6404, %r2943;
	add.s32 	%r6406, %r6405, %r3081;
	// begin inline asm
	shf.r.wrap.b32 %r2947, %r2953, %r2953, %r3078;
	// end inline asm
	// begin inline asm
	shf.r.wrap.b32 %r2951, %r2953, %r2953, %r3082;
	// end inline asm
	shr.u32 	%r6407, %r2953, 3;
	xor.b32  	%r6408, %r6407, %r2947;
	xor.b32  	%r6409, %r6408, %r2951;
	add.s32 	%r6410, %r6406, %r2937;
	add.s32 	%r2977, %r6410, %r6409;
	// begin inline asm
	shf.r.wrap.b32 %r2955, %r2961, %r2961, %r3070;
	// end inline asm
	// begin inline asm
	shf.r.wrap.b32 %r2959, %r2961, %r2961, %r3074;
	// end inline asm
	shr.u32 	%r6411, %r2961, 10;
	xor.b32  	%r6412, %r6411, %r2955;
	xor.b32  	%r6413, %r6412, %r2959;
	add.s32 	%r6414, %r6413, %r2881;
	// begin inline asm
	shf.r.wrap.b32 %r2963, %r2969, %r2969, %r3078;
	// end inline asm
	// begin inline asm
	shf.r.wrap.b32 %r2967, %r2969, %r2969, %r3082;
	// end inline asm
	shr.u32 	%r6415, %r2969, 3;
	xor.b32  	%r6416, %r6415, %r2963;
	xor.b32  	%r6417, %r6416, %r2967;
	add.s32 	%r6418, %r6414, %r2953;
	add.s32 	%r2993, %r6418, %r6417;
	// begin inline asm
	shf.r.wrap.b32 %r2971, %r2977, %r2977, %r3070;
	// end inline asm
	// begin inline asm
	shf.r.wrap.b32 %r2975, %r2977, %r2977, %r3074;
	// end inline asm
	shr.u32 	%r6419, %r2977, 10;
	xor.b32  	%r6420, %r6419, %r2971;
	xor.b32  	%r6421, %r6420, %r2975;
	add.s32 	%r6422, %r6421, %r2897;
	// begin inline asm
	shf.r.wrap.b32 %r2979, %r2985, %r2985, %r3078;
	// end inline asm
	// begin inline asm
	shf.r.wrap.b32 %r2983, %r2985, %r2985, %r3082;
	// end inline asm
	shr.u32 	%r6423, %r2985, 3;
	xor.b32  	%r6424, %r6423, %r2979;
	xor.b32  	%r6425, %r6424, %r2983;
	add.s32 	%r6426, %r6422, %r2969;
	add.s32 	%r3009, %r6426, %r6425;
	// begin inline asm
	shf.r.wrap.b32 %r2987, %r2993, %r2993, %r3070;
	// end inline asm
	// begin inline asm
	shf.r.wrap.b32 %r2991, %r2993, %r2993, %r3074;
	// end inline asm
	shr.u32 	%r6427, %r2993, 10;
	xor.b32  	%r6428, %r6427, %r2987;
	xor.b32  	%r6429, %r6428, %r2991;
	add.s32 	%r6430, %r6429, %r2913;
	// begin inline asm
	shf.r.wrap.b32 %r2995, %r3001, %r3001, %r3078;
	// end inline asm
	// begin inline asm
	shf.r.wrap.b32 %r2999, %r3001, %r3001, %r3082;
	// end inline asm
	shr.u32 	%r6431, %r3001, 3;
	xor.b32  	%r6432, %r6431, %r2995;
	xor.b32  	%r6433, %r6432, %r2999;
	add.s32 	%r6434, %r6430, %r2985;
	add.s32 	%r3025, %r6434, %r6433;
	// begin inline asm
	shf.r.wrap.b32 %r3003, %r3009, %r3009, %r3070;
	// end inline asm
	// begin inline asm
	shf.r.wrap.b32 %r3007, %r3009, %r3009, %r3074;
	// end inline asm
	shr.u32 	%r6435, %r3009, 10;
	xor.b32  	%r6436, %r6435, %r3003;
	xor.b32  	%r6437, %r6436, %r3007;
	add.s32 	%r6438, %r6437, %r2929;
	// begin inline asm
	shf.r.wrap.b32 %r3011, %r3017, %r3017, %r3078;
	// end inline asm
	// begin inline asm
	shf.r.wrap.b32 %r3015, %r3017, %r3017, %r3082;
	// end inline asm
	shr.u32 	%r6439, %r3017, 3;
	xor.b32  	%r6440, %r6439, %r3011;
	xor.b32  	%r6441, %r6440, %r3015;
	add.s32 	%r6442, %r6438, %r3001;
	add.s32 	%r3041, %r6442, %r6441;
	// begin inline asm
	shf.r.wrap.b32 %r3019, %r3025, %r3025, %r3070;
	// end inline asm
	// begin inline asm
	shf.r.wrap.b32 %r3023, %r3025, %r3025, %r3074;
	// end inline asm
	shr.u32 	%r6443, %r3025, 10;
	xor.b32  	%r6444, %r6443, %r3019;
	xor.b32  	%r6445, %r6444, %r3023;
	add.s32 	%r6446, %r6445, %r2945;
	// begin inline asm
	shf.r.wrap.b32 %r3027, %r3033, %r3033, %r3078;
	// end inline asm
	// begin inline asm
	shf.r.wrap.b32 %r3031, %r3033, %r3033, %r3082;
	// end inline asm
	shr.u32 	%r6447, %r3033, 3;
	xor.b32  	%r6448, %r6447, %r3027;
	xor.b32  	%r6449, %r6448, %r3031;
	add.s32 	%r6450, %r6446, %r3017;
	add.s32 	%r3057, %r6450, %r6449;
	// begin inline asm
	shf.r.wrap.b32 %r3035, %r3041, %r3041, %r3070;
	// end inline asm
	// begin inline asm
	shf.r.wrap.b32 %r3039, %r3041, %r3041, %r3074;
	// end inline asm
	shr.u32 	%r6451, %r3041, 10;
	xor.b32  	%r6452, %r6451, %r3035;
	xor.b32  	%r6453, %r6452, %r3039;
	add.s32 	%r6454, %r6453, %r2961;
	// begin inline asm
	shf.r.wrap.b32 %r3043, %r3049, %r3049, %r3078;
	// end inline asm
	// begin inline asm
	shf.r.wrap.b32 %r3047, %r3049, %r3049, %r3082;
	// end inline asm
	shr.u32 	%r6455, %r3049, 3;
	xor.b32  	%r6456, %r6455, %r3043;
	xor.b32  	%r6457, %r6456, %r3047;
	add.s32 	%r6458, %r6454, %r3033;
	add.s32 	%r3073, %r6458, %r6457;
	// begin inline asm
	shf.r.wrap.b32 %r3051, %r3057, %r3057, %r3070;
	// end inline asm
	// begin inline asm
	shf.r.wrap.b32 %r3055, %r3057, %r3057, %r3074;
	// end inline asm
	shr.u32 	%r6459, %r3057, 10;
	xor.b32  	%r6460, %r6459, %r3051;
	xor.b32  	%r6461, %r6460, %r3055;
	add.s32 	%r6462, %r6461, %r2977;
	// begin inline asm
	shf.r.wrap.b32 %r3059, %r3065, %r3065, %r3078;
	// end inline asm
	// begin inline asm
	shf.r.wrap.b32 %r3063, %r3065, %r3065, %r3082;
	// end inline asm
	shr.u32 	%r6463, %r3065, 3;
	xor.b32  	%r6464, %r6463, %r3059;
	xor.b32  	%r6465, %r6464, %r3063;
	add.s32 	%r6466, %r6462, %r3049;
	add.s32 	%r6467, %r6466, %r6465;
	// begin inline asm
	shf.r.wrap.b32 %r3067, %r3073, %r3073, %r3070;
	// end inline asm
	// begin inline asm
	shf.r.wrap.b32 %r3071, %r3073, %r3073, %r3074;
	// end inline asm
	shr.u32 	%r6468, %r3073, 10;
	xor.b32  	%r6469, %r6468, %r3067;
	xor.b32  	%r6470, %r6469, %r3071;
	add.s32 	%r6471, %r6470, %r2993;
	// begin inline asm
	shf.r.wrap.b32 %r3075, %r3081, %r3081, %r3078;
	// end inline asm
	// begin inline asm
	shf.r.wrap.b32 %r3079, %r3081, %r3081, %r3082;
	// end inline asm
	shr.u32 	%r6472, %r3081, 3;
	xor.b32  	%r6473, %r6472, %r3075;
	xor.b32  	%r6474, %r6473, %r3079;
	add.s32 	%r6475, %r6471, %r3065;
	add.s32 	%r6476, %r6475, %r6474;
	mov.b32 	%r3093, 1359893119;
	// begin inline asm
	shf.r.wrap.b32 %r3083, %r3093, %r3093, %r4598;
	// end inline asm
	// begin inline asm
	shf.r.wrap.b32 %r3087, %r3093, %r3093, %r4602;
	// end inline asm
	xor.b32  	%r6477, %r3087, %r3083;
	// begin inline asm
	shf.r.wrap.b32 %r3091, %r3093, %r3093, %r4606;
	// end inline asm
	xor.b32  	%r6478, %r6477, %r3091;
	add.s32 	%r6479, %r6478, %r4984;
	add.s32 	%r6480, %r6479, %r6122;
	mov.b32 	%r3105, 1779033703;
	// begin inline asm
	shf.r.wrap.b32 %r3095, %r3105, %r3105, %r4610;
	// end inline asm
	// begin inline asm
	shf.r.wrap.b32 %r3099, %r3105, %r3105, %r4614;
	// end inline asm
	xor.b32  	%r6481, %r3099, %r3095;
	// begin inline asm
	shf.r.wrap.b32 %r3103, %r3105, %r3105, %r4618;
	// end inline asm
	xor.b32  	%r6482, %r6481, %r3103;
	add.s32 	%r6483, %r6480, %r6482;
	add.s32 	%r3108, %r6480, 548834271;
	add.s32 	%r3129, %r6483, -1244234484;
	// begin inline asm
	shf.r.wrap.b32 %r3107, %r3108, %r3108, %r4598;
	// end inline asm
	// begin inline asm
	shf.r.wrap.b32 %r3111, %r3108, %r3108, %r4602;
	// end inline asm
	xor.b32  	%r6484, %r3111, %r3107;
	// begin inline asm
	shf.r.wrap.b32 %r3115, %r3108, %r3108, %r4606;
	// end inline asm
	xor.b32  	%r6485, %r6484, %r3115;
	and.b32  	%r6486, %r3108, 1359893119;
	sub.s32 	%r6487, -548834272, %r6480;
	and.b32  	%r6488, %r6487, -1694144372;
	or.b32  	%r6489, %r6486, %r6488;
	add.s32 	%r6490, %r6489, %r6485;
	add.s32 	%r6491, %r6490, %r5002;
	add.s32 	%r6492, %r6491, %r2329;
	and.b32  	%r6493, %r3129, -781301534;
	add.s32 	%r6494, %r6492, %r6493;
	// begin inline asm
	shf.r.wrap.b32 %r3119, %r3129, %r3129, %r4610;
	// end inline asm
	// begin inline asm
	shf.r.wrap.b32 %r3123, %r3129, %r3129, %r4614;
	// end inline asm
	xor.b32  	%r6495, %r3123, %r3119;
	// begin inline asm
	shf.r.wrap.b32 %r3127, %r3129, %r3129, %r4618;
	// end inline asm
	xor.b32  	%r6496, %r6495, %r3127;
	add.s32 	%r3132, %r6492, 1542638877;
	add.s32 	%r6497, %r6494, %r6496;
	add.s32 	%r3153, %r6497, 1233485744;
	// begin inline asm
	shf.r.wrap.b32 %r3131, %r3132, %r3132, %r4598;
	// end inline asm
	// begin inline asm
	shf.r.wrap.b32 %r3135, %r3132, %r3132, %r4602;
	// end inline asm
	xor.b32  	%r6498, %r3135, %r3131;
	// begin inline asm
	shf.r.wrap.b32 %r3139, %r3132, %r3132, %r4606;
	// end inline asm
	xor.b32  	%r6499, %r6498, %r3139;
	and.b32  	%r6500, %r3132, %r3108;
	sub.s32 	%r6501, 604844770, %r6492;
	and.b32  	%r6502, %r6501, 1359893119;
	or.b32  	%r6503, %r6500, %r6502;
	add.s32 	%r6504, %r6503, %r6499;
	add.s32 	%r6505, %r6504, %r5020;
	add.s32 	%r6506, %r6505, %r2345;
	xor.b32  	%r6507, %r3129, 1779033703;
	and.b32  	%r6508, %r3153, %r6507;
	and.b32  	%r6509, %r3129, 1779033703;
	xor.b32  	%r6510, %r6508, %r6509;
	add.s32 	%r6511, %r6506, %r6510;
	// begin inline asm
	shf.r.wrap.b32 %r3143, %r3153, %r3153, %r4610;
	// end inline asm
	// begin inline asm
	shf.r.wrap.b32 %r3147, %r3153, %r3153, %r4614;
	// end inline asm
	xor.b32  	%r6512, %r3147, %r3143;
	// begin inline asm
	shf.r.wrap.b32 %r3151, %r3153, %r3153, %r4618;
	// end inline asm
	xor.b32  	%r6513, %r6512, %r3151;
	add.s32 	%r3156, %r6506, 1449989905;
	add.s32 	%r6514, %r6511, %r6513;
	add.s32 	%r3168, %r6514, -1694144372;
	// begin inline asm
	shf.r.wrap.b32 %r3155, %r3156, %r3156, %r4598;
	// end inline asm
	// begin inline asm
	shf.r.wrap.b32 %r3159, %r3156, %r3156, %r4602;
	// end inline asm
	xor.b32  	%r6515, %r3159, %r3155;
	// begin inline asm
	shf.r.wrap.b32 %r3163, %r3156, %r3156, %r4606;
	// end inline asm
	xor.b32  	%r6516, %r6515, %r3163;
	and.b32  	%r6517, %r3156, %r3132;
	sub.s32 	%r6518, -1449989906, %r6506;
	and.b32  	%r6519, %r3108, %r6518;
	or.b32  	%r6520, %r6517, %r6519;
	add.s32 	%r6521, %r6520, %r6516;
	add.s32 	%r6522, %r6521, %r5038;
	add.s32 	%r6523, %r6522, %r2361;
	xor.b32  	%r6524, %r3153, %r3129;
	and.b32  	%r6525, %r3168, %r6524;
	and.b32  	%r6526, %r3153, %r3129;
	xor.b32  	%r6527, %r6525, %r6526;
	add.s32 	%r6528, %r6523, %r6527;
	// begin inline asm
	shf.r.wrap.b32 %r3167, %r3168, %r3168, %r4610;
	// end inline asm
	// begin inline asm
	shf.r.wrap.b32 %r3171, %r3168, %r3168, %r4614;
	// end inline asm
	xor.b32  	%r6529, %r3171, %r3167;
	// begin inline asm
	shf.r.wrap.b32 %r3175, %r3168, %r3168, %r4618;
	// end inline asm
	xor.b32  	%r6530, %r6529, %r3175;
	add.s32 	%r3180, %r6523, -1156040474;
	add.s32 	%r6531, %r6528, %r6530;
	add.s32 	%r3192, %r6531, 1359893119;
	// begin inline asm
	shf.r.wrap.b32 %r3179, %r3180, %r3180, %r4598;
	// end inline asm
	// begin inline asm
	shf.r.wrap.b32 %r3183, %r3180, %r3180, %r4602;
	// end inline asm
	xor.b32  	%r6532, %r3183, %r3179;
	// begin inline asm
	shf.r.wrap.b32 %r3187, %r3180, %r3180, %r4606;
	// end inline asm
	xor.b32  	%r6533, %r6532, %r3187;
	and.b32  	%r6534, %r3180, %r3156;
	sub.s32 	%r6535, 1156040473, %r6523;
	and.b32  	%r6536, %r3132, %r6535;
	or.b32  	%r6537, %r6534, %r6536;
	add.s32 	%r6538, %r6537, %r3108;
	add.s32 	%r6539, %r6538, %r6533;
	add.s32 	%r6540, %r6539, %r5056;
	add.s32 	%r6541, %r6540, %r2377;
	// begin inline asm
	shf.r.wrap.b32 %r3191, %r3192, %r3192, %r4610;
	// end inline asm
	// begin inline asm
	shf.r.wrap.b32 %r3195, %r3192, %r3192, %r4614;
	// end inline asm
	xor.b32  	%r6542, %r3195, %r3191;
	// begin inline asm
	shf.r.wrap.b32 %r3199, %r3192, %r3192, %r4618;
	// end inline asm
	xor.b32  	%r6543, %r6542, %r3199;
	xor.b32  	%r6544, %r3168, %r3153;
	and.b32  	%r6545, %r3192, %r6544;
	and.b32  	%r6546, %r3168, %r3153;
	xor.b32  	%r6547, %r6545, %r6546;
	add.s32 	%r3213, %r6541, %r3129;
	add.s32 	%r6548, %r6541, %r6547;
	add.s32 	%r3225, %r6548, %r6543;
	// begin inline asm
	shf.r.wrap.b32 %r3203, %r3213, %r3213, %r4598;
	// end inline asm
	// begin inline asm
	shf.r.wrap.b32 %r3207, %r3213, %r3213, %r4602;
	// end inline asm
	xor.b32  	%r6549, %r3207, %r3203;
	// begin inline asm
	shf.r.wrap.b32 %r3211, %r3213, %r3213, %r4606;
	// end inline asm
	xor.b32  	%r6550, %r6549, %r3211;
	and.b32  	%r6551, %r3213, %r3180;
	not.b32 	%r6552, %r3213;
	and.b32  	%r6553, %r3156, %r6552;
	or.b32  	%r6554, %r6551, %r6553;
	add.s32 	%r6555, %r6554, %r3132;
	add.s32 	%r6556, %r6555, %r6550;
	add.s32 	%r6557, %r6556, %r5074;
	add.s32 	%r6558, %r6557, %r2393;
	// begin inline asm
	shf.r.wrap.b32 %r3215, %r3225, %r3225, %r4610;
	// end inline asm
	// begin inline asm
	shf.r.wrap.b32 %r3219, %r3225, %r3225, %r4614;
	// end inline asm
	xor.b32  	%r6559, %r3219, %r3215;
	// begin inline asm
	shf.r.wrap.b32 %r3223, %r3225, %r3225, %r4618;
	// end inline asm
	xor.b32  	%r6560, %r6559, %r3223;
	xor.b32  	%r6561, %r3192, %r3168;
	and.b32  	%r6562, %r3225, %r6561;
	and.b32  	%r6563, %r3192, %r3168;
	xor.b32  	%r6564, %r6562, %r6563;
	add.s32 	%r3237, %r6558, %r3153;
	add.s32 	%r6565, %r6558, %r6564;
	add.s32 	%r3249, %r6565, %r6560;
	// begin inline asm
	shf.r.wrap.b32 %r3227, %r3237, %r3237, %r4598;
	// end inline asm
	// begin inline asm
	shf.r.wrap.b32 %r3231, %r3237, %r3237, %r4602;
	// end inline asm
	xor.b32  	%r6566, %r3231, %r3227;
	// begin inline asm
	shf.r.wrap.b32 %r3235, %r3237, %r3237, %r4606;
	// end inline asm
	xor.b32  	%r6567, %r6566, %r3235;
	and.b32  	%r6568, %r3237, %r3213;
	not.b32 	%r6569, %r3237;
	and.b32  	%r6570, %r3180, %r6569;
	or.b32  	%r6571, %r6568, %r6570;
	add.s32 	%r6572, %r6571, %r3156;
	add.s32 	%r6573, %r6572, %r6567;
	add.s32 	%r6574, %r6573, %r5091;
	add.s32 	%r6575, %r6574, %r2409;
	// begin inline asm
	shf.r.wrap.b32 %r3239, %r3249, %r3249, %r4610;
	// end inline asm
	// begin inline asm
	shf.r.wrap.b32 %r3243, %r3249, %r3249, %r4614;
	// end inline asm
	xor.b32  	%r6576, %r3243, %r3239;
	// begin inline asm
	shf.r.wrap.b32 %r3247, %r3249, %r3249, %r4618;
	// end inline asm
	xor.b32  	%r6577, %r6576, %r3247;
	xor.b32  	%r6578, %r3225, %r3192;
	and.b32  	%r6579, %r3249, %r6578;
	and.b32  	%r6580, %r3225, %r3192;
	xor.b32  	%r6581, %r6579, %r6580;
	add.s32 	%r3261, %r6575, %r3168;
	add.s32 	%r6582, %r6575, %r6581;
	add.s32 	%r3273, %r6582, %r6577;
	// begin inline asm
	shf.r.wrap.b32 %r3251, %r3261, %r3261, %r4598;
	// end inline asm
	// begin inline asm
	shf.r.wrap.b32 %r3255, %r3261, %r3261, %r4602;
	// end inline asm
	xor.b32  	%r6583, %r3255, %r3251;
	// begin inline asm
	shf.r.wrap.b32 %r3259, %r3261, %r3261, %r4606;
	// end inline asm
	xor.b32  	%r6584, %r6583, %r3259;
	and.b32  	%r6585, %r3261, %r3237;
	not.b32 	%r6586, %r3261;
	and.b32  	%r6587, %r3213, %r6586;
	or.b32  	%r6588, %r6585, %r6587;
	add.s32 	%r6589, %r6588, %r3180;
	add.s32 	%r6590, %r6589, %r6584;
	add.s32 	%r6591, %r6590, %r5108;
	add.s32 	%r6592, %r6591, %r2425;
	// begin inline asm
	shf.r.wrap.b32 %r3263, %r3273, %r3273, %r4610;
	// end inline asm
	// begin inline asm
	shf.r.wrap.b32 %r3267, %r3273, %r3273, %r4614;
	// end inline asm
	xor.b32  	%r6593, %r3267, %r3263;
	// begin inline asm
	shf.r.wrap.b32 %r3271, %r3273, %r3273, %r4618;
	// end inline asm
	xor.b32  	%r6594, %r6593, %r3271;
	xor.b32  	%r6595, %r3249, %r3225;
	and.b32  	%r6596, %r3273, %r6595;
	and.b32  	%r6597, %r3249, %r3225;
	xor.b32  	%r6598, %r6596, %r6597;
	add.s32 	%r3285, %r6592, %r3192;
	add.s32 	%r6599, %r6592, %r6598;
	add.s32 	%r3297, %r6599, %r6594;
	// begin inline asm
	shf.r.wrap.b32 %r3275, %r3285, %r3285, %r4598;
	// end inline asm
	// begin inline asm
	shf.r.wrap.b32 %r3279, %r3285, %r3285, %r4602;
	// end inline asm
	xor.b32  	%r6600, %r3279, %r3275;
	// begin inline asm
	shf.r.wrap.b32 %r3283, %r3285, %r3285, %r4606;
	// end inline asm
	xor.b32  	%r6601, %r6600, %r3283;
	and.b32  	%r6602, %r3285, %r3261;
	not.b32 	%r6603, %r3285;
	and.b32  	%r6604, %r3237, %r6603;
	or.b32  	%r6605, %r6602, %r6604;
	add.s32 	%r6606, %r6605, %r3213;
	add.s32 	%r6607, %r6606, %r6601;
	add.s32 	%r6608, %r6607, %r5125;
	xor.b32  	%r6609, %r6608, -2147483648;
	// begin inline asm
	shf.r.wrap.b32 %r3287, %r3297, %r3297, %r4610;
	// end inline asm
	// begin inline asm
	shf.r.wrap.b32 %r3291, %r3297, %r3297, %r4614;
	// end inline asm
	xor.b32  	%r6610, %r3291, %r3287;
	// begin inline asm
	shf.r.wrap.b32 %r3295, %r3297, %r3297, %r4618;
	// end inline asm
	xor.b32  	%r6611, %r6610, %r3295;
	xor.b32  	%r6612, %r3273, %r3249;
	and.b32  	%r6613, %r3297, %r6612;
	and.b32  	%r6614, %r3273, %r3249;
	xor.b32  	%r6615, %r6613, %r6614;
	add.s32 	%r3309, %r6609, %r3225;
	add.s32 	%r6616, %r6609, %r6615;
	add.s32 	%r3321, %r6616, %r6611;
	// begin inline asm
	shf.r.wrap.b32 %r3299, %r3309, %r3309, %r4598;
	// end inline asm
	// begin inline asm
	shf.r.wrap.b32 %r3303, %r3309, %r3309, %r4602;
	// end inline asm
	xor.b32  	%r6617, %r3303, %r3299;
	// begin inline asm
	shf.r.wrap.b32 %r3307, %r3309, %r3309, %r4606;
	// end inline asm
	xor.b32  	%r6618, %r6617, %r3307;
	and.b32  	%r6619, %r3309, %r3285;
	not.b32 	%r6620, %r3309;
	and.b32  	%r6621, %r3261, %r6620;
	or.b32  	%r6622, %r6619, %r6621;
	add.s32 	%r6623, %r6622, %r3237;
	add.s32 	%r6624, %r6623, %r6618;
	add.s32 	%r6625, %r6624, %r5142;
	// begin inline asm
	shf.r.wrap.b32 %r3311, %r3321, %r3321, %r4610;
	// end inline asm
	// begin inline asm
	shf.r.wrap.b32 %r3315, %r3321, %r3321, %r4614;
	// end inline asm
	xor.b32  	%r6626, %r3315, %r3311;
	// begin inline asm
	shf.r.wrap.b32 %r3319, %r3321, %r3321, %r4618;
	// end inline asm
	xor.b32  	%r6627, %r6626, %r3319;
	xor.b32  	%r6628, %r3297, %r3273;
	and.b32  	%r6629, %r3321, %r6628;
	and.b32  	%r6630, %r3297, %r3273;
	xor.b32  	%r6631, %r6629, %r6630;
	add.s32 	%r3333, %r6625, %r3249;
	add.s32 	%r6632, %r6625, %r6631;
	add.s32 	%r3345, %r6632, %r6627;
	// begin inline asm
	shf.r.wrap.b32 %r3323, %r3333, %r3333, %r4598;
	// end inline asm
	// begin inline asm
	shf.r.wrap.b32 %r3327, %r3333, %r3333, %r4602;
	// end inline asm
	xor.b32  	%r6633, %r3327, %r3323;
	// begin inline asm
	shf.r.wrap.b32 %r3331, %r3333, %r3333, %r4606;
	// end inline asm
	xor.b32  	%r6634, %r6633, %r3331;
	and.b32  	%r6635, %r3333, %r3309;
	not.b32 	%r6636, %r3333;
	and.b32  	%r6637, %r3285, %r6636;
	or.b32  	%r6638, %r6635, %r6637;
	add.s32 	%r6639, %r6638, %r3261;
	add.s32 	%r6640, %r6639, %r6634;
	add.s32 	%r6641, %r6640, %r5159;
	// begin inline asm
	shf.r.wrap.b32 %r3335, %r3345, %r3345, %r4610;
	// end inline asm
	// begin inline asm
	shf.r.wrap.b32 %r3339, %r3345, %r3345, %r4614;
	// end inline asm
	xor.b32  	%r6642, %r3339, %r3335;
	// begin inline asm
	shf.r.wrap.b32 %r3343, %r3345, %r3345, %r4618;
	// end inline asm
	xor.b32  	%r6643, %r6642, %r3343;
	xor.b32  	%r6644, %r3321, %r3297;
	and.b32  	%r6645, %r3345, %r6644;
	and.b32  	%r6646, %r3321, %r3297;
	xor.b32  	%r6647, %r6645, %r6646;
	add.s32 	%r3357, %r6641, %r3273;
	add.s32 	%r6648, %r6641, %r6647;
	add.s32 	%r3369, %r6648, %r6643;
	// begin inline asm
	shf.r.wrap.b32 %r3347, %r3357, %r3357, %r4598;
	// end inline asm
	// begin inline asm
	shf.r.wrap.b32 %r3351, %r3357, %r3357, %r4602;
	// end inline asm
	xor.b32  	%r6649, %r3351, %r3347;
	// begin inline asm
	shf.r.wrap.b32 %r3355, %r3357, %r3357, %r4606;
	// end inline asm
	xor.b32  	%r6650, %r6649, %r3355;
	and.b32  	%r6651, %r3357, %r3333;
	not.b32 	%r6652, %r3357;
	and.b32  	%r6653, %r3309, %r6652;
	or.b32  	%r6654, %r6651, %r6653;
	add.s32 	%r6655, %r6654, %r3285;
	add.s32 	%r6656, %r6655, %r6650;
	add.s32 	%r6657, %r6656, %r5176;
	// begin inline asm
	shf.r.wrap.b32 %r3359, %r3369, %r3369, %r4610;
	// end inline asm
	// begin inline asm
	shf.r.wrap.b32 %r3363, %r3369, %r3369, %r4614;
	// end inline asm
	xor.b32  	%r6658, %r3363, %r3359;
	// begin inline asm
	shf.r.wrap.b32 %r3367, %r3369, %r3369, %r4618;
	// end inline asm
	xor.b32  	%r6659, %r6658, %r3367;
	xor.b32  	%r6660, %r3345, %r3321;
	and.b32  	%r6661, %r3369, %r6660;
	and.b32  	%r6662, %r3345, %r3321;
	xor.b32  	%r6663, %r6661, %r6662;
	add.s32 	%r3381, %r6657, %r3297;
	add.s32 	%r6664, %r6657, %r6663;
	add.s32 	%r3393, %r6664, %r6659;
	// begin inline asm
	shf.r.wrap.b32 %r3371, %r3381, %r3381, %r4598;
	// end inline asm
	// begin inline asm
	shf.r.wrap.b32 %r3375, %r3381, %r3381, %r4602;
	// end inline asm
	xor.b32  	%r6665, %r3375, %r3371;
	// begin inline asm
	shf.r.wrap.b32 %r3379, %r3381, %r3381, %r4606;
	// end inline asm
	xor.b32  	%r6666, %r6665, %r3379;
	and.b32  	%r6667, %r3381, %r3357;
	not.b32 	%r6668, %r3381;
	and.b32  	%r6669, %r3333, %r6668;
	or.b32  	%r6670, %r6667, %r6669;
	add.s32 	%r6671, %r6670, %r3309;
	add.s32 	%r6672, %r6671, %r6666;
	add.s32 	%r6673, %r6672, %r5193;
	// begin inline asm
	shf.r.wrap.b32 %r3383, %r3393, %r3393, %r4610;
	// end inline asm
	// begin inline asm
	shf.r.wrap.b32 %r3387, %r3393, %r3393, %r4614;
	// end inline asm
	xor.b32  	%r6674, %r3387, %r3383;
	// begin inline asm
	shf.r.wrap.b32 %r3391, %r3393, %r3393, %r4618;
	// end inline asm
	xor.b32  	%r6675, %r6674, %r3391;
	xor.b32  	%r6676, %r3369, %r3345;
	and.b32  	%r6677, %r3393, %r6676;
	and.b32  	%r6678, %r3369, %r3345;
	xor.b32  	%r6679, %r6677, %r6678;
	add.s32 	%r3405, %r6673, %r3321;
	add.s32 	%r6680, %r6673, %r6679;
	add.s32 	%r3417, %r6680, %r6675;
	// begin inline asm
	shf.r.wrap.b32 %r3395, %r3405, %r3405, %r4598;
	// end inline asm
	// begin inline asm
	shf.r.wrap.b32 %r3399, %r3405, %r3405, %r4602;
	// end inline asm
	xor.b32  	%r6681, %r3399, %r3395;
	// begin inline asm
	shf.r.wrap.b32 %r3403, %r3405, %r3405, %r4606;
	// end inline asm
	xor.b32  	%r6682, %r6681, %r3403;
	and.b32  	%r6683, %r3405, %r3381;
	not.b32 	%r6684, %r3405;
	and.b32  	%r6685, %r3357, %r6684;
	or.b32  	%r6686, %r6683, %r6685;
	add.s32 	%r6687, %r6686, %r3333;
	add.s32 	%r6688, %r6687, %r6682;
	add.s32 	%r6689, %r6688, %r5210;
	// begin inline asm
	shf.r.wrap.b32 %r3407, %r3417, %r3417, %r4610;
	// end inline asm
	// begin inline asm
	shf.r.wrap.b32 %r3411, %r3417, %r3417, %r4614;
	// end inline asm
	xor.b32  	%r6690, %r3411, %r3407;
	// begin inline asm
	shf.r.wrap.b32 %r3415, %r3417, %r3417, %r4618;
	// end inline asm
	xor.b32  	%r6691, %r6690, %r3415;
	xor.b32  	%r6692, %r3393, %r3369;
	and.b32  	%r6693, %r3417, %r6692;
	and.b32  	%r6694, %r3393, %r3369;
	xor.b32  	%r6695, %r6693, %r6694;
	add.s32 	%r3429, %r6689, %r3345;
	add.s32 	%r6696, %r6689, %r6695;
	add.s32 	%r3441, %r6696, %r6691;
	// begin inline asm
	shf.r.wrap.b32 %r3419, %r3429, %r3429, %r4598;
	// end inline asm
	// begin inline asm
	shf.r.wrap.b32 %r3423, %r3429, %r3429, %r4602;
	// end inline asm
	xor.b32  	%r6697, %r3423, %r3419;
	// begin inline asm
	shf.r.wrap.b32 %r3427, %r3429, %r3429, %r4606;
	// end inline asm
	xor.b32  	%r6698, %r6697, %r3427;
	and.b32  	%r6699, %r3429, %r3405;
	not.b32 	%r6700, %r3429;
	and.b32  	%r6701, %r3381, %r6700;
	or.b32  	%r6702, %r6699, %r6701;
	add.s32 	%r6703, %r6702, %r3357;
	add.s32 	%r6704, %r6703, %r6698;
	add.s32 	%r6705, %r6704, %r5227;
	// begin inline asm
	shf.r.wrap.b32 %r3431, %r3441, %r3441, %r4610;
	// end inline asm
	// begin inline asm
	shf.r.wrap.b32 %r3435, %r3441, %r3441, %r4614;
	// end inline asm
	xor.b32  	%r6706, %r3435, %r3431;
	// begin inline asm
	shf.r.wrap.b32 %r3439, %r3441, %r3441, %r4618;
	// end inline asm
	xor.b32  	%r6707, %r6706, %r3439;
	xor.b32  	%r6708, %r3417, %r3393;
	and.b32  	%r6709, %r3441, %r6708;
	and.b32  	%r6710, %r3417, %r3393;
	xor.b32  	%r6711, %r6709, %r6710;
	add.s32 	%r3453, %r6705, %r3369;
	add.s32 	%r6712, %r6705, %r6711;
	add.s32 	%r3465, %r6712, %r6707;
	// begin inline asm
	shf.r.wrap.b32 %r3443, %r3453, %r3453, %r4598;
	// end inline asm
	// begin inline asm
	shf.r.wrap.b32 %r3447, %r3453, %r3453, %r4602;
	// end inline asm
	xor.b32  	%r6713, %r3447, %r3443;
	// begin inline asm
	shf.r.wrap.b32 %r3451, %r3453, %r3453, %r4606;
	// end inline asm
	xor.b32  	%r6714, %r6713, %r3451;
	and.b32  	%r6715, %r3453, %r3429;
	not.b32 	%r6716, %r3453;
	and.b32  	%r6717, %r3405, %r6716;
	or.b32  	%r6718, %r6715, %r6717;
	add.s32 	%r6719, %r6718, %r3381;
	add.s32 	%r6720, %r6719, %r6714;
	add.s32 	%r6721, %r6720, %r5244;
	add.s32 	%r6722, %r6721, 256;
	// begin inline asm
	shf.r.wrap.b32 %r3455, %r3465, %r3465, %r4610;
	// end inline asm
	// begin inline asm
	shf.r.wrap.b32 %r3459, %r3465, %r3465, %r4614;
	// end inline asm
	xor.b32  	%r6723, %r3459, %r3455;
	// begin inline asm
	shf.r.wrap.b32 %r3463, %r3465, %r3465, %r4618;
	// end inline asm
	xor.b32  	%r6724, %r6723, %r3463;
	xor.b32  	%r6725, %r3441, %r3417;
	and.b32  	%r6726, %r3465, %r6725;
	and.b32  	%r6727, %r3441, %r3417;
	xor.b32  	%r6728, %r6726, %r6727;
	add.s32 	%r3477, %r6722, %r3393;
	add.s32 	%r6729, %r6722, %r6728;
	add.s32 	%r3489, %r6729, %r6724;
	// begin inline asm
	shf.r.wrap.b32 %r3467, %r3477, %r3477, %r4598;
	// end inline asm
	// begin inline asm
	shf.r.wrap.b32 %r3471, %r3477, %r3477, %r4602;
	// end inline asm
	xor.b32  	%r6730, %r3471, %r3467;
	// begin inline asm
	shf.r.wrap.b32 %r3475, %r3477, %r3477, %r4606;
	// end inline asm
	xor.b32  	%r6731, %r6730, %r3475;
	and.b32  	%r6732, %r3477, %r3453;
	not.b32 	%r6733, %r3477;
	and.b32  	%r6734, %r3429, %r6733;
	or.b32  	%r6735, %r6732, %r6734;
	add.s32 	%r6736, %r6735, %r3405;
	add.s32 	%r6737, %r6736, %r6731;
	add.s32 	%r6738, %r6737, %r5262;
	add.s32 	%r6739, %r6738, %r2569;
	// begin inline asm
	shf.r.wrap.b32 %r3479, %r3489, %r3489, %r4610;
	// end inline asm
	// begin inline asm
	shf.r.wrap.b32 %r3483, %r3489, %r3489, %r4614;
	// end inline asm
	xor.b32  	%r6740, %r3483, %r3479;
	// begin inline asm
	shf.r.wrap.b32 %r3487, %r3489, %r3489, %r4618;
	// end inline asm
	xor.b32  	%r6741, %r6740, %r3487;
	xor.b32  	%r6742, %r3465, %r3441;
	and.b32  	%r6743, %r3489, %r6742;
	and.b32  	%r6744, %r3465, %r3441;
	xor.b32  	%r6745, %r6743, %r6744;
	add.s32 	%r3501, %r6739, %r3417;
	add.s32 	%r6746, %r6739, %r6745;
	add.s32 	%r3513, %r6746, %r6741;
	// begin inline asm
	shf.r.wrap.b32 %r3491, %r3501, %r3501, %r4598;
	// end inline asm
	// begin inline asm
	shf.r.wrap.b32 %r3495, %r3501, %r3501, %r4602;
	// end inline asm
	xor.b32  	%r6747, %r3495, %r3491;
	// begin inline asm
	shf.r.wrap.b32 %r3499, %r3501, %r3501, %r4606;
	// end inline asm
	xor.b32  	%r6748, %r6747, %r3499;
	and.b32  	%r6749, %r3501, %r3477;
	not.b32 	%r6750, %r3501;
	and.b32  	%r6751, %r3453, %r6750;
	or.b32  	%r6752, %r6749, %r6751;
	add.s32 	%r6753, %r6752, %r3429;
	add.s32 	%r6754, %r6753, %r6748;
	add.s32 	%r6755, %r6754, %r5280;
	add.s32 	%r6756, %r6755, %r2585;
	// begin inline asm
	shf.r.wrap.b32 %r3503, %r3513, %r3513, %r4610;
	// end inline asm
	// begin inline asm
	shf.r.wrap.b32 %r3507, %r3513, %r3513, %r4614;
	// end inline asm
	xor.b32  	%r6757, %r3507, %r3503;
	// begin inline asm
	shf.r.wrap.b32 %r3511, %r3513, %r3513, %r4618;
	// end inline asm
	xor.b32  	%r6758, %r6757, %r3511;
	xor.b32  	%r6759, %r3489, %r3465;
	and.b32  	%r6760, %r3513, %r6759;
	and.b32  	%r6761, %r3489, %r3465;
	xor.b32  	%r6762, %r6760, %r6761;
	add.s32 	%r3525, %r6756, %r3441;
	add.s32 	%r6763, %r6756, %r6762;
	add.s32 	%r3537, %r6763, %r6758;
	// begin inline asm
	shf.r.wrap.b32 %r3515, %r3525, %r3525, %r4598;
	// end inline asm
	// begin inline asm
	shf.r.wrap.b32 %r3519, %r3525, %r3525, %r4602;
	// end inline asm
	xor.b32  	%r6764, %r3519, %r3515;
	// begin inline asm
	shf.r.wrap.b32 %r3523, %r3525, %r3525, %r4606;
	// end inline asm
	xor.b32  	%r6765, %r6764, %r3523;
	and.b32  	%r6766, %r3525, %r3501;
	not.b32 	%r6767, %r3525;
	and.b32  	%r6768, %r3477, %r6767;
	or.b32  	%r6769, %r6766, %r6768;
	add.s32 	%r6770, %r6769, %r3453;
	add.s32 	%r6771, %r6770, %r6765;
	add.s32 	%r6772, %r6771, %r5298;
	add.s32 	%r6773, %r6772, %r2601;
	// begin inline asm
	shf.r.wrap.b32 %r3527, %r3537, %r3537, %r4610;
	// end inline asm
	// begin inline asm
	shf.r.wrap.b32 %r3531, %r3537, %r3537, %r4614;
	// end inline asm
	xor.b32  	%r6774, %r3531, %r3527;
	// begin inline asm
	shf.r.wrap.b32 %r3535, %r3537, %r3537, %r4618;
	// end inline asm
	xor.b32  	%r6775, %r6774, %r3535;
	xor.b32  	%r6776, %r3513, %r3489;
	and.b32  	%r6777, %r3537, %r6776;
	and.b32  	%r6778, %r3513, %r3489;
	xor.b32  	%r6779, %r6777, %r6778;
	add.s32 	%r3549, %r6773, %r3465;
	add.s32 	%r6780, %r6773, %r6779;
	add.s32 	%r3561, %r6780, %r6775;
	// begin inline asm
	shf.r.wrap.b32 %r3539, %r3549, %r3549, %r4598;
	// end inline asm
	// begin inline asm
	shf.r.wrap.b32 %r3543, %r3549, %r3549, %r4602;
	// end inline asm
	xor.b32  	%r6781, %r3543, %r3539;
	// begin inline asm
	shf.r.wrap.b32 %r3547, %r3549, %r3549, %r4606;
	// end inline asm
	xor.b32  	%r6782, %r6781, %r3547;
	and.b32  	%r6783, %r3549, %r3525;
	not.b32 	%r6784, %r3549;
	and.b32  	%r6785, %r3501, %r6784;
	or.b32  	%r6786, %r6783, %r6785;
	add.s32 	%r6787, %r6786, %r3477;
	add.s32 	%r6788, %r6787, %r6782;
	add.s32 	%r6789, %r6788, %r5316;
	add.s32 	%r6790, %r6789, %r2617;
	// begin inline asm
	shf.r.wrap.b32 %r3551, %r3561, %r3561, %r4610;
	// end inline asm
	// begin inline asm
	shf.r.wrap.b32 %r3555, %r3561, %r3561, %r4614;
	// end inline asm
	xor.b32  	%r6791, %r3555, %r3551;
	// begin inline asm
	shf.r.wrap.b32 %r3559, %r3561, %r3561, %r4618;
	// end inline asm
	xor.b32  	%r6792, %r6791, %r3559;
	xor.b32  	%r6793, %r3537, %r3513;
	and.b32  	%r6794, %r3561, %r6793;
	and.b32  	%r6795, %r3537, %r3513;
	xor.b32  	%r6796, %r6794, %r6795;
	add.s32 	%r3573, %r6790, %r3489;
	add.s32 	%r6797, %r6790, %r6796;
	add.s32 	%r3585, %r6797, %r6792;
	// begin inline asm
	shf.r.wrap.b32 %r3563, %r3573, %r3573, %r4598;
	// end inline asm
	// begin inline asm
	shf.r.wrap.b32 %r3567, %r3573, %r3573, %r4602;
	// end inline asm
	xor.b32  	%r6798, %r3567, %r3563;
	// begin inline asm
	shf.r.wrap.b32 %r3571, %r3573, %r3573, %r4606;
	// end inline asm
	xor.b32  	%r6799, %r6798, %r3571;
	and.b32  	%r6800, %r3573, %r3549;
	not.b32 	%r6801, %r3573;
	and.b32  	%r6802, %r3525, %r6801;
	or.b32  	%r6803, %r6800, %r6802;
	add.s32 	%r6804, %r6803, %r3501;
	add.s32 	%r6805, %r6804, %r6799;
	add.s32 	%r6806, %r6805, %r5334;
	add.s32 	%r6807, %r6806, %r2633;
	// begin inline asm
	shf.r.wrap.b32 %r3575, %r3585, %r3585, %r4610;
	// end inline asm
	// begin inline asm
	shf.r.wrap.b32 %r3579, %r3585, %r3585, %r4614;
	// end inline asm
	xor.b32  	%r6808, %r3579, %r3575;
	// begin inline asm
	shf.r.wrap.b32 %r3583, %r3585, %r3585, %r4618;
	// end inline asm
	xor.b32  	%r6809, %r6808, %r3583;
	xor.b32  	%r6810, %r3561, %r3537;
	and.b32  	%r6811, %r3585, %r6810;
	and.b32  	%r6812, %r3561, %r3537;
	xor.b32  	%r6813, %r6811, %r6812;
	add.s32 	%r3597, %r6807, %r3513;
	add.s32 	%r6814, %r6807, %r6813;
	add.s32 	%r3609, %r6814, %r6809;
	// begin inline asm
	shf.r.wrap.b32 %r3587, %r3597, %r3597, %r4598;
	// end inline asm
	// begin inline asm
	shf.r.wrap.b32 %r3591, %r3597, %r3597, %r4602;
	// end inline asm
	xor.b32  	%r6815, %r3591, %r3587;
	// begin inline asm
	shf.r.wrap.b32 %r3595, %r3597, %r3597, %r4606;
	// end inline asm
	xor.b32  	%r6816, %r6815, %r3595;
	and.b32  	%r6817, %r3597, %r3573;
	not.b32 	%r6818, %r3597;
	and.b32  	%r6819, %r3549, %r6818;
	or.b32  	%r6820, %r6817, %r6819;
	add.s32 	%r6821, %r6820, %r3525;
	add.s32 	%r6822, %r6821, %r6816;
	add.s32 	%r6823, %r6822, %r5352;
	add.s32 	%r6824, %r6823, %r2649;
	// begin inline asm
	shf.r.wrap.b32 %r3599, %r3609, %r3609, %r4610;
	// end inline asm
	// begin inline asm
	shf.r.wrap.b32 %r3603, %r3609, %r3609, %r4614;
	// end inline asm
	xor.b32  	%r6825, %r3603, %r3599;
	// begin inline asm
	shf.r.wrap.b32 %r3607, %r3609, %r3609, %r4618;
	// end inline asm
	xor.b32  	%r6826, %r6825, %r3607;
	xor.b32  	%r6827, %r3585, %r3561;
	and.b32  	%r6828, %r3609, %r6827;
	and.b32  	%r6829, %r3585, %r3561;
	xor.b32  	%r6830, %r6828, %r6829;
	add.s32 	%r3621, %r6824, %r3537;
	add.s32 	%r6831, %r6824, %r6830;
	add.s32 	%r3633, %r6831, %r6826;
	// begin inline asm
	shf.r.wrap.b32 %r3611, %r3621, %r3621, %r4598;
	// end inline asm
	// begin inline asm
	shf.r.wrap.b32 %r3615, %r3621, %r3621, %r4602;
	// end inline asm
	xor.b32  	%r6832, %r3615, %r3611;
	// begin inline asm
	shf.r.wrap.b32 %r3619, %r3621, %r3621, %r4606;
	// end inline asm
	xor.b32  	%r6833, %r6832, %r3619;
	and.b32  	%r6834, %r3621, %r3597;
	not.b32 	%r6835, %r3621;
	and.b32  	%r6836, %r3573, %r6835;
	or.b32  	%r6837, %r6834, %r6836;
	add.s32 	%r6838, %r6837, %r3549;
	add.s32 	%r6839, %r6838, %r6833;
	add.s32 	%r6840, %r6839, %r5370;
	add.s32 	%r6841, %r6840, %r2444;
	// begin inline asm
	shf.r.wrap.b32 %r3623, %r3633, %r3633, %r4610;
	// end inline asm
	// begin inline asm
	shf.r.wrap.b32 %r3627, %r3633, %r3633, %r4614;
	// end inline asm
	xor.b32  	%r6842, %r3627, %r3623;
	// begin inline asm
	shf.r.wrap.b32 %r3631, %r3633, %r3633, %r4618;
	// end inline asm
	xor.b32  	%r6843, %r6842, %r3631;
	xor.b32  	%r6844, %r3609, %r3585;
	and.b32  	%r6845, %r3633, %r6844;
	and.b32  	%r6846, %r3609, %r3585;
	xor.b32  	%r6847, %r6845, %r6846;
	add.s32 	%r3645, %r6841, %r3561;
	add.s32 	%r6848, %r6841, %r6847;
	add.s32 	%r3657, %r6848, %r6843;
	// begin inline asm
	shf.r.wrap.b32 %r3635, %r3645, %r3645, %r4598;
	// end inline asm
	// begin inline asm
	shf.r.wrap.b32 %r3639, %r3645, %r3645, %r4602;
	// end inline asm
	xor.b32  	%r6849, %r3639, %r3635;
	// begin inline asm
	shf.r.wrap.b32 %r3643, %r3645, %r3645, %r4606;
	// end inline asm
	xor.b32  	%r6850, %r6849, %r3643;
	and.b32  	%r6851, %r3645, %r3621;
	not.b32 	%r6852, %r3645;
	and.b32  	%r6853, %r3597, %r6852;
	or.b32  	%r6854, %r6851, %r6853;
	add.s32 	%r6855, %r6854, %r3573;
	add.s32 	%r6856, %r6855, %r6850;
	add.s32 	%r6857, %r6856, %r5388;
	add.s32 	%r6858, %r6857, %r2681;
	// begin inline asm
	shf.r.wrap.b32 %r3647, %r3657, %r3657, %r4610;
	// end inline asm
	// begin inline asm
	shf.r.wrap.b32 %r3651, %r3657, %r3657, %r4614;
	// end inline asm
	xor.b32  	%r6859, %r3651, %r3647;
	// begin inline asm
	shf.r.wrap.b32 %r3655, %r3657, %r3657, %r4618;
	// end inline asm
	xor.b32  	%r6860, %r6859, %r3655;
	xor.b32  	%r6861, %r3633, %r3609;
	and.b32  	%r6862, %r3657, %r6861;
	and.b32  	%r6863, %r3633, %r3609;
	xor.b32  	%r6864, %r6862, %r6863;
	add.s32 	%r3669, %r6858, %r3585;
	add.s32 	%r6865, %r6858, %r6864;
	add.s32 	%r3681, %r6865, %r6860;
	// begin inline asm
	shf.r.wrap.b32 %r3659, %r3669, %r3669, %r4598;
	// end inline asm
	// begin inline asm
	shf.r.wrap.b32 %r3663, %r3669, %r3669, %r4602;
	// end inline asm
	xor.b32  	%r6866, %r3663, %r3659;
	// begin inline asm
	shf.r.wrap.b32 %r3667, %r3669, %r3669, %r4606;
	// end inline asm
	xor.b32  	%r6867, %r6866, %r3667;
	and.b32  	%r6868, %r3669, %r3645;
	not.b32 	%r6869, %r3669;
	and.b32  	%r6870, %r3621, %r6869;
	or.b32  	%r6871, %r6868, %r6870;
	add.s32 	%r6872, %r6871, %r3597;
	add.s32 	%r6873, %r6872, %r6867;
	add.s32 	%r6874, %r6873, %r5406;
	add.s32 	%r6875, %r6874, %r2476;
	// begin inline asm
	shf.r.wrap.b32 %r3671, %r3681, %r3681, %r4610;
	// end inline asm
	// begin inline asm
	shf.r.wrap.b32 %r3675, %r3681, %r3681, %r4614;
	// end inline asm
	xor.b32  	%r6876, %r3675, %r3671;
	// begin inline asm
	shf.r.wrap.b32 %r3679, %r3681, %r3681, %r4618;
	// end inline asm
	xor.b32  	%r6877, %r6876, %r3679;
	xor.b32  	%r6878, %r3657, %r3633;
	and.b32  	%r6879, %r3681, %r6878;
	and.b32  	%r6880, %r3657, %r3633;
	xor.b32  	%r6881, %r6879, %r6880;
	add.s32 	%r3693, %r6875, %r3609;
	add.s32 	%r6882, %r6875, %r6881;
	add.s32 	%r3705, %r6882, %r6877;
	// begin inline asm
	shf.r.wrap.b32 %r3683, %r3693, %r3693, %r4598;
	// end inline asm
	// begin inline asm
	shf.r.wrap.b32 %r3687, %r3693, %r3693, %r4602;
	// end inline asm
	xor.b32  	%r6883, %r3687, %r3683;
	// begin inline asm
	shf.r.wrap.b32 %r3691, %r3693, %r3693, %r4606;
	// end inline asm
	xor.b32  	%r6884, %r6883, %r3691;
	and.b32  	%r6885, %r3693, %r3669;
	not.b32 	%r6886, %r3693;
	and.b32  	%r6887, %r3645, %r6886;
	or.b32  	%r6888, %r6885, %r6887;
	add.s32 	%r6889, %r6888, %r3621;
	add.s32 	%r6890, %r6889, %r6884;
	add.s32 	%r6891, %r6890, %r5424;
	add.s32 	%r6892, %r6891, %r2713;
	// begin inline asm
	shf.r.wrap.b32 %r3695, %r3705, %r3705, %r4610;
	// end inline asm
	// begin inline asm
	shf.r.wrap.b32 %r3699, %r3705, %r3705, %r4614;
	// end inline asm
	xor.b32  	%r6893, %r3699, %r3695;
	// begin inline asm
	shf.r.wrap.b32 %r3703, %r3705, %r3705, %r4618;
	// end inline asm
	xor.b32  	%r6894, %r6893, %r3703;
	xor.b32  	%r6895, %r3681, %r3657;
	and.b32  	%r6896, %r3705, %r6895;
	and.b32  	%r6897, %r3681, %r3657;
	xor.b32  	%r6898, %r6896, %r6897;
	add.s32 	%r3717, %r6892, %r3633;
	add.s32 	%r6899, %r6892, %r6898;
	add.s32 	%r3729, %r6899, %r6894;
	// begin inline asm
	shf.r.wrap.b32 %r3707, %r3717, %r3717, %r4598;
	// end inline asm
	// begin inline asm
	shf.r.wrap.b32 %r3711, %r3717, %r3717, %r4602;
	// end inline asm
	xor.b32  	%r6900, %r3711, %r3707;
	// begin inline asm
	shf.r.wrap.b32 %r3715, %r3717, %r3717, %r4606;
	// end inline asm
	xor.b32  	%r6901, %r6900, %r3715;
	and.b32  	%r6902, %r3717, %r3693;
	not.b32 	%r6903, %r3717;
	and.b32  	%r6904, %r3669, %r6903;
	or.b32  	%r6905, %r6902, %r6904;
	add.s32 	%r6906, %r6905, %r3645;
	add.s32 	%r6907, %r6906, %r6901;
	add.s32 	%r6908, %r6907, %r5442;
	add.s32 	%r6909, %r6908, %r2729;
	// begin inline asm
	shf.r.wrap.b32 %r3719, %r3729, %r3729, %r4610;
	// end inline asm
	// begin inline asm
	shf.r.wrap.b32 %r3723, %r3729, %r3729, %r4614;
	// end inline asm
	xor.b32  	%r6910, %r3723, %r3719;
	// begin inline asm
	shf.r.wrap.b32 %r3727, %r3729, %r3729, %r4618;
	// end inline asm
	xor.b32  	%r6911, %r6910, %r3727;
	xor.b32  	%r6912, %r3705, %r3681;
	and.b32  	%r6913, %r3729, %r6912;
	and.b32  	%r6914, %r3705, %r3681;
	xor.b32  	%r6915, %r6913, %r6914;
	add.s32 	%r3741, %r6909, %r3657;
	add.s32 	%r6916, %r6909, %r6915;
	add.s32 	%r3753, %r6916, %r6911;
	// begin inline asm
	shf.r.wrap.b32 %r3731, %r3741, %r3741, %r4598;
	// end inline asm
	// begin inline asm
	shf.r.wrap.b32 %r3735, %r3741, %r3741, %r4602;
	// end inline asm
	xor.b32  	%r6917, %r3735, %r3731;
	// begin inline asm
	shf.r.wrap.b32 %r3739, %r3741, %r3741, %r4606;
	// end inline asm
	xor.b32  	%r6918, %r6917, %r3739;
	and.b32  	%r6919, %r3741, %r3717;
	not.b32 	%r6920, %r3741;
	and.b32  	%r6921, %r3693, %r6920;
	or.b32  	%r6922, %r6919, %r6921;
	add.s32 	%r6923, %r6922, %r3669;
	add.s32 	%r6924, %r6923, %r6918;
	add.s32 	%r6925, %r6924, %r5460;
	add.s32 	%r6926, %r6925, %r2745;
	// begin inline asm
	shf.r.wrap.b32 %r3743, %r3753, %r3753, %r4610;
	// end inline asm
	// begin inline asm
	shf.r.wrap.b32 %r3747, %r3753, %r3753, %r4614;
	// end inline asm
	xor.b32  	%r6927, %r3747, %r3743;
	// begin inline asm
	shf.r.wrap.b32 %r3751, %r3753, %r3753, %r4618;
	// end inline asm
	xor.b32  	%r6928, %r6927, %r3751;
	xor.b32  	%r6929, %r3729, %r3705;
	and.b32  	%r6930, %r3753, %r6929;
	and.b32  	%r6931, %r3729, %r3705;
	xor.b32  	%r6932, %r6930, %r6931;
	add.s32 	%r3765, %r6926, %r3681;
	add.s32 	%r6933, %r6926, %r6932;
	add.s32 	%r3777, %r6933, %r6928;
	// begin inline asm
	shf.r.wrap.b32 %r3755, %r3765, %r3765, %r4598;
	// end inline asm
	// begin inline asm
	shf.r.wrap.b32 %r3759, %r3765, %r3765, %r4602;
	// end inline asm
	xor.b32  	%r6934, %r3759, %r3755;
	// begin inline asm
	shf.r.wrap.b32 %r3763, %r3765, %r3765, %r4606;
	// end inline asm
	xor.b32  	%r6935, %r6934, %r3763;
	and.b32  	%r6936, %r3765, %r3741;
	not.b32 	%r6937, %r3765;
	and.b32  	%r6938, %r3717, %r6937;
	or.b32  	%r6939, %r6936, %r6938;
	add.s32 	%r6940, %r6939, %r3693;
	add.s32 	%r6941, %r6940, %r6935;
	add.s32 	%r6942, %r6941, %r5478;
	add.s32 	%r6943, %r6942, %r2761;
	// begin inline asm
	shf.r.wrap.b32 %r3767, %r3777, %r3777, %r4610;
	// end inline asm
	// begin inline asm
	shf.r.wrap.b32 %r3771, %r3777, %r3777, %r4614;
	// end inline asm
	xor.b32  	%r6944, %r3771, %r3767;
	// begin inline asm
	shf.r.wrap.b32 %r3775, %r3777, %r3777, %r4618;
	// end inline asm
	xor.b32  	%r6945, %r6944, %r3775;
	xor.b32  	%r6946, %r3753, %r3729;
	and.b32  	%r6947, %r3777, %r6946;
	and.b32  	%r6948, %r3753, %r3729;
	xor.b32  	%r6949, %r6947, %r6948;
	add.s32 	%r3789, %r6943, %r3705;
	add.s32 	%r6950, %r6943, %r6949;
	add.s32 	%r3801, %r6950, %r6945;
	// begin inline asm
	shf.r.wrap.b32 %r3779, %r3789, %r3789, %r4598;
	// end inline asm
	// begin inline asm
	shf.r.wrap.b32 %r3783, %r3789, %r3789, %r4602;
	// end inline asm
	xor.b32  	%r6951, %r3783, %r3779;
	// begin inline asm
	shf.r.wrap.b32 %r3787, %r3789, %r3789, %r4606;
	// end inline asm
	xor.b32  	%r6952, %r6951, %r3787;
	and.b32  	%r6953, %r3789, %r3765;
	not.b32 	%r6954, %r3789;
	and.b32  	%r6955, %r3741, %r6954;
	or.b32  	%r6956, %r6953, %r6955;
	add.s32 	%r6957, %r6956, %r3717;
	add.s32 	%r6958, %r6957, %r6952;
	add.s32 	%r6959, %r6958, %r5496;
	add.s32 	%r6960, %r6959, %r2777;
	// begin inline asm
	shf.r.wrap.b32 %r3791, %r3801, %r3801, %r4610;
	// end inline asm
	// begin inline asm
	shf.r.wrap.b32 %r3795, %r3801, %r3801, %r4614;
	// end inline asm
	xor.b32  	%r6961, %r3795, %r3791;
	// begin inline asm
	shf.r.wrap.b32 %r3799, %r3801, %r3801, %r4618;
	// end inline asm
	xor.b32  	%r6962, %r6961, %r3799;
	xor.b32  	%r6963, %r3777, %r3753;
	and.b32  	%r6964, %r3801, %r6963;
	and.b32  	%r6965, %r3777, %r3753;
	xor.b32  	%r6966, %r6964, %r6965;
	add.s32 	%r3813, %r6960, %r3729;
	add.s32 	%r6967, %r6960, %r6966;
	add.s32 	%r3825, %r6967, %r6962;
	// begin inline asm
	shf.r.wrap.b32 %r3803, %r3813, %r3813, %r4598;
	// end inline asm
	// begin inline asm
	shf.r.wrap.b32 %r3807, %r3813, %r3813, %r4602;
	// end inline asm
	xor.b32  	%r6968, %r3807, %r3803;
	// begin inline asm
	shf.r.wrap.b32 %r3811, %r3813, %r3813, %r4606;
	// end inline asm
	xor.b32  	%r6969, %r6968, %r3811;
	and.b32  	%r6970, %r3813, %r3789;
	not.b32 	%r6971, %r3813;
	and.b32  	%r6972, %r3765, %r6971;
	or.b32  	%r6973, %r6970, %r6972;
	add.s32 	%r6974, %r6973, %r3741;
	add.s32 	%r6975, %r6974, %r6969;
	add.s32 	%r6976, %r6975, %r5514;
	add.s32 	%r6977, %r6976, %r2793;
	// begin inline asm
	shf.r.wrap.b32 %r3815, %r3825, %r3825, %r4610;
	// end inline asm
	// begin inline asm
	shf.r.wrap.b32 %r3819, %r3825, %r3825, %r4614;
	// end inline asm
	xor.b32  	%r6978, %r3819, %r3815;
	// begin inline asm
	shf.r.wrap.b32 %r3823, %r3825, %r3825, %r4618;
	// end inline asm
	xor.b32  	%r6979, %r6978, %r3823;
	xor.b32  	%r6980, %r3801, %r3777;
	and.b32  	%r6981, %r3825, %r6980;
	and.b32  	%r6982, %r3801, %r3777;
	xor.b32  	%r6983, %r6981, %r6982;
	add.s32 	%r3837, %r6977, %r3753;
	add.s32 	%r6984, %r6977, %r6983;
	add.s32 	%r3849, %r6984, %r6979;
	// begin inline asm
	shf.r.wrap.b32 %r3827, %r3837, %r3837, %r4598;
	// end inline asm
	// begin inline asm
	shf.r.wrap.b32 %r3831, %r3837, %r3837, %r4602;
	// end inline asm
	xor.b32  	%r6985, %r3831, %r3827;
	// begin inline asm
	shf.r.wrap.b32 %r3835, %r3837, %r3837, %r4606;
	// end inline asm
	xor.b32  	%r6986, %r6985, %r3835;
	and.b32  	%r6987, %r3837, %r3813;
	not.b32 	%r6988, %r3837;
	and.b32  	%r6989, %r3789, %r6988;
	or.b32  	%r6990, %r6987, %r6989;
	add.s32 	%r6991, %r6990, %r3765;
	add.s32 	%r6992, %r6991, %r6986;
	add.s32 	%r6993, %r6992, %r5532;
	add.s32 	%r6994, %r6993, %r2588;
	// begin inline asm
	shf.r.wrap.b32 %r3839, %r3849, %r3849, %r4610;
	// end inline asm
	// begin inline asm
	shf.r.wrap.b32 %r3843, %r3849, %r3849, %r4614;
	// end inline asm
	xor.b32  	%r6995, %r3843, %r3839;
	// begin inline asm
	shf.r.wrap.b32 %r3847, %r3849, %r3849, %r4618;
	// end inline asm
	xor.b32  	%r6996, %r6995, %r3847;
	xor.b32  	%r6997, %r3825, %r3801;
	and.b32  	%r6998, %r3849, %r6997;
	and.b32  	%r6999, %r3825, %r3801;
	xor.b32  	%r7000, %r6998, %r6999;
	add.s32 	%r3861, %r6994, %r3777;
	add.s32 	%r7001, %r6994, %r7000;
	add.s32 	%r3873, %r7001, %r6996;
	// begin inline asm
	shf.r.wrap.b32 %r3851, %r3861, %r3861, %r4598;
	// end inline asm
	// begin inline asm
	shf.r.wrap.b32 %r3855, %r3861, %r3861, %r4602;
	// end inline asm
	xor.b32  	%r7002, %r3855, %r3851;
	// begin inline asm
	shf.r.wrap.b32 %r3859, %r3861, %r3861, %r4606;
	// end inline asm
	xor.b32  	%r7003, %r7002, %r3859;
	and.b32  	%r7004, %r3861, %r3837;
	not.b32 	%r7005, %r3861;
	and.b32  	%r7006, %r3813, %r7005;
	or.b32  	%r7007, %r7004, %r7006;
	add.s32 	%r7008, %r7007, %r3789;
	add.s32 	%r7009, %r7008, %r7003;
	add.s32 	%r7010, %r7009, %r5550;
	add.s32 	%r7011, %r7010, %r2825;
	// begin inline asm
	shf.r.wrap.b32 %r3863, %r3873, %r3873, %r4610;
	// end inline asm
	// begin inline asm
	shf.r.wrap.b32 %r3867, %r3873, %r3873, %r4614;
	// end inline asm
	xor.b32  	%r7012, %r3867, %r3863;
	// begin inline asm
	shf.r.wrap.b32 %r3871, %r3873, %r3873, %r4618;
	// end inline asm
	xor.b32  	%r7013, %r7012, %r3871;
	xor.b32  	%r7014, %r3849, %r3825;
	and.b32  	%r7015, %r3873, %r7014;
	and.b32  	%r7016, %r3849, %r3825;
	xor.b32  	%r7017, %r7015, %r7016;
	add.s32 	%r3885, %r7011, %r3801;
	add.s32 	%r7018, %r7011, %r7017;
	add.s32 	%r3897, %r7018, %r7013;
	// begin inline asm
	shf.r.wrap.b32 %r3875, %r3885, %r3885, %r4598;
	// end inline asm
	// begin inline asm
	shf.r.wrap.b32 %r3879, %r3885, %r3885, %r4602;
	// end inline asm
	xor.b32  	%r7019, %r3879, %r3875;
	// begin inline asm
	shf.r.wrap.b32 %r3883, %r3885, %r3885, %r4606;
	// end inline asm
	xor.b32  	%r7020, %r7019, %r3883;
	and.b32  	%r7021, %r3885, %r3861;
	not.b32 	%r7022, %r3885;
	and.b32  	%r7023, %r3837, %r7022;
	or.b32  	%r7024, %r7021, %r7023;
	add.s32 	%r7025, %r7024, %r3813;
	add.s32 	%r7026, %r7025, %r7020;
	add.s32 	%r7027, %r7026, %r5568;
	add.s32 	%r7028, %r7027, %r2841;
	// begin inline asm
	shf.r.wrap.b32 %r3887, %r3897, %r3897, %r4610;
	// end inline asm
	// begin inline asm
	shf.r.wrap.b32 %r3891, %r3897, %r3897, %r4614;
	// end inline asm
	xor.b32  	%r7029, %r3891, %r3887;
	// begin inline asm
	shf.r.wrap.b32 %r3895, %r3897, %r3897, %r4618;
	// end inline asm
	xor.b32  	%r7030, %r7029, %r3895;
	xor.b32  	%r7031, %r3873, %r3849;
	and.b32  	%r7032, %r3897, %r7031;
	and.b32  	%r7033, %r3873, %r3849;
	xor.b32  	%r7034, %r7032, %r7033;
	add.s32 	%r3909, %r7028, %r3825;
	add.s32 	%r7035, %r7028, %r7034;
	add.s32 	%r3921, %r7035, %r7030;
	// begin inline asm
	shf.r.wrap.b32 %r3899, %r3909, %r3909, %r4598;
	// end inline asm
	// begin inline asm
	shf.r.wrap.b32 %r3903, %r3909, %r3909, %r4602;
	// end inline asm
	xor.b32  	%r7036, %r3903, %r3899;
	// begin inline asm
	shf.r.wrap.b32 %r3907, %r3909, %r3909, %r4606;
	// end inline asm
	xor.b32  	%r7037, %r7036, %r3907;
	and.b32  	%r7038, %r3909, %r3885;
	not.b32 	%r7039, %r3909;
	and.b32  	%r7040, %r3861, %r7039;
	or.b32  	%r7041, %r7038, %r7040;
	add.s32 	%r7042, %r7041, %r3837;
	add.s32 	%r7043, %r7042, %r7037;
	add.s32 	%r7044, %r7043, %r5586;
	add.s32 	%r7045, %r7044, %r2857;
	// begin inline asm
	shf.r.wrap.b32 %r3911, %r3921, %r3921, %r4610;
	// end inline asm
	// begin inline asm
	shf.r.wrap.b32 %r3915, %r3921, %r3921, %r4614;
	// end inline asm
	xor.b32  	%r7046, %r3915, %r3911;
	// begin inline asm
	shf.r.wrap.b32 %r3919, %r3921, %r3921, %r4618;
	// end inline asm
	xor.b32  	%r7047, %r7046, %r3919;
	xor.b32  	%r7048, %r3897, %r3873;
	and.b32  	%r7049, %r3921, %r7048;
	and.b32  	%r7050, %r3897, %r3873;
	xor.b32  	%r7051, %r7049, %r7050;
	add.s32 	%r3933, %r7045, %r3849;
	add.s32 	%r7052, %r7045, %r7051;
	add.s32 	%r3945, %r7052, %r7047;
	// begin inline asm
	shf.r.wrap.b32 %r3923, %r3933, %r3933, %r4598;
	// end inline asm
	// begin inline asm
	shf.r.wrap.b32 %r3927, %r3933, %r3933, %r4602;
	// end inline asm
	xor.b32  	%r7053, %r3927, %r3923;
	// begin inline asm
	shf.r.wrap.b32 %r3931, %r3933, %r3933, %r4606;
	// end inline asm
	xor.b32  	%r7054, %r7053, %r3931;
	and.b32  	%r7055, %r3933, %r3909;
	not.b32 	%r7056, %r3933;
	and.b32  	%r7057, %r3885, %r7056;
	or.b32  	%r7058, %r7055, %r7057;
	add.s32 	%r7059, %r7058, %r3861;
	add.s32 	%r7060, %r7059, %r7054;
	add.s32 	%r7061, %r7060, %r5604;
	add.s32 	%r7062, %r7061, %r2873;
	// begin inline asm
	shf.r.wrap.b32 %r3935, %r3945, %r3945, %r4610;
	// end inline asm
	// begin inline asm
	shf.r.wrap.b32 %r3939, %r3945, %r3945, %r4614;
	// end inline asm
	xor.b32  	%r7063, %r3939, %r3935;
	// begin inline asm
	shf.r.wrap.b32 %r3943, %r3945, %r3945, %r4618;
	// end inline asm
	xor.b32  	%r7064, %r7063, %r3943;
	xor.b32  	%r7065, %r3921, %r3897;
	and.b32  	%r7066, %r3945, %r7065;
	and.b32  	%r7067, %r3921, %r3897;
	xor.b32  	%r7068, %r7066, %r7067;
	add.s32 	%r3957, %r7062, %r3873;
	add.s32 	%r7069, %r7062, %r7068;
	add.s32 	%r3969, %r7069, %r7064;
	// begin inline asm
	shf.r.wrap.b32 %r3947, %r3957, %r3957, %r4598;
	// end inline asm
	// begin inline asm
	shf.r.wrap.b32 %r3951, %r3957, %r3957, %r4602;
	// end inline asm
	xor.b32  	%r7070, %r3951, %r3947;
	// begin inline asm
	shf.r.wrap.b32 %r3955, %r3957, %r3957, %r4606;
	// end inline asm
	xor.b32  	%r7071, %r7070, %r3955;
	and.b32  	%r7072, %r3957, %r3933;
	not.b32 	%r7073, %r3957;
	and.b32  	%r7074, %r3909, %r7073;
	or.b32  	%r7075, %r7072, %r7074;
	add.s32 	%r7076, %r7075, %r3885;
	add.s32 	%r7077, %r7076, %r7071;
	add.s32 	%r7078, %r7077, %r5622;
	add.s32 	%r7079, %r7078, %r2889;
	// begin inline asm
	shf.r.wrap.b32 %r3959, %r3969, %r3969, %r4610;
	// end inline asm
	// begin inline asm
	shf.r.wrap.b32 %r3963, %r3969, %r3969, %r4614;
	// end inline asm
	xor.b32  	%r7080, %r3963, %r3959;
	// begin inline asm
	shf.r.wrap.b32 %r3967, %r3969, %r3969, %r4618;
	// end inline asm
	xor.b32  	%r7081, %r7080, %r3967;
	xor.b32  	%r7082, %r3945, %r3921;
	and.b32  	%r7083, %r3969, %r7082;
	and.b32  	%r7084, %r3945, %r3921;
	xor.b32  	%r7085, %r7083, %r7084;
	add.s32 	%r3981, %r7079, %r3897;
	add.s32 	%r7086, %r7079, %r7085;
	add.s32 	%r3993, %r7086, %r7081;
	// begin inline asm
	shf.r.wrap.b32 %r3971, %r3981, %r3981, %r4598;
	// end inline asm
	// begin inline asm
	shf.r.wrap.b32 %r3975, %r3981, %r3981, %r4602;
	// end inline asm
	xor.b32  	%r7087, %r3975, %r3971;
	// begin inline asm
	shf.r.wrap.b32 %r3979, %r3981, %r3981, %r4606;
	// end inline asm
	xor.b32  	%r7088, %r7087, %r3979;
	and.b32  	%r7089, %r3981, %r3957;
	not.b32 	%r7090, %r3981;
	and.b32  	%r7091, %r3933, %r7090;
	or.b32  	%r7092, %r7089, %r7091;
	add.s32 	%r7093, %r7092, %r3909;
	add.s32 	%r7094, %r7093, %r7088;
	add.s32 	%r7095, %r7094, %r5640;
	add.s32 	%r7096, %r7095, %r2905;
	// begin inline asm
	shf.r.wrap.b32 %r3983, %r3993, %r3993, %r4610;
	// end inline asm
	// begin inline asm
	shf.r.wrap.b32 %r3987, %r3993, %r3993, %r4614;
	// end inline asm
	xor.b32  	%r7097, %r3987, %r3983;
	// begin inline asm
	shf.r.wrap.b32 %r3991, %r3993, %r3993, %r4618;
	// end inline asm
	xor.b32  	%r7098, %r7097, %r3991;
	xor.b32  	%r7099, %r3969, %r3945;
	and.b32  	%r7100, %r3993, %r7099;
	and.b32  	%r7101, %r3969, %r3945;
	xor.b32  	%r7102, %r7100, %r7101;
	add.s32 	%r4005, %r7096, %r3921;
	add.s32 	%r7103, %r7096, %r7102;
	add.s32 	%r4017, %r7103, %r7098;
	// begin inline asm
	shf.r.wrap.b32 %r3995, %r4005, %r4005, %r4598;
	// end inline asm
	// begin inline asm
	shf.r.wrap.b32 %r3999, %r4005, %r4005, %r4602;
	// end inline asm
	xor.b32  	%r7104, %r3999, %r3995;
	// begin inline asm
	shf.r.wrap.b32 %r4003, %r4005, %r4005, %r4606;
	// end inline asm
	xor.b32  	%r7105, %r7104, %r4003;
	and.b32  	%r7106, %r4005, %r3981;
	not.b32 	%r7107, %r4005;
	and.b32  	%r7108, %r3957, %r7107;
	or.b32  	%r7109, %r7106, %r7108;
	add.s32 	%r7110, %r7109, %r3933;
	add.s32 	%r7111, %r7110, %r7105;
	add.s32 	%r7112, %r7111, %r5658;
	add.s32 	%r7113, %r7112, %r2921;
	// begin inline asm
	shf.r.wrap.b32 %r4007, %r4017, %r4017, %r4610;
	// end inline asm
	// begin inline asm
	shf.r.wrap.b32 %r4011, %r4017, %r4017, %r4614;
	// end inline asm
	xor.b32  	%r7114, %r4011, %r4007;
	// begin inline asm
	shf.r.wrap.b32 %r4015, %r4017, %r4017, %r4618;
	// end inline asm
	xor.b32  	%r7115, %r7114, %r4015;
	xor.b32  	%r7116, %r3993, %r3969;
	and.b32  	%r7117, %r4017, %r7116;
	and.b32  	%r7118, %r3993, %r3969;
	xor.b32  	%r7119, %r7117, %r7118;
	add.s32 	%r4029, %r7113, %r3945;
	add.s32 	%r7120, %r7113, %r7119;
	add.s32 	%r4041, %r7120, %r7115;
	// begin inline asm
	shf.r.wrap.b32 %r4019, %r4029, %r4029, %r4598;
	// end inline asm
	// begin inline asm
	shf.r.wrap.b32 %r4023, %r4029, %r4029, %r4602;
	// end inline asm
	xor.b32  	%r7121, %r4023, %r4019;
	// begin inline asm
	shf.r.wrap.b32 %r4027, %r4029, %r4029, %r4606;
	// end inline asm
	xor.b32  	%r7122, %r7121, %r4027;
	and.b32  	%r7123, %r4029, %r4005;
	not.b32 	%r7124, %r4029;
	and.b32  	%r7125, %r3981, %r7124;
	or.b32  	%r7126, %r7123, %r7125;
	add.s32 	%r7127, %r7126, %r3957;
	add.s32 	%r7128, %r7127, %r7122;
	add.s32 	%r7129, %r7128, %r5676;
	add.s32 	%r7130, %r7129, %r2937;
	// begin inline asm
	shf.r.wrap.b32 %r4031, %r4041, %r4041, %r4610;
	// end inline asm
	// begin inline asm
	shf.r.wrap.b32 %r4035, %r4041, %r4041, %r4614;
	// end inline asm
	xor.b32  	%r7131, %r4035, %r4031;
	// begin inline asm
	shf.r.wrap.b32 %r4039, %r4041, %r4041, %r4618;
	// end inline asm
	xor.b32  	%r7132, %r7131, %r4039;
	xor.b32  	%r7133, %r4017, %r3993;
	and.b32  	%r7134, %r4041, %r7133;
	and.b32  	%r7135, %r4017, %r3993;
	xor.b32  	%r7136, %r7134, %r7135;
	add.s32 	%r4053, %r7130, %r3969;
	add.s32 	%r7137, %r7130, %r7136;
	add.s32 	%r4065, %r7137, %r7132;
	// begin inline asm
	shf.r.wrap.b32 %r4043, %r4053, %r4053, %r4598;
	// end inline asm
	// begin inline asm
	shf.r.wrap.b32 %r4047, %r4053, %r4053, %r4602;
	// end inline asm
	xor.b32  	%r7138, %r4047, %r4043;
	// begin inline asm
	shf.r.wrap.b32 %r4051, %r4053, %r4053, %r4606;
	// end inline asm
	xor.b32  	%r7139, %r7138, %r4051;
	and.b32  	%r7140, %r4053, %r4029;
	not.b32 	%r7141, %r4053;
	and.b32  	%r7142, %r4005, %r7141;
	or.b32  	%r7143, %r7140, %r7142;
	add.s32 	%r7144, %r7143, %r3981;
	add.s32 	%r7145, %r7144, %r7139;
	add.s32 	%r7146, %r7145, %r5694;
	add.s32 	%r7147, %r7146, %r2953;
	// begin inline asm
	shf.r.wrap.b32 %r4055, %r4065, %r4065, %r4610;
	// end inline asm
	// begin inline asm
	shf.r.wrap.b32 %r4059, %r4065, %r4065, %r4614;
	// end inline asm
	xor.b32  	%r7148, %r4059, %r4055;
	// begin inline asm
	shf.r.wrap.b32 %r4063, %r4065, %r4065, %r4618;
	// end inline asm
	xor.b32  	%r7149, %r7148, %r4063;
	xor.b32  	%r7150, %r4041, %r4017;
	and.b32  	%r7151, %r4065, %r7150;
	and.b32  	%r7152, %r4041, %r4017;
	xor.b32  	%r7153, %r7151, %r7152;
	add.s32 	%r4077, %r7147, %r3993;
	add.s32 	%r7154, %r7147, %r7153;
	add.s32 	%r4089, %r7154, %r7149;
	// begin inline asm
	shf.r.wrap.b32 %r4067, %r4077, %r4077, %r4598;
	// end inline asm
	// begin inline asm
	shf.r.wrap.b32 %r4071, %r4077, %r4077, %r4602;
	// end inline asm
	xor.b32  	%r7155, %r4071, %r4067;
	// begin inline asm
	shf.r.wrap.b32 %r4075, %r4077, %r4077, %r4606;
	// end inline asm
	xor.b32  	%r7156, %r7155, %r4075;
	and.b32  	%r7157, %r4077, %r4053;
	not.b32 	%r7158, %r4077;
	and.b32  	%r7159, %r4029, %r7158;
	or.b32  	%r7160, %r7157, %r7159;
	add.s32 	%r7161, %r7160, %r4005;
	add.s32 	%r7162, %r7161, %r7156;
	add.s32 	%r7163, %r7162, %r5712;
	add.s32 	%r7164, %r7163, %r2969;
	// begin inline asm
	shf.r.wrap.b32 %r4079, %r4089, %r4089, %r4610;
	// end inline asm
	// begin inline asm
	shf.r.wrap.b32 %r4083, %r4089, %r4089, %r4614;
	// end inline asm
	xor.b32  	%r7165, %r4083, %r4079;
	// begin inline asm
	shf.r.wrap.b32 %r4087, %r4089, %r4089, %r4618;
	// end inline asm
	xor.b32  	%r7166, %r7165, %r4087;
	xor.b32  	%r7167, %r4065, %r4041;
	and.b32  	%r7168, %r4089, %r7167;
	and.b32  	%r7169, %r4065, %r4041;
	xor.b32  	%r7170, %r7168, %r7169;
	add.s32 	%r4101, %r7164, %r4017;
	add.s32 	%r7171, %r7164, %r7170;
	add.s32 	%r4113, %r7171, %r7166;
	// begin inline asm
	shf.r.wrap.b32 %r4091, %r4101, %r4101, %r4598;
	// end inline asm
	// begin inline asm
	shf.r.wrap.b32 %r4095, %r4101, %r4101, %r4602;
	// end inline asm
	xor.b32  	%r7172, %r4095, %r4091;
	// begin inline asm
	shf.r.wrap.b32 %r4099, %r4101, %r4101, %r4606;
	// end inline asm
	xor.b32  	%r7173, %r7172, %r4099;
	and.b32  	%r7174, %r4101, %r4077;
	not.b32 	%r7175, %r4101;
	and.b32  	%r7176, %r4053, %r7175;
	or.b32  	%r7177, %r7174, %r7176;
	add.s32 	%r7178, %r7177, %r4029;
	add.s32 	%r7179, %r7178, %r7173;
	add.s32 	%r7180, %r7179, %r5730;
	add.s32 	%r7181, %r7180, %r2985;
	// begin inline asm
	shf.r.wrap.b32 %r4103, %r4113, %r4113, %r4610;
	// end inline asm
	// begin inline asm
	shf.r.wrap.b32 %r4107, %r4113, %r4113, %r4614;
	// end inline asm
	xor.b32  	%r7182, %r4107, %r4103;
	// begin inline asm
	shf.r.wrap.b32 %r4111, %r4113, %r4113, %r4618;
	// end inline asm
	xor.b32  	%r7183, %r7182, %r4111;
	xor.b32  	%r7184, %r4089, %r4065;
	and.b32  	%r7185, %r4113, %r7184;
	and.b32  	%r7186, %r4089, %r4065;
	xor.b32  	%r7187, %r7185, %r7186;
	add.s32 	%r4125, %r7181, %r4041;
	add.s32 	%r7188, %r7181, %r7187;
	add.s32 	%r4137, %r7188, %r7183;
	// begin inline asm
	shf.r.wrap.b32 %r4115, %r4125, %r4125, %r4598;
	// end inline asm
	// begin inline asm
	shf.r.wrap.b32 %r4119, %r4125, %r4125, %r4602;
	// end inline asm
	xor.b32  	%r7189, %r4119, %r4115;
	// begin inline asm
	shf.r.wrap.b32 %r4123, %r4125, %r4125, %r4606;
	// end inline asm
	xor.b32  	%r7190, %r7189, %r4123;
	and.b32  	%r7191, %r4125, %r4101;
	not.b32 	%r7192, %r4125;
	and.b32  	%r7193, %r4077, %r7192;
	or.b32  	%r7194, %r7191, %r7193;
	add.s32 	%r7195, %r7194, %r4053;
	add.s32 	%r7196, %r7195, %r7190;
	add.s32 	%r7197, %r7196, %r5748;
	add.s32 	%r7198, %r7197, %r3001;
	// begin inline asm
	shf.r.wrap.b32 %r4127, %r4137, %r4137, %r4610;
	// end inline asm
	// begin inline asm
	shf.r.wrap.b32 %r4131, %r4137, %r4137, %r4614;
	// end inline asm
	xor.b32  	%r7199, %r4131, %r4127;
	// begin inline asm
	shf.r.wrap.b32 %r4135, %r4137, %r4137, %r4618;
	// end inline asm
	xor.b32  	%r7200, %r7199, %r4135;
	xor.b32  	%r7201, %r4113, %r4089;
	and.b32  	%r7202, %r4137, %r7201;
	and.b32  	%r7203, %r4113, %r4089;
	xor.b32  	%r7204, %r7202, %r7203;
	add.s32 	%r4149, %r7198, %r4065;
	add.s32 	%r7205, %r7198, %r7204;
	add.s32 	%r4161, %r7205, %r7200;
	// begin inline asm
	shf.r.wrap.b32 %r4139, %r4149, %r4149, %r4598;
	// end inline asm
	// begin inline asm
	shf.r.wrap.b32 %r4143, %r4149, %r4149, %r4602;
	// end inline asm
	xor.b32  	%r7206, %r4143, %r4139;
	// begin inline asm
	shf.r.wrap.b32 %r4147, %r4149, %r4149, %r4606;
	// end inline asm
	xor.b32  	%r7207, %r7206, %r4147;
	and.b32  	%r7208, %r4149, %r4125;
	not.b32 	%r7209, %r4149;
	and.b32  	%r7210, %r4101, %r7209;
	or.b32  	%r7211, %r7208, %r7210;
	add.s32 	%r7212, %r7211, %r4077;
	add.s32 	%r7213, %r7212, %r7207;
	add.s32 	%r7214, %r7213, %r5766;
	add.s32 	%r7215, %r7214, %r3017;
	// begin inline asm
	shf.r.wrap.b32 %r4151, %r4161, %r4161, %r4610;
	// end inline asm
	// begin inline asm
	shf.r.wrap.b32 %r4155, %r4161, %r4161, %r4614;
	// end inline asm
	xor.b32  	%r7216, %r4155, %r4151;
	// begin inline asm
	shf.r.wrap.b32 %r4159, %r4161, %r4161, %r4618;
	// end inline asm
	xor.b32  	%r7217, %r7216, %r4159;
	xor.b32  	%r7218, %r4137, %r4113;
	and.b32  	%r7219, %r4161, %r7218;
	and.b32  	%r7220, %r4137, %r4113;
	xor.b32  	%r7221, %r7219, %r7220;
	add.s32 	%r4173, %r7215, %r4089;
	add.s32 	%r7222, %r7215, %r7221;
	add.s32 	%r4185, %r7222, %r7217;
	// begin inline asm
	shf.r.wrap.b32 %r4163, %r4173, %r4173, %r4598;
	// end inline asm
	// begin inline asm
	shf.r.wrap.b32 %r4167, %r4173, %r4173, %r4602;
	// end inline asm
	xor.b32  	%r7223, %r4167, %r4163;
	// begin inline asm
	shf.r.wrap.b32 %r4171, %r4173, %r4173, %r4606;
	// end inline asm
	xor.b32  	%r7224, %r7223, %r4171;
	and.b32  	%r7225, %r4173, %r4149;
	not.b32 	%r7226, %r4173;
	and.b32  	%r7227, %r4125, %r7226;
	or.b32  	%r7228, %r7225, %r7227;
	add.s32 	%r7229, %r7228, %r4101;
	add.s32 	%r7230, %r7229, %r7224;
	add.s32 	%r7231, %r7230, %r5784;
	add.s32 	%r7232, %r7231, %r3033;
	// begin inline asm
	shf.r.wrap.b32 %r4175, %r4185, %r4185, %r4610;
	// end inline asm
	// begin inline asm
	shf.r.wrap.b32 %r4179, %r4185, %r4185, %r4614;
	// end inline asm
	xor.b32  	%r7233, %r4179, %r4175;
	// begin inline asm
	shf.r.wrap.b32 %r4183, %r4185, %r4185, %r4618;
	// end inline asm
	xor.b32  	%r7234, %r7233, %r4183;
	xor.b32  	%r7235, %r4161, %r4137;
	and.b32  	%r7236, %r4185, %r7235;
	and.b32  	%r7237, %r4161, %r4137;
	xor.b32  	%r7238, %r7236, %r7237;
	add.s32 	%r4197, %r7232, %r4113;
	add.s32 	%r7239, %r7232, %r7238;
	add.s32 	%r4209, %r7239, %r7234;
	// begin inline asm
	shf.r.wrap.b32 %r4187, %r4197, %r4197, %r4598;
	// end inline asm
	// begin inline asm
	shf.r.wrap.b32 %r4191, %r4197, %r4197, %r4602;
	// end inline asm
	xor.b32  	%r7240, %r4191, %r4187;
	// begin inline asm
	shf.r.wrap.b32 %r4195, %r4197, %r4197, %r4606;
	// end inline asm
	xor.b32  	%r7241, %r7240, %r4195;
	and.b32  	%r7242, %r4197, %r4173;
	not.b32 	%r7243, %r4197;
	and.b32  	%r7244, %r4149, %r7243;
	or.b32  	%r7245, %r7242, %r7244;
	add.s32 	%r7246, %r7245, %r4125;
	add.s32 	%r7247, %r7246, %r7241;
	add.s32 	%r7248, %r7247, %r5802;
	add.s32 	%r7249, %r7248, %r3049;
	// begin inline asm
	shf.r.wrap.b32 %r4199, %r4209, %r4209, %r4610;
	// end inline asm
	// begin inline asm
	shf.r.wrap.b32 %r4203, %r4209, %r4209, %r4614;
	// end inline asm
	xor.b32  	%r7250, %r4203, %r4199;
	// begin inline asm
	shf.r.wrap.b32 %r4207, %r4209, %r4209, %r4618;
	// end inline asm
	xor.b32  	%r7251, %r7250, %r4207;
	xor.b32  	%r7252, %r4185, %r4161;
	and.b32  	%r7253, %r4209, %r7252;
	and.b32  	%r7254, %r4185, %r4161;
	xor.b32  	%r7255, %r7253, %r7254;
	add.s32 	%r4221, %r7249, %r4137;
	add.s32 	%r7256, %r7249, %r7255;
	add.s32 	%r4233, %r7256, %r7251;
	// begin inline asm
	shf.r.wrap.b32 %r4211, %r4221, %r4221, %r4598;
	// end inline asm
	// begin inline asm
	shf.r.wrap.b32 %r4215, %r4221, %r4221, %r4602;
	// end inline asm
	xor.b32  	%r7257, %r4215, %r4211;
	// begin inline asm
	shf.r.wrap.b32 %r4219, %r4221, %r4221, %r4606;
	// end inline asm
	xor.b32  	%r7258, %r7257, %r4219;
	and.b32  	%r7259, %r4221, %r4197;
	not.b32 	%r7260, %r4221;
	and.b32  	%r7261, %r4173, %r7260;
	or.b32  	%r7262, %r7259, %r7261;
	add.s32 	%r7263, %r7262, %r4149;
	add.s32 	%r7264, %r7263, %r7258;
	add.s32 	%r7265, %r7264, %r5820;
	add.s32 	%r7266, %r7265, %r3065;
	// begin inline asm
	shf.r.wrap.b32 %r4223, %r4233, %r4233, %r4610;
	// end inline asm
	// begin inline asm
	shf.r.wrap.b32 %r4227, %r4233, %r4233, %r4614;
	// end inline asm
	xor.b32  	%r7267, %r4227, %r4223;
	// begin inline asm
	shf.r.wrap.b32 %r4231, %r4233, %r4233, %r4618;
	// end inline asm
	xor.b32  	%r7268, %r7267, %r4231;
	xor.b32  	%r7269, %r4209, %r4185;
	and.b32  	%r7270, %r4233, %r7269;
	and.b32  	%r7271, %r4209, %r4185;
	xor.b32  	%r7272, %r7270, %r7271;
	add.s32 	%r4245, %r7266, %r4161;
	add.s32 	%r7273, %r7266, %r7272;
	add.s32 	%r4257, %r7273, %r7268;
	// begin inline asm
	shf.r.wrap.b32 %r4235, %r4245, %r4245, %r4598;
	// end inline asm
	// begin inline asm
	shf.r.wrap.b32 %r4239, %r4245, %r4245, %r4602;
	// end inline asm
	xor.b32  	%r7274, %r4239, %r4235;
	// begin inline asm
	shf.r.wrap.b32 %r4243, %r4245, %r4245, %r4606;
	// end inline asm
	xor.b32  	%r7275, %r7274, %r4243;
	and.b32  	%r7276, %r4245, %r4221;
	not.b32 	%r7277, %r4245;
	and.b32  	%r7278, %r4197, %r7277;
	or.b32  	%r7279, %r7276, %r7278;
	add.s32 	%r7280, %r7279, %r4173;
	add.s32 	%r7281, %r7280, %r7275;
	add.s32 	%r7282, %r7281, %r5838;
	add.s32 	%r7283, %r7282, %r3081;
	// begin inline asm
	shf.r.wrap.b32 %r4247, %r4257, %r4257, %r4610;
	// end inline asm
	// begin inline asm
	shf.r.wrap.b32 %r4251, %r4257, %r4257, %r4614;
	// end inline asm
	xor.b32  	%r7284, %r4251, %r4247;
	// begin inline asm
	shf.r.wrap.b32 %r4255, %r4257, %r4257, %r4618;
	// end inline asm
	xor.b32  	%r7285, %r7284, %r4255;
	xor.b32  	%r7286, %r4233, %r4209;
	and.b32  	%r7287, %r4257, %r7286;
	and.b32  	%r7288, %r4233, %r4209;
	xor.b32  	%r7289, %r7287, %r7288;
	add.s32 	%r4269, %r7283, %r4185;
	add.s32 	%r7290, %r7283, %r7289;
	add.s32 	%r4281, %r7290, %r7285;
	// begin inline asm
	shf.r.wrap.b32 %r4259, %r4269, %r4269, %r4598;
	// end inline asm
	// begin inline asm
	shf.r.wrap.b32 %r4263, %r4269, %r4269, %r4602;
	// end inline asm
	xor.b32  	%r7291, %r4263, %r4259;
	// begin inline asm
	shf.r.wrap.b32 %r4267, %r4269, %r4269, %r4606;
	// end inline asm
	xor.b32  	%r7292, %r7291, %r4267;
	and.b32  	%r7293, %r4269, %r4245;
	not.b32 	%r7294, %r4269;
	and.b32  	%r7295, %r4221, %r7294;
	or.b32  	%r7296, %r7293, %r7295;
	add.s32 	%r7297, %r7296, %r4197;
	add.s32 	%r7298, %r7297, %r7292;
	add.s32 	%r7299, %r7298, %r5856;
	add.s32 	%r7300, %r7299, %r2881;
	// begin inline asm
	shf.r.wrap.b32 %r4271, %r4281, %r4281, %r4610;
	// end inline asm
	// begin inline asm
	shf.r.wrap.b32 %r4275, %r4281, %r4281, %r4614;
	// end inline asm
	xor.b32  	%r7301, %r4275, %r4271;
	// begin inline asm
	shf.r.wrap.b32 %r4279, %r4281, %r4281, %r4618;
	// end inline asm
	xor.b32  	%r7302, %r7301, %r4279;
	xor.b32  	%r7303, %r4257, %r4233;
	and.b32  	%r7304, %r4281, %r7303;
	and.b32  	%r7305, %r4257, %r4233;
	xor.b32  	%r7306, %r7304, %r7305;
	add.s32 	%r4293, %r7300, %r4209;
	add.s32 	%r7307, %r7300, %r7306;
	add.s32 	%r4305, %r7307, %r7302;
	// begin inline asm
	shf.r.wrap.b32 %r4283, %r4293, %r4293, %r4598;
	// end inline asm
	// begin inline asm
	shf.r.wrap.b32 %r4287, %r4293, %r4293, %r4602;
	// end inline asm
	xor.b32  	%r7308, %r4287, %r4283;
	// begin inline asm
	shf.r.wrap.b32 %r4291, %r4293, %r4293, %r4606;
	// end inline asm
	xor.b32  	%r7309, %r7308, %r4291;
	and.b32  	%r7310, %r4293, %r4269;
	not.b32 	%r7311, %r4293;
	and.b32  	%r7312, %r4245, %r7311;
	or.b32  	%r7313, %r7310, %r7312;
	add.s32 	%r7314, %r7313, %r4221;
	add.s32 	%r7315, %r7314, %r7309;
	add.s32 	%r7316, %r7315, %r5874;
	add.s32 	%r7317, %r7316, %r2897;
	// begin inline asm
	shf.r.wrap.b32 %r4295, %r4305, %r4305, %r4610;
	// end inline asm
	// begin inline asm
	shf.r.wrap.b32 %r4299, %r4305, %r4305, %r4614;
	// end inline asm
	xor.b32  	%r7318, %r4299, %r4295;
	// begin inline asm
	shf.r.wrap.b32 %r4303, %r4305, %r4305, %r4618;
	// end inline asm
	xor.b32  	%r7319, %r7318, %r4303;
	xor.b32  	%r7320, %r4281, %r4257;
	and.b32  	%r7321, %r4305, %r7320;
	and.b32  	%r7322, %r4281, %r4257;
	xor.b32  	%r7323, %r7321, %r7322;
	add.s32 	%r4317, %r7317, %r4233;
	add.s32 	%r7324, %r7317, %r7323;
	add.s32 	%r4329, %r7324, %r7319;
	// begin inline asm
	shf.r.wrap.b32 %r4307, %r4317, %r4317, %r4598;
	// end inline asm
	// begin inline asm
	shf.r.wrap.b32 %r4311, %r4317, %r4317, %r4602;
	// end inline asm
	xor.b32  	%r7325, %r4311, %r4307;
	// begin inline asm
	shf.r.wrap.b32 %r4315, %r4317, %r4317, %r4606;
	// end inline asm
	xor.b32  	%r7326, %r7325, %r4315;
	and.b32  	%r7327, %r4317, %r4293;
	not.b32 	%r7328, %r4317;
	and.b32  	%r7329, %r4269, %r7328;
	or.b32  	%r7330, %r7327, %r7329;
	add.s32 	%r7331, %r7330, %r4245;
	add.s32 	%r7332, %r7331, %r7326;
	add.s32 	%r7333, %r7332, %r5892;
	add.s32 	%r7334, %r7333, %r2913;
	// begin inline asm
	shf.r.wrap.b32 %r4319, %r4329, %r4329, %r4610;
	// end inline asm
	// begin inline asm
	shf.r.wrap.b32 %r4323, %r4329, %r4329, %r4614;
	// end inline asm
	xor.b32  	%r7335, %r4323, %r4319;
	// begin inline asm
	shf.r.wrap.b32 %r4327, %r4329, %r4329, %r4618;
	// end inline asm
	xor.b32  	%r7336, %r7335, %r4327;
	xor.b32  	%r7337, %r4305, %r4281;
	and.b32  	%r7338, %r4329, %r7337;
	and.b32  	%r7339, %r4305, %r4281;
	xor.b32  	%r7340, %r7338, %r7339;
	add.s32 	%r4341, %r7334, %r4257;
	add.s32 	%r7341, %r7334, %r7340;
	add.s32 	%r4353, %r7341, %r7336;
	// begin inline asm
	shf.r.wrap.b32 %r4331, %r4341, %r4341, %r4598;
	// end inline asm
	// begin inline asm
	shf.r.wrap.b32 %r4335, %r4341, %r4341, %r4602;
	// end inline asm
	xor.b32  	%r7342, %r4335, %r4331;
	// begin inline asm
	shf.r.wrap.b32 %r4339, %r4341, %r4341, %r4606;
	// end inline asm
	xor.b32  	%r7343, %r7342, %r4339;
	and.b32  	%r7344, %r4341, %r4317;
	not.b32 	%r7345, %r4341;
	and.b32  	%r7346, %r4293, %r7345;
	or.b32  	%r7347, %r7344, %r7346;
	add.s32 	%r7348, %r7347, %r4269;
	add.s32 	%r7349, %r7348, %r7343;
	add.s32 	%r7350, %r7349, %r5910;
	add.s32 	%r7351, %r7350, %r2929;
	// begin inline asm
	shf.r.wrap.b32 %r4343, %r4353, %r4353, %r4610;
	// end inline asm
	// begin inline asm
	shf.r.wrap.b32 %r4347, %r4353, %r4353, %r4614;
	// end inline asm
	xor.b32  	%r7352, %r4347, %r4343;
	// begin inline asm
	shf.r.wrap.b32 %r4351, %r4353, %r4353, %r4618;
	// end inline asm
	xor.b32  	%r7353, %r7352, %r4351;
	xor.b32  	%r7354, %r4329, %r4305;
	and.b32  	%r7355, %r4353, %r7354;
	and.b32  	%r7356, %r4329, %r4305;
	xor.b32  	%r7357, %r7355, %r7356;
	add.s32 	%r4365, %r7351, %r4281;
	add.s32 	%r7358, %r7351, %r7357;
	add.s32 	%r4377, %r7358, %r7353;
	// begin inline asm
	shf.r.wrap.b32 %r4355, %r4365, %r4365, %r4598;
	// end inline asm
	// begin inline asm
	shf.r.wrap.b32 %r4359, %r4365, %r4365, %r4602;
	// end inline asm
	xor.b32  	%r7359, %r4359, %r4355;
	// begin inline asm
	shf.r.wrap.b32 %r4363, %r4365, %r4365, %r4606;
	// end inline asm
	xor.b32  	%r7360, %r7359, %r4363;
	and.b32  	%r7361, %r4365, %r4341;
	not.b32 	%r7362, %r4365;
	and.b32  	%r7363, %r4317, %r7362;
	or.b32  	%r7364, %r7361, %r7363;
	add.s32 	%r7365, %r7364, %r4293;
	add.s32 	%r7366, %r7365, %r7360;
	add.s32 	%r7367, %r7366, %r5928;
	add.s32 	%r7368, %r7367, %r2945;
	// begin inline asm
	shf.r.wrap.b32 %r4367, %r4377, %r4377, %r4610;
	// end inline asm
	// begin inline asm
	shf.r.wrap.b32 %r4371, %r4377, %r4377, %r4614;
	// end inline asm
	xor.b32  	%r7369, %r4371, %r4367;
	// begin inline asm
	shf.r.wrap.b32 %r4375, %r4377, %r4377, %r4618;
	// end inline asm
	xor.b32  	%r7370, %r7369, %r4375;
	xor.b32  	%r7371, %r4353, %r4329;
	and.b32  	%r7372, %r4377, %r7371;
	and.b32  	%r7373, %r4353, %r4329;
	xor.b32  	%r7374, %r7372, %r7373;
	add.s32 	%r4389, %r7368, %r4305;
	add.s32 	%r7375, %r7368, %r7374;
	add.s32 	%r4401, %r7375, %r7370;
	// begin inline asm
	shf.r.wrap.b32 %r4379, %r4389, %r4389, %r4598;
	// end inline asm
	// begin inline asm
	shf.r.wrap.b32 %r4383, %r4389, %r4389, %r4602;
	// end inline asm
	xor.b32  	%r7376, %r4383, %r4379;
	// begin inline asm
	shf.r.wrap.b32 %r4387, %r4389, %r4389, %r4606;
	// end inline asm
	xor.b32  	%r7377, %r7376, %r4387;
	and.b32  	%r7378, %r4389, %r4365;
	not.b32 	%r7379, %r4389;
	and.b32  	%r7380, %r4341, %r7379;
	or.b32  	%r7381, %r7378, %r7380;
	add.s32 	%r7382, %r7381, %r4317;
	add.s32 	%r7383, %r7382, %r7377;
	add.s32 	%r7384, %r7383, %r5946;
	add.s32 	%r7385, %r7384, %r2961;
	// begin inline asm
	shf.r.wrap.b32 %r4391, %r4401, %r4401, %r4610;
	// end inline asm
	// begin inline asm
	shf.r.wrap.b32 %r4395, %r4401, %r4401, %r4614;
	// end inline asm
	xor.b32  	%r7386, %r4395, %r4391;
	// begin inline asm
	shf.r.wrap.b32 %r4399, %r4401, %r4401, %r4618;
	// end inline asm
	xor.b32  	%r7387, %r7386, %r4399;
	xor.b32  	%r7388, %r4377, %r4353;
	and.b32  	%r7389, %r4401, %r7388;
	and.b32  	%r7390, %r4377, %r4353;
	xor.b32  	%r7391, %r7389, %r7390;
	add.s32 	%r4413, %r7385, %r4329;
	add.s32 	%r7392, %r7385, %r7391;
	add.s32 	%r4425, %r7392, %r7387;
	// begin inline asm
	shf.r.wrap.b32 %r4403, %r4413, %r4413, %r4598;
	// end inline asm
	// begin inline asm
	shf.r.wrap.b32 %r4407, %r4413, %r4413, %r4602;
	// end inline asm
	xor.b32  	%r7393, %r4407, %r4403;
	// begin inline asm
	shf.r.wrap.b32 %r4411, %r4413, %r4413, %r4606;
	// end inline asm
	xor.b32  	%r7394, %r7393, %r4411;
	and.b32  	%r7395, %r4413, %r4389;
	not.b32 	%r7396, %r4413;
	and.b32  	%r7397, %r4365, %r7396;
	or.b32  	%r7398, %r7395, %r7397;
	add.s32 	%r7399, %r7398, %r4341;
	add.s32 	%r7400, %r7399, %r7394;
	add.s32 	%r7401, %r7400, %r5964;
	add.s32 	%r7402, %r7401, %r2977;
	// begin inline asm
	shf.r.wrap.b32 %r4415, %r4425, %r4425, %r4610;
	// end inline asm
	// begin inline asm
	shf.r.wrap.b32 %r4419, %r4425, %r4425, %r4614;
	// end inline asm
	xor.b32  	%r7403, %r4419, %r4415;
	// begin inline asm
	shf.r.wrap.b32 %r4423, %r4425, %r4425, %r4618;
	// end inline asm
	xor.b32  	%r7404, %r7403, %r4423;
	xor.b32  	%r7405, %r4401, %r4377;
	and.b32  	%r7406, %r4425, %r7405;
	and.b32  	%r7407, %r4401, %r4377;
	xor.b32  	%r7408, %r7406, %r7407;
	add.s32 	%r4437, %r7402, %r4353;
	add.s32 	%r7409, %r7402, %r7408;
	add.s32 	%r4449, %r7409, %r7404;
	// begin inline asm
	shf.r.wrap.b32 %r4427, %r4437, %r4437, %r4598;
	// end inline asm
	// begin inline asm
	shf.r.wrap.b32 %r4431, %r4437, %r4437, %r4602;
	// end inline asm
	xor.b32  	%r7410, %r4431, %r4427;
	// begin inline asm
	shf.r.wrap.b32 %r4435, %r4437, %r4437, %r4606;
	// end inline asm
	xor.b32  	%r7411, %r7410, %r4435;
	and.b32  	%r7412, %r4437, %r4413;
	not.b32 	%r7413, %r4437;
	and.b32  	%r7414, %r4389, %r7413;
	or.b32  	%r7415, %r7412, %r7414;
	add.s32 	%r7416, %r7415, %r4365;
	add.s32 	%r7417, %r7416, %r7411;
	add.s32 	%r7418, %r7417, %r5982;
	add.s32 	%r7419, %r7418, %r2993;
	// begin inline asm
	shf.r.wrap.b32 %r4439, %r4449, %r4449, %r4610;
	// end inline asm
	// begin inline asm
	shf.r.wrap.b32 %r4443, %r4449, %r4449, %r4614;
	// end inline asm
	xor.b32  	%r7420, %r4443, %r4439;
	// begin inline asm
	shf.r.wrap.b32 %r4447, %r4449, %r4449, %r4618;
	// end inline asm
	xor.b32  	%r7421, %r7420, %r4447;
	xor.b32  	%r7422, %r4425, %r4401;
	and.b32  	%r7423, %r4449, %r7422;
	and.b32  	%r7424, %r4425, %r4401;
	xor.b32  	%r7425, %r7423, %r7424;
	add.s32 	%r4461, %r7419, %r4377;
	add.s32 	%r7426, %r7419, %r7425;
	add.s32 	%r4473, %r7426, %r7421;
	// begin inline asm
	shf.r.wrap.b32 %r4451, %r4461, %r4461, %r4598;
	// end inline asm
	// begin inline asm
	shf.r.wrap.b32 %r4455, %r4461, %r4461, %r4602;
	// end inline asm
	xor.b32  	%r7427, %r4455, %r4451;
	// begin inline asm
	shf.r.wrap.b32 %r4459, %r4461, %r4461, %r4606;
	// end inline asm
	xor.b32  	%r7428, %r7427, %r4459;
	and.b32  	%r7429, %r4461, %r4437;
	not.b32 	%r7430, %r4461;
	and.b32  	%r7431, %r4413, %r7430;
	or.b32  	%r7432, %r7429, %r7431;
	add.s32 	%r7433, %r7432, %r4389;
	add.s32 	%r7434, %r7433, %r7428;
	add.s32 	%r7435, %r7434, %r6000;
	add.s32 	%r7436, %r7435, %r3009;
	// begin inline asm
	shf.r.wrap.b32 %r4463, %r4473, %r4473, %r4610;
	// end inline asm
	// begin inline asm
	shf.r.wrap.b32 %r4467, %r4473, %r4473, %r4614;
	// end inline asm
	xor.b32  	%r7437, %r4467, %r4463;
	// begin inline asm
	shf.r.wrap.b32 %r4471, %r4473, %r4473, %r4618;
	// end inline asm
	xor.b32  	%r7438, %r7437, %r4471;
	xor.b32  	%r7439, %r4449, %r4425;
	and.b32  	%r7440, %r4473, %r7439;
	and.b32  	%r7441, %r4449, %r4425;
	xor.b32  	%r7442, %r7440, %r7441;
	add.s32 	%r4485, %r7436, %r4401;
	add.s32 	%r7443, %r7436, %r7442;
	add.s32 	%r4497, %r7443, %r7438;
	// begin inline asm
	shf.r.wrap.b32 %r4475, %r4485, %r4485, %r4598;
	// end inline asm
	// begin inline asm
	shf.r.wrap.b32 %r4479, %r4485, %r4485, %r4602;
	// end inline asm
	xor.b32  	%r7444, %r4479, %r4475;
	// begin inline asm
	shf.r.wrap.b32 %r4483, %r4485, %r4485, %r4606;
	// end inline asm
	xor.b32  	%r7445, %r7444, %r4483;
	and.b32  	%r7446, %r4485, %r4461;
	not.b32 	%r7447, %r4485;
	and.b32  	%r7448, %r4437, %r7447;
	or.b32  	%r7449, %r7446, %r7448;
	add.s32 	%r7450, %r7449, %r4413;
	add.s32 	%r7451, %r7450, %r7445;
	add.s32 	%r7452, %r7451, %r6018;
	add.s32 	%r7453, %r7452, %r3025;
	// begin inline asm
	shf.r.wrap.b32 %r4487, %r4497, %r4497, %r4610;
	// end inline asm
	// begin inline asm
	shf.r.wrap.b32 %r4491, %r4497, %r4497, %r4614;
	// end inline asm
	xor.b32  	%r7454, %r4491, %r4487;
	// begin inline asm
	shf.r.wrap.b32 %r4495, %r4497, %r4497, %r4618;
	// end inline asm
	xor.b32  	%r7455, %r7454, %r4495;
	xor.b32  	%r7456, %r4473, %r4449;
	and.b32  	%r7457, %r4497, %r7456;
	and.b32  	%r7458, %r4473, %r4449;
	xor.b32  	%r7459, %r7457, %r7458;
	add.s32 	%r4509, %r7453, %r4425;
	add.s32 	%r7460, %r7453, %r7459;
	add.s32 	%r4521, %r7460, %r7455;
	// begin inline asm
	shf.r.wrap.b32 %r4499, %r4509, %r4509, %r4598;
	// end inline asm
	// begin inline asm
	shf.r.wrap.b32 %r4503, %r4509, %r4509, %r4602;
	// end inline asm
	xor.b32  	%r7461, %r4503, %r4499;
	// begin inline asm
	shf.r.wrap.b32 %r4507, %r4509, %r4509, %r4606;
	// end inline asm
	xor.b32  	%r7462, %r7461, %r4507;
	and.b32  	%r7463, %r4509, %r4485;
	not.b32 	%r7464, %r4509;
	and.b32  	%r7465, %r4461, %r7464;
	or.b32  	%r7466, %r7463, %r7465;
	add.s32 	%r7467, %r7466, %r4437;
	add.s32 	%r7468, %r7467, %r7462;
	add.s32 	%r7469, %r7468, %r6036;
	add.s32 	%r7470, %r7469, %r3041;
	// begin inline asm
	shf.r.wrap.b32 %r4511, %r4521, %r4521, %r4610;
	// end inline asm
	// begin inline asm
	shf.r.wrap.b32 %r4515, %r4521, %r4521, %r4614;
	// end inline asm
	xor.b32  	%r7471, %r4515, %r4511;
	// begin inline asm
	shf.r.wrap.b32 %r4519, %r4521, %r4521, %r4618;
	// end inline asm
	xor.b32  	%r7472, %r7471, %r4519;
	xor.b32  	%r7473, %r4497, %r4473;
	and.b32  	%r7474, %r4521, %r7473;
	and.b32  	%r7475, %r4497, %r4473;
	xor.b32  	%r7476, %r7474, %r7475;
	add.s32 	%r4533, %r7470, %r4449;
	add.s32 	%r7477, %r7470, %r7476;
	add.s32 	%r4545, %r7477, %r7472;
	// begin inline asm
	shf.r.wrap.b32 %r4523, %r4533, %r4533, %r4598;
	// end inline asm
	// begin inline asm
	shf.r.wrap.b32 %r4527, %r4533, %r4533, %r4602;
	// end inline asm
	xor.b32  	%r7478, %r4527, %r4523;
	// begin inline asm
	shf.r.wrap.b32 %r4531, %r4533, %r4533, %r4606;
	// end inline asm
	xor.b32  	%r7479, %r7478, %r4531;
	and.b32  	%r7480, %r4533, %r4509;
	not.b32 	%r7481, %r4533;
	and.b32  	%r7482, %r4485, %r7481;
	or.b32  	%r7483, %r7480, %r7482;
	add.s32 	%r7484, %r7483, %r4461;
	add.s32 	%r7485, %r7484, %r7479;
	add.s32 	%r7486, %r7485, %r6054;
	add.s32 	%r7487, %r7486, %r3057;
	// begin inline asm
	shf.r.wrap.b32 %r4535, %r4545, %r4545, %r4610;
	// end inline asm
	// begin inline asm
	shf.r.wrap.b32 %r4539, %r4545, %r4545, %r4614;
	// end inline asm
	xor.b32  	%r7488, %r4539, %r4535;
	// begin inline asm
	shf.r.wrap.b32 %r4543, %r4545, %r4545, %r4618;
	// end inline asm
	xor.b32  	%r7489, %r7488, %r4543;
	xor.b32  	%r7490, %r4521, %r4497;
	and.b32  	%r7491, %r4545, %r7490;
	and.b32  	%r7492, %r4521, %r4497;
	xor.b32  	%r7493, %r7491, %r7492;
	add.s32 	%r4557, %r7487, %r4473;
	add.s32 	%r7494, %r7487, %r7493;
	add.s32 	%r4569, %r7494, %r7489;
	// begin inline asm
	shf.r.wrap.b32 %r4547, %r4557, %r4557, %r4598;
	// end inline asm
	// begin inline asm
	shf.r.wrap.b32 %r4551, %r4557, %r4557, %r4602;
	// end inline asm
	xor.b32  	%r7495, %r4551, %r4547;
	// begin inline asm
	shf.r.wrap.b32 %r4555, %r4557, %r4557, %r4606;
	// end inline asm
	xor.b32  	%r7496, %r7495, %r4555;
	and.b32  	%r7497, %r4557, %r4533;
	not.b32 	%r7498, %r4557;
	and.b32  	%r7499, %r4509, %r7498;
	or.b32  	%r7500, %r7497, %r7499;
	add.s32 	%r7501, %r7500, %r4485;
	add.s32 	%r7502, %r7501, %r7496;
	add.s32 	%r7503, %r7502, %r6072;
	add.s32 	%r7504, %r7503, %r3073;
	// begin inline asm
	shf.r.wrap.b32 %r4559, %r4569, %r4569, %r4610;
	// end inline asm
	// begin inline asm
	shf.r.wrap.b32 %r4563, %r4569, %r4569, %r4614;
	// end inline asm
	xor.b32  	%r7505, %r4563, %r4559;
	// begin inline asm
	shf.r.wrap.b32 %r4567, %r4569, %r4569, %r4618;
	// end inline asm
	xor.b32  	%r7506, %r7505, %r4567;
	xor.b32  	%r7507, %r4545, %r4521;
	and.b32  	%r7508, %r4569, %r7507;
	and.b32  	%r7509, %r4545, %r4521;
	xor.b32  	%r7510, %r7508, %r7509;
	add.s32 	%r4581, %r7504, %r4497;
	add.s32 	%r7511, %r7504, %r7510;
	add.s32 	%r4593, %r7511, %r7506;
	// begin inline asm
	shf.r.wrap.b32 %r4571, %r4581, %r4581, %r4598;
	// end inline asm
	// begin inline asm
	shf.r.wrap.b32 %r4575, %r4581, %r4581, %r4602;
	// end inline asm
	xor.b32  	%r7512, %r4575, %r4571;
	// begin inline asm
	shf.r.wrap.b32 %r4579, %r4581, %r4581, %r4606;
	// end inline asm
	xor.b32  	%r7513, %r7512, %r4579;
	and.b32  	%r7514, %r4581, %r4557;
	not.b32 	%r7515, %r4581;
	and.b32  	%r7516, %r4533, %r7515;
	or.b32  	%r7517, %r7514, %r7516;
	add.s32 	%r7518, %r7517, %r4509;
	add.s32 	%r7519, %r7518, %r7513;
	add.s32 	%r7520, %r7519, %r6090;
	add.s32 	%r7521, %r7520, %r6467;
	// begin inline asm
	shf.r.wrap.b32 %r4583, %r4593, %r4593, %r4610;
	// end inline asm
	// begin inline asm
	shf.r.wrap.b32 %r4587, %r4593, %r4593, %r4614;
	// end inline asm
	xor.b32  	%r7522, %r4587, %r4583;
	// begin inline asm
	shf.r.wrap.b32 %r4591, %r4593, %r4593, %r4618;
	// end inline asm
	xor.b32  	%r7523, %r7522, %r4591;
	xor.b32  	%r7524, %r4569, %r4545;
	and.b32  	%r7525, %r4593, %r7524;
	and.b32  	%r7526, %r4569, %r4545;
	xor.b32  	%r7527, %r7525, %r7526;
	add.s32 	%r4605, %r7521, %r4521;
	add.s32 	%r7528, %r7521, %r7527;
	add.s32 	%r4617, %r7528, %r7523;
	// begin inline asm
	shf.r.wrap.b32 %r4595, %r4605, %r4605, %r4598;
	// end inline asm
	// begin inline asm
	shf.r.wrap.b32 %r4599, %r4605, %r4605, %r4602;
	// end inline asm
	xor.b32  	%r7529, %r4599, %r4595;
	// begin inline asm
	shf.r.wrap.b32 %r4603, %r4605, %r4605, %r4606;
	// end inline asm
	xor.b32  	%r7530, %r7529, %r4603;
	and.b32  	%r7531, %r4605, %r4581;
	not.b32 	%r7532, %r4605;
	and.b32  	%r7533, %r4557, %r7532;
	or.b32  	%r7534, %r7531, %r7533;
	add.s32 	%r7535, %r7534, %r4533;
	add.s32 	%r7536, %r7535, %r7530;
	add.s32 	%r7537, %r7536, %r6108;
	add.s32 	%r7538, %r7537, %r6476;
	// begin inline asm
	shf.r.wrap.b32 %r4607, %r4617, %r4617, %r4610;
	// end inline asm
	// begin inline asm
	shf.r.wrap.b32 %r4611, %r4617, %r4617, %r4614;
	// end inline asm
	xor.b32  	%r7539, %r4611, %r4607;
	// begin inline asm
	shf.r.wrap.b32 %r4615, %r4617, %r4617, %r4618;
	// end inline asm
	xor.b32  	%r7540, %r7539, %r4615;
	xor.b32  	%r7541, %r4593, %r4569;
	and.b32  	%r7542, %r4617, %r7541;
	and.b32  	%r7543, %r4593, %r4569;
	xor.b32  	%r7544, %r7542, %r7543;
	add.s32 	%r7545, %r7538, %r4545;
	add.s32 	%r7546, %r7538, %r7544;
	add.s32 	%r7547, %r7546, %r7540;
	add.s32 	%r2, %r7547, 1779033703;
	add.s32 	%r7548, %r4617, -1150833019;
	prmt.b32 	%r3, %r7548, %r2537, %r4630;
	add.s32 	%r7549, %r4593, 1013904242;
	prmt.b32 	%r4, %r7549, %r2537, %r4630;
	add.s32 	%r7550, %r4569, -1521486534;
	prmt.b32 	%r5, %r7550, %r2537, %r4630;
	add.s32 	%r7551, %r7545, 1359893119;
	prmt.b32 	%r6, %r7551, %r2537, %r4630;
	add.s32 	%r7552, %r4605, -1694144372;
	prmt.b32 	%r7, %r7552, %r2537, %r4630;
	add.s32 	%r7553, %r4581, 528734635;
	prmt.b32 	%r8, %r7553, %r2537, %r4630;
	add.s32 	%r7554, %r4557, 1541459225;
	prmt.b32 	%r9, %r7554, %r2537, %r4630;
	ld.global.nc.u32 	%r10, [%rd1+28];
	setp.gt.u32 	%p2, %r9, %r10;
	@%p2 bra 	$L__BB4_18;
	setp.lt.u32 	%p3, %r9, %r10;
	@%p3 bra 	$L__BB4_16;
	ld.global.nc.u32 	%r11, [%rd1+24];
	setp.gt.u32 	%p4, %r8, %r11;
	@%p4 bra 	$L__BB4_18;
	setp.lt.u32 	%p5, %r8, %r11;
	@%p5 bra 	$L__BB4_16;
	ld.global.nc.u32 	%r12, [%rd1+20];
	setp.gt.u32 	%p6, %r7, %r12;
	@%p6 bra 	$L__BB4_18;
	setp.lt.u32 	%p7, %r7, %r12;
	@%p7 bra 	$L__BB4_16;
	ld.global.nc.u32 	%r13, [%rd1+16];
	setp.gt.u32 	%p8, %r6, %r13;
	@%p8 bra 	$L__BB4_18;
	setp.lt.u32 	%p9, %r6, %r13;
	@%p9 bra 	$L__BB4_16;
	ld.global.nc.u32 	%r14, [%rd1+12];
	setp.gt.u32 	%p10, %r5, %r14;
	@%p10 bra 	$L__BB4_18;
	setp.lt.u32 	%p11, %r5, %r14;
	@%p11 bra 	$L__BB4_16;
	ld.global.nc.u32 	%r15, [%rd1+8];
	setp.gt.u32 	%p12, %r4, %r15;
	@%p12 bra 	$L__BB4_18;
	setp.lt.u32 	%p13, %r4, %r15;
	@%p13 bra 	$L__BB4_16;
	ld.global.nc.u32 	%r16, [%rd1+4];
	setp.gt.u32 	%p14, %r3, %r16;
	@%p14 bra 	$L__BB4_18;
	setp.lt.u32 	%p15, %r3, %r16;
	@%p15 bra 	$L__BB4_16;
	ld.global.nc.u32 	%r7555, [%rd1];
	mov.b32 	%r7556, 291;
	mov.b32 	%r7557, 0;
	prmt.b32 	%r7558, %r2, %r7557, %r7556;
	setp.gt.u32 	%p16, %r7558, %r7555;
	@%p16 bra 	$L__BB4_18;
$L__BB4_16:
	ld.param.u64 	%rd15, [_ZN6tetsuo8variants12mine_precompEPKjS2_S2_jPjS3__param_5];
	cvta.to.global.u64 	%rd10, %rd15;
	atom.relaxed.global.cas.b32 	%r7559, [%rd10], 0, 1;
	setp.ne.s32 	%p17, %r7559, 0;
	@%p17 bra 	$L__BB4_18;
	ld.param.u64 	%rd14, [_ZN6tetsuo8variants12mine_precompEPKjS2_S2_jPjS3__param_4];
	cvta.to.global.u64 	%rd11, %rd14;
	st.global.u32 	[%rd11], %r1;
$L__BB4_18:
	ret;

}
	// .globl	_ZN6tetsuo8variants17mine_lop3_slidingEPKjS2_S2_jPjS3_
.visible .entry _ZN6tetsuo8variants17mine_lop3_slidingEPKjS2_S2_jPjS3_(
	.param .u64 .ptr .align 1 _ZN6tetsuo8variants17mine_lop3_slidingEPKjS2_S2_jPjS3__param_0,
	.param .u64 .ptr .align 1 _ZN6tetsuo8variants17mine_lop3_slidingEPKjS2_S2_jPjS3__param_1,
	.param .u64 .ptr .align 1 _ZN6tetsuo8variants17mine_lop3_slidingEPKjS2_S2_jPjS3__param_2,
	.param .u32 _ZN6tetsuo8variants17mine_lop3_slidingEPKjS2_S2_jPjS3__param_3,
	.param .u64 .ptr .align 1 _ZN6tetsuo8variants17mine_lop3_slidingEPKjS2_S2_jPjS3__param_4,
	.param .u64 .ptr .align 1 _ZN6tetsuo8variants17mine_lop3_slidingEPKjS2_S2_jPjS3__param_5
)
{
	.reg .pred 	%p<18>;
	.reg .b32 	%r<7580>;
	.reg .b64 	%rd<17>;

	ld.param.u64 	%rd6, [_ZN6tetsuo8variants17mine_lop3_slidingEPKjS2_S2_jPjS3__param_5];
	cvta.to.global.u64 	%rd7, %rd6;
	ld.global.u32 	%r18, [%rd7];
	setp.ne.s32 	%p1, %r18, 0;
	@%p1 bra 	$L__BB5_18;
	ld.param.u32 	%r7579, [_ZN6tetsuo8variants17mine_lop3_slidingEPKjS2_S2_jPjS3__param_3];
	ld.param.u64 	%rd14, [_ZN6tetsuo8variants17mine_lop3_slidingEPKjS2_S2_jPjS3__param_2];
	ld.param.u64 	%rd13, [_ZN6tetsuo8variants17mine_lop3_slidingEPKjS2_S2_jPjS3__param_1];
	ld.param.u64 	%rd12, [_ZN6tetsuo8variants17mine_lop3_slidingEPKjS2_S2_jPjS3__param_0];
	cvta.to.global.u64 	%rd8, %rd12;
	cvta.to.global.u64 	%rd9, %rd13;
	mov.u32 	%r5651, %ctaid.x;
	mov.u32 	%r5652, %ntid.x;
	mov.u32 	%r5653, %tid.x;
	mad.lo.s32 	%r5654, %r5651, %r5652, %r5653;
	add.s32 	%r1, %r5654, %r7579;
	ld.global.nc.u32 	%r36, [%rd8];
	ld.global.nc.u32 	%r49, [%rd8+4];
	ld.global.nc.u32 	%r50, [%rd8+8];
	ld.global.nc.u32 	%r5655, [%rd8+12];
	ld.global.nc.u32 	%r20, [%rd8+16];
	ld.global.nc.u32 	%r33, [%rd8+20];
	ld.global.nc.u32 	%r34, [%rd8+24];
	ld.global.nc.u32 	%r5656, [%rd8+28];
	ld.global.nc.u32 	%r5657, [%rd9];
	mov.b32 	%r5658, 291;
	mov.b32 	%r3985, 0;
	prmt.b32 	%r5659, %r5657, %r3985, %r5658;
	ld.global.nc.u32 	%r5660, [%rd9+4];
	prmt.b32 	%r545, %r5660, %r3985, %r5658;
	ld.global.nc.u32 	%r5661, [%rd9+8];
	prmt.b32 	%r593, %r5661, %r3985, %r5658;
	prmt.b32 	%r641, %r1, %r3985, %r5658;
	mov.b32 	%r5622, 6;
	// begin inline asm
	shf.r.wrap.b32 %r19, %r20, %r20, %r5622;
	// end inline asm
	mov.b32 	%r5626, 11;
	// begin inline asm
	shf.r.wrap.b32 %r23, %r20, %r20, %r5626;
	// end inline asm
	xor.b32  	%r5662, %r23, %r19;
	mov.b32 	%r5630, 25;
	// begin inline asm
	shf.r.wrap.b32 %r27, %r20, %r20, %r5630;
	// end inline asm
	xor.b32  	%r5663, %r5662, %r27;
	add.s32 	%r5664, %r5663, %r5656;
	// begin inline asm
	lop3.b32 %r31, %r20, %r33, %r34, 0xCA;
	// end inline asm
	add.s32 	%r5665, %r5664, %r31;
	ld.const.u32 	%r5666, [_ZN6tetsuo8variants1KE];
	add.s32 	%r5667, %r5665, %r5666;
	add.s32 	%r5668, %r5667, %r5659;
	mov.b32 	%r5638, 2;
	// begin inline asm
	shf.r.wrap.b32 %r35, %r36, %r36, %r5638;
	// end inline asm
	mov.b32 	%r5642, 13;
	// begin inline asm
	shf.r.wrap.b32 %r39, %r36, %r36, %r5642;
	// end inline asm
	xor.b32  	%r5669, %r39, %r35;
	mov.b32 	%r5646, 22;
	// begin inline asm
	shf.r.wrap.b32 %r43, %r36, %r36, %r5646;
	// end inline asm
	xor.b32  	%r5670, %r5669, %r43;
	// begin inline asm
	lop3.b32 %r47, %r36, %r49, %r50, 0xE8;
	// end inline asm
	add.s32 	%r130, %r5668, %r5655;
	add.s32 	%r5671, %r47, %r5668;
	add.s32 	%r146, %r5671, %r5670;
	// begin inline asm
	shf.r.wrap.b32 %r51, %r130, %r130, %r5622;
	// end inline asm
	// begin inline asm
	shf.r.wrap.b32 %r55, %r130, %r130, %r5626;
	// end inline asm
	xor.b32  	%r5672, %r55, %r51;
	// begin inline asm
	shf.r.wrap.b32 %r59, %r130, %r130, %r5630;
	// end inline asm
	xor.b32  	%r5673, %r5672, %r59;
	add.s32 	%r5674, %r5673, %r34;
	// begin inline asm
	lop3.b32 %r63, %r130, %r20, %r33, 0xCA;
	// end inline asm
	add.s32 	%r5675, %r5674, %r63;
	ld.const.u32 	%r5676, [_ZN6tetsuo8variants1KE+4];
	add.s32 	%r5677, %r5675, %r5676;
	add.s32 	%r5678, %r5677, %r545;
	// begin inline asm
	shf.r.wrap.b32 %r67, %r146, %r146, %r5638;
	// end inline asm
	// begin inline asm
	shf.r.wrap.b32 %r71, %r146, %r146, %r5642;
	// end inline asm
	xor.b32  	%r5679, %r71, %r67;
	// begin inline asm
	shf.r.wrap.b32 %r75, %r146, %r146, %r5646;
	// end inline asm
	xor.b32  	%r5680, %r5679, %r75;
	// begin inline asm
	lop3.b32 %r79, %r146, %r36, %r49, 0xE8;
	// end inline asm
	add.s32 	%r162, %r5678, %r50;
	add.s32 	%r5681, %r79, %r5678;
	add.s32 	%r178, %r5681, %r5680;
	// begin inline asm
	shf.r.wrap.b32 %r83, %r162, %r162, %r5622;
	// end inline asm
	// begin inline asm
	shf.r.wrap.b32 %r87, %r162, %r162, %r5626;
	// end inline asm
	xor.b32  	%r5682, %r87, %r83;
	// begin inline asm
	shf.r.wrap.b32 %r91, %r162, %r162, %r5630;
	// end inline asm
	xor.b32  	%r5683, %r5682, %r91;
	add.s32 	%r5684, %r5683, %r33;
	// begin inline asm
	lop3.b32 %r95, %r162, %r130, %r20, 0xCA;
	// end inline asm
	add.s32 	%r5685, %r5684, %r95;
	ld.const.u32 	%r5686, [_ZN6tetsuo8variants1KE+8];
	add.s32 	%r5687, %r5685, %r5686;
	add.s32 	%r5688, %r5687, %r593;
	// begin inline asm
	shf.r.wrap.b32 %r99, %r178, %r178, %r5638;
	// end inline asm
	// begin inline asm
	shf.r.wrap.b32 %r103, %r178, %r178, %r5642;
	// end inline asm
	xor.b32  	%r5689, %r103, %r99;
	// begin inline asm
	shf.r.wrap.b32 %r107, %r178, %r178, %r5646;
	// end inline asm
	xor.b32  	%r5690, %r5689, %r107;
	// begin inline asm
	lop3.b32 %r111, %r178, %r146, %r36, 0xE8;
	// end inline asm
	add.s32 	%r194, %r5688, %r49;
	add.s32 	%r5691, %r111, %r5688;
	add.s32 	%r210, %r5691, %r5690;
	// begin inline asm
	shf.r.wrap.b32 %r115, %r194, %r194, %r5622;
	// end inline asm
	// begin inline asm
	shf.r.wrap.b32 %r119, %r194, %r194, %r5626;
	// end inline asm
	xor.b32  	%r5692, %r119, %r115;
	// begin inline asm
	shf.r.wrap.b32 %r123, %r194, %r194, %r5630;
	// end inline asm
	xor.b32  	%r5693, %r5692, %r123;
	add.s32 	%r5694, %r5693, %r20;
	// begin inline asm
	lop3.b32 %r127, %r194, %r162, %r130, 0xCA;
	// end inline asm
	add.s32 	%r5695, %r5694, %r127;
	ld.const.u32 	%r5696, [_ZN6tetsuo8variants1KE+12];
	add.s32 	%r5697, %r5695, %r5696;
	add.s32 	%r5698, %r5697, %r641;
	// begin inline asm
	shf.r.wrap.b32 %r131, %r210, %r210, %r5638;
	// end inline asm
	// begin inline asm
	shf.r.wrap.b32 %r135, %r210, %r210, %r5642;
	// end inline asm
	xor.b32  	%r5699, %r135, %r131;
	// begin inline asm
	shf.r.wrap.b32 %r139, %r210, %r210, %r5646;
	// end inline asm
	xor.b32  	%r5700, %r5699, %r139;
	// begin inline asm
	lop3.b32 %r143, %r210, %r178, %r146, 0xE8;
	// end inline asm
	add.s32 	%r226, %r5698, %r36;
	add.s32 	%r5701, %r143, %r5698;
	add.s32 	%r242, %r5701, %r5700;
	// begin inline asm
	shf.r.wrap.b32 %r147, %r226, %r226, %r5622;
	// end inline asm
	// begin inline asm
	shf.r.wrap.b32 %r151, %r226, %r226, %r5626;
	// end inline asm
	xor.b32  	%r5702, %r151, %r147;
	// begin inline asm
	shf.r.wrap.b32 %r155, %r226, %r226, %r5630;
	// end inline asm
	xor.b32  	%r5703, %r5702, %r155;
	add.s32 	%r5704, %r5703, %r130;
	// begin inline asm
	lop3.b32 %r159, %r226, %r194, %r162, 0xCA;
	// end inline asm
	add.s32 	%r5705, %r5704, %r159;
	ld.const.u32 	%r5706, [_ZN6tetsuo8variants1KE+16];
	add.s32 	%r5707, %r5705, %r5706;
	xor.b32  	%r5708, %r5707, -2147483648;
	// begin inline asm
	shf.r.wrap.b32 %r163, %r242, %r242, %r5638;
	// end inline asm
	// begin inline asm
	shf.r.wrap.b32 %r167, %r242, %r242, %r5642;
	// end inline asm
	xor.b32  	%r5709, %r167, %r163;
	// begin inline asm
	shf.r.wrap.b32 %r171, %r242, %r242, %r5646;
	// end inline asm
	xor.b32  	%r5710, %r5709, %r171;
	// begin inline asm
	lop3.b32 %r175, %r242, %r210, %r178, 0xE8;
	// end inline asm
	add.s32 	%r258, %r5708, %r146;
	add.s32 	%r5711, %r175, %r5708;
	add.s32 	%r274, %r5711, %r5710;
	// begin inline asm
	shf.r.wrap.b32 %r179, %r258, %r258, %r5622;
	// end inline asm
	// begin inline asm
	shf.r.wrap.b32 %r183, %r258, %r258, %r5626;
	// end inline asm
	xor.b32  	%r5712, %r183, %r179;
	// begin inline asm
	shf.r.wrap.b32 %r187, %r258, %r258, %r5630;
	// end inline asm
	xor.b32  	%r5713, %r5712, %r187;
	add.s32 	%r5714, %r5713, %r162;
	// begin inline asm
	lop3.b32 %r191, %r258, %r226, %r194, 0xCA;
	// end inline asm
	add.s32 	%r5715, %r5714, %r191;
	ld.const.u32 	%r5716, [_ZN6tetsuo8variants1KE+20];
	add.s32 	%r5717, %r5715, %r5716;
	// begin inline asm
	shf.r.wrap.b32 %r195, %r274, %r274, %r5638;
	// end inline asm
	// begin inline asm
	shf.r.wrap.b32 %r199, %r274, %r274, %r5642;
	// end inline asm
	xor.b32  	%r5718, %r199, %r195;
	// begin inline asm
	shf.r.wrap.b32 %r203, %r274, %r274, %r5646;
	// end inline asm
	xor.b32  	%r5719, %r5718, %r203;
	// begin inline asm
	lop3.b32 %r207, %r274, %r242, %r210, 0xE8;
	// end inline asm
	add.s32 	%r290, %r5717, %r178;
	add.s32 	%r5720, %r207, %r5717;
	add.s32 	%r306, %r5720, %r5719;
	// begin inline asm
	shf.r.wrap.b32 %r211, %r290, %r290, %r5622;
	// end inline asm
	// begin inline asm
	shf.r.wrap.b32 %r215, %r290, %r290, %r5626;
	// end inline asm
	xor.b32  	%r5721, %r215, %r211;
	// begin inline asm
	shf.r.wrap.b32 %r219, %r290, %r290, %r5630;
	// end inline asm
	xor.b32  	%r5722, %r5721, %r219;
	add.s32 	%r5723, %r5722, %r194;
	// begin inline asm
	lop3.b32 %r223, %r290, %r258, %r226, 0xCA;
	// end inline asm
	add.s32 	%r5724, %r5723, %r223;
	ld.const.u32 	%r5725, [_ZN6tetsuo8variants1KE+24];
	add.s32 	%r5726, %r5724, %r5725;
	// begin inline asm
	shf.r.wrap.b32 %r227, %r306, %r306, %r5638;
	// end inline asm
	// begin inline asm
	shf.r.wrap.b32 %r231, %r306, %r306, %r5642;
	// end inline asm
	xor.b32  	%r5727, %r231, %r227;
	// begin inline asm
	shf.r.wrap.b32 %r235, %r306, %r306, %r5646;
	// end inline asm
	xor.b32  	%r5728, %r5727, %r235;
	// begin inline asm
	lop3.b32 %r239, %r306, %r274, %r242, 0xE8;
	// end inline asm
	add.s32 	%r322, %r5726, %r210;
	add.s32 	%r5729, %r239, %r5726;
	add.s32 	%r338, %r5729, %r5728;
	// begin inline asm
	shf.r.wrap.b32 %r243, %r322, %r322, %r5622;
	// end inline asm
	// begin inline asm
	shf.r.wrap.b32 %r247, %r322, %r322, %r5626;
	// end inline asm
	xor.b32  	%r5730, %r247, %r243;
	// begin inline asm
	shf.r.wrap.b32 %r251, %r322, %r322, %r5630;
	// end inline asm
	xor.b32  	%r5731, %r5730, %r251;
	add.s32 	%r5732, %r5731, %r226;
	// begin inline asm
	lop3.b32 %r255, %r322, %r290, %r258, 0xCA;
	// end inline asm
	add.s32 	%r5733, %r5732, %r255;
	ld.const.u32 	%r5734, [_ZN6tetsuo8variants1KE+28];
	add.s32 	%r5735, %r5733, %r5734;
	// begin inline asm
	shf.r.wrap.b32 %r259, %r338, %r338, %r5638;
	// end inline asm
	// begin inline asm
	shf.r.wrap.b32 %r263, %r338, %r338, %r5642;
	// end inline asm
	xor.b32  	%r5736, %r263, %r259;
	// begin inline asm
	shf.r.wrap.b32 %r267, %r338, %r338, %r5646;
	// end inline asm
	xor.b32  	%r5737, %r5736, %r267;
	// begin inline asm
	lop3.b32 %r271, %r338, %r306, %r274, 0xE8;
	// end inline asm
	add.s32 	%r354, %r5735, %r242;
	add.s32 	%r5738, %r271, %r5735;
	add.s32 	%r370, %r5738, %r5737;
	// begin inline asm
	shf.r.wrap.b32 %r275, %r354, %r354, %r5622;
	// end inline asm
	// begin inline asm
	shf.r.wrap.b32 %r279, %r354, %r354, %r5626;
	// end inline asm
	xor.b32  	%r5739, %r279, %r275;
	// begin inline asm
	shf.r.wrap.b32 %r283, %r354, %r354, %r5630;
	// end inline asm
	xor.b32  	%r5740, %r5739, %r283;
	add.s32 	%r5741, %r5740, %r258;
	// begin inline asm
	lop3.b32 %r287, %r354, %r322, %r290, 0xCA;
	// end inline asm
	add.s32 	%r5742, %r5741, %r287;
	ld.const.u32 	%r5743, [_ZN6tetsuo8variants1KE+32];
	add.s32 	%r5744, %r5742, %r5743;
	// begin inline asm
	shf.r.wrap.b32 %r291, %r370, %r370, %r5638;
	// end inline asm
	// begin inline asm
	shf.r.wrap.b32 %r295, %r370, %r370, %r5642;
	// end inline asm
	xor.b32  	%r5745, %r295, %r291;
	// begin inline asm
	shf.r.wrap.b32 %r299, %r370, %r370, %r5646;
	// end inline asm
	xor.b32  	%r5746, %r5745, %r299;
	// begin inline asm
	lop3.b32 %r303, %r370, %r338, %r306, 0xE8;
	// end inline asm
	add.s32 	%r386, %r5744, %r274;
	add.s32 	%r5747, %r303, %r5744;
	add.s32 	%r402, %r5747, %r5746;
	// begin inline asm
	shf.r.wrap.b32 %r307, %r386, %r386, %r5622;
	// end inline asm
	// begin inline asm
	shf.r.wrap.b32 %r311, %r386, %r386, %r5626;
	// end inline asm
	xor.b32  	%r5748, %r311, %r307;
	// begin inline asm
	shf.r.wrap.b32 %r315, %r386, %r386, %r5630;
	// end inline asm
	xor.b32  	%r5749, %r5748, %r315;
	add.s32 	%r5750, %r5749, %r290;
	// begin inline asm
	lop3.b32 %r319, %r386, %r354, %r322, 0xCA;
	// end inline asm
	add.s32 	%r5751, %r5750, %r319;
	ld.const.u32 	%r5752, [_ZN6tetsuo8variants1KE+36];
	add.s32 	%r5753, %r5751, %r5752;
	// begin inline asm
	shf.r.wrap.b32 %r323, %r402, %r402, %r5638;
	// end inline asm
	// begin inline asm
	shf.r.wrap.b32 %r327, %r402, %r402, %r5642;
	// end inline asm
	xor.b32  	%r5754, %r327, %r323;
	// begin inline asm
	shf.r.wrap.b32 %r331, %r402, %r402, %r5646;
	// end inline asm
	xor.b32  	%r5755, %r5754, %r331;
	// begin inline asm
	lop3.b32 %r335, %r402, %r370, %r338, 0xE8;
	// end inline asm
	add.s32 	%r418, %r5753, %r306;
	add.s32 	%r5756, %r335, %r5753;
	add.s32 	%r434, %r5756, %r5755;
	// begin inline asm
	shf.r.wrap.b32 %r339, %r418, %r418, %r5622;
	// end inline asm
	// begin inline asm
	shf.r.wrap.b32 %r343, %r418, %r418, %r5626;
	// end inline asm
	xor.b32  	%r5757, %r343, %r339;
	// begin inline asm
	shf.r.wrap.b32 %r347, %r418, %r418, %r5630;
	// end inline asm
	xor.b32  	%r5758, %r5757, %r347;
	add.s32 	%r5759, %r5758, %r322;
	// begin inline asm
	lop3.b32 %r351, %r418, %r386, %r354, 0xCA;
	// end inline asm
	add.s32 	%r5760, %r5759, %r351;
	ld.const.u32 	%r5761, [_ZN6tetsuo8variants1KE+40];
	add.s32 	%r5762, %r5760, %r5761;
	// begin inline asm
	shf.r.wrap.b32 %r355, %r434, %r434, %r5638;
	// end inline asm
	// begin inline asm
	shf.r.wrap.b32 %r359, %r434, %r434, %r5642;
	// end inline asm
	xor.b32  	%r5763, %r359, %r355;
	// begin inline asm
	shf.r.wrap.b32 %r363, %r434, %r434, %r5646;
	// end inline asm
	xor.b32  	%r5764, %r5763, %r363;
	// begin inline asm
	lop3.b32 %r367, %r434, %r402, %r370, 0xE8;
	// end inline asm
	add.s32 	%r450, %r5762, %r338;
	add.s32 	%r5765, %r367, %r5762;
	add.s32 	%r466, %r5765, %r5764;
	// begin inline asm
	shf.r.wrap.b32 %r371, %r450, %r450, %r5622;
	// end inline asm
	// begin inline asm
	shf.r.wrap.b32 %r375, %r450, %r450, %r5626;
	// end inline asm
	xor.b32  	%r5766, %r375, %r371;
	// begin inline asm
	shf.r.wrap.b32 %r379, %r450, %r450, %r5630;
	// end inline asm
	xor.b32  	%r5767, %r5766, %r379;
	add.s32 	%r5768, %r5767, %r354;
	// begin inline asm
	lop3.b32 %r383, %r450, %r418, %r386, 0xCA;
	// end inline asm
	add.s32 	%r5769, %r5768, %r383;
	ld.const.u32 	%r5770, [_ZN6tetsuo8variants1KE+44];
	add.s32 	%r5771, %r5769, %r5770;
	// begin inline asm
	shf.r.wrap.b32 %r387, %r466, %r466, %r5638;
	// end inline asm
	// begin inline asm
	shf.r.wrap.b32 %r391, %r466, %r466, %r5642;
	// end inline asm
	xor.b32  	%r5772, %r391, %r387;
	// begin inline asm
	shf.r.wrap.b32 %r395, %r466, %r466, %r5646;
	// end inline asm
	xor.b32  	%r5773, %r5772, %r395;
	// begin inline asm
	lop3.b32 %r399, %r466, %r434, %r402, 0xE8;
	// end inline asm
	add.s32 	%r482, %r5771, %r370;
	add.s32 	%r5774, %r399, %r5771;
	add.s32 	%r498, %r5774, %r5773;
	// begin inline asm
	shf.r.wrap.b32 %r403, %r482, %r482, %r5622;
	// end inline asm
	// begin inline asm
	shf.r.wrap.b32 %r407, %r482, %r482, %r5626;
	// end inline asm
	xor.b32  	%r5775, %r407, %r403;
	// begin inline asm
	shf.r.wrap.b32 %r411, %r482, %r482, %r5630;
	// end inline asm
	xor.b32  	%r5776, %r5775, %r411;
	add.s32 	%r5777, %r5776, %r386;
	// begin inline asm
	lop3.b32 %r415, %r482, %r450, %r418, 0xCA;
	// end inline asm
	add.s32 	%r5778, %r5777, %r415;
	ld.const.u32 	%r5779, [_ZN6tetsuo8variants1KE+48];
	add.s32 	%r5780, %r5778, %r5779;
	// begin inline asm
	shf.r.wrap.b32 %r419, %r498, %r498, %r5638;
	// end inline asm
	// begin inline asm
	shf.r.wrap.b32 %r423, %r498, %r498, %r5642;
	// end inline asm
	xor.b32  	%r5781, %r423, %r419;
	// begin inline asm
	shf.r.wrap.b32 %r427, %r498, %r498, %r5646;
	// end inline asm
	xor.b32  	%r5782, %r5781, %r427;
	// begin inline asm
	lop3.b32 %r431, %r498, %r466, %r434, 0xE8;
	// end inline asm
	add.s32 	%r514, %r5780, %r402;
	add.s32 	%r5783, %r431, %r5780;
	add.s32 	%r530, %r5783, %r5782;
	// begin inline asm
	shf.r.wrap.b32 %r435, %r514, %r514, %r5622;
	// end inline asm
	// begin inline asm
	shf.r.wrap.b32 %r439, %r514, %r514, %r5626;
	// end inline asm
	xor.b32  	%r5784, %r439, %r435;
	// begin inline asm
	shf.r.wrap.b32 %r443, %r514, %r514, %r5630;
	// end inline asm
	xor.b32  	%r5785, %r5784, %r443;
	add.s32 	%r5786, %r5785, %r418;
	// begin inline asm
	lop3.b32 %r447, %r514, %r482, %r450, 0xCA;
	// end inline asm
	add.s32 	%r5787, %r5786, %r447;
	ld.const.u32 	%r5788, [_ZN6tetsuo8variants1KE+52];
	add.s32 	%r5789, %r5787, %r5788;
	// begin inline asm
	shf.r.wrap.b32 %r451, %r530, %r530, %r5638;
	// end inline asm
	// begin inline asm
	shf.r.wrap.b32 %r455, %r530, %r530, %r5642;
	// end inline asm
	xor.b32  	%r5790, %r455, %r451;
	// begin inline asm
	shf.r.wrap.b32 %r459, %r530, %r530, %r5646;
	// end inline asm
	xor.b32  	%r5791, %r5790, %r459;
	// begin inline asm
	lop3.b32 %r463, %r530, %r498, %r466, 0xE8;
	// end inline asm
	add.s32 	%r562, %r5789, %r434;
	add.s32 	%r5792, %r463, %r5789;
	add.s32 	%r578, %r5792, %r5791;
	// begin inline asm
	shf.r.wrap.b32 %r467, %r562, %r562, %r5622;
	// end inline asm
	// begin inline asm
	shf.r.wrap.b32 %r471, %r562, %r562, %r5626;
	// end inline asm
	xor.b32  	%r5793, %r471, %r467;
	// begin inline asm
	shf.r.wrap.b32 %r475, %r562, %r562, %r5630;
	// end inline asm
	xor.b32  	%r5794, %r5793, %r475;
	add.s32 	%r5795, %r5794, %r450;
	// begin inline asm
	lop3.b32 %r479, %r562, %r514, %r482, 0xCA;
	// end inline asm
	add.s32 	%r5796, %r5795, %r479;
	ld.const.u32 	%r5797, [_ZN6tetsuo8variants1KE+56];
	add.s32 	%r5798, %r5796, %r5797;
	// begin inline asm
	shf.r.wrap.b32 %r483, %r578, %r578, %r5638;
	// end inline asm
	// begin inline asm
	shf.r.wrap.b32 %r487, %r578, %r578, %r5642;
	// end inline asm
	xor.b32  	%r5799, %r487, %r483;
	// begin inline asm
	shf.r.wrap.b32 %r491, %r578, %r578, %r5646;
	// end inline asm
	xor.b32  	%r5800, %r5799, %r491;
	// begin inline asm
	lop3.b32 %r495, %r578, %r530, %r498, 0xE8;
	// end inline asm
	add.s32 	%r610, %r5798, %r466;
	add.s32 	%r5801, %r495, %r5798;
	add.s32 	%r626, %r5801, %r5800;
	// begin inline asm
	shf.r.wrap.b32 %r499, %r610, %r610, %r5622;
	// end inline asm
	// begin inline asm
	shf.r.wrap.b32 %r503, %r610, %r610, %r5626;
	// end inline asm
	xor.b32  	%r5802, %r503, %r499;
	// begin inline asm
	shf.r.wrap.b32 %r507, %r610, %r610, %r5630;
	// end inline asm
	xor.b32  	%r5803, %r5802, %r507;
	add.s32 	%r5804, %r5803, %r482;
	// begin inline asm
	lop3.b32 %r511, %r610, %r562, %r514, 0xCA;
	// end inline asm
	add.s32 	%r5805, %r5804, %r511;
	ld.const.u32 	%r5806, [_ZN6tetsuo8variants1KE+60];
	add.s32 	%r5807, %r5805, %r5806;
	add.s32 	%r5808, %r5807, 640;
	// begin inline asm
	shf.r.wrap.b32 %r515, %r626, %r626, %r5638;
	// end inline asm
	// begin inline asm
	shf.r.wrap.b32 %r519, %r626, %r626, %r5642;
	// end inline asm
	xor.b32  	%r5809, %r519, %r515;
	// begin inline asm
	shf.r.wrap.b32 %r523, %r626, %r626, %r5646;
	// end inline asm
	xor.b32  	%r5810, %r5809, %r523;
	// begin inline asm
	lop3.b32 %r527, %r626, %r578, %r530, 0xE8;
	// end inline asm
	add.s32 	%r658, %r5808, %r498;
	add.s32 	%r5811, %r527, %r5808;
	add.s32 	%r674, %r5811, %r5810;
	mov.b32 	%r5606, 17;
	// begin inline asm
	shf.r.wrap.b32 %r531, %r3985, %r3985, %r5606;
	// end inline asm
	mov.b32 	%r5610, 19;
	// begin inline asm
	shf.r.wrap.b32 %r535, %r3985, %r3985, %r5610;
	// end inline asm
	xor.b32  	%r5812, %r531, %r535;
	mov.b32 	%r5614, 7;
	// begin inline asm
	shf.r.wrap.b32 %r539, %r545, %r545, %r5614;
	// end inline asm
	mov.b32 	%r5618, 18;
	// begin inline asm
	shf.r.wrap.b32 %r543, %r545, %r545, %r5618;
	// end inline asm
	shr.u32 	%r5813, %r545, 3;
	xor.b32  	%r5814, %r5813, %r539;
	xor.b32  	%r5815, %r5814, %r543;
	add.s32 	%r5816, %r5812, %r5659;
	add.s32 	%r1265, %r5816, %r5815;
	// begin inline asm
	shf.r.wrap.b32 %r547, %r658, %r658, %r5622;
	// end inline asm
	// begin inline asm
	shf.r.wrap.b32 %r551, %r658, %r658, %r5626;
	// end inline asm
	xor.b32  	%r5817, %r551, %r547;
	// begin inline asm
	shf.r.wrap.b32 %r555, %r658, %r658, %r5630;
	// end inline asm
	xor.b32  	%r5818, %r5817, %r555;
	// begin inline asm
	lop3.b32 %r559, %r658, %r610, %r562, 0xCA;
	// end inline asm
	ld.const.u32 	%r5819, [_ZN6tetsuo8variants1KE+64];
	add.s32 	%r5820, %r1265, %r514;
	add.s32 	%r5821, %r5820, %r5818;
	add.s32 	%r5822, %r5821, %r559;
	add.s32 	%r5823, %r5822, %r5819;
	// begin inline asm
	shf.r.wrap.b32 %r563, %r674, %r674, %r5638;
	// end inline asm
	// begin inline asm
	shf.r.wrap.b32 %r567, %r674, %r674, %r5642;
	// end inline asm
	xor.b32  	%r5824, %r567, %r563;
	// begin inline asm
	shf.r.wrap.b32 %r571, %r674, %r674, %r5646;
	// end inline asm
	xor.b32  	%r5825, %r5824, %r571;
	// begin inline asm
	lop3.b32 %r575, %r674, %r626, %r578, 0xE8;
	// end inline asm
	add.s32 	%r706, %r5823, %r530;
	add.s32 	%r5826, %r575, %r5823;
	add.s32 	%r722, %r5826, %r5825;
	mov.b32 	%r1217, 640;
	// begin inline asm
	shf.r.wrap.b32 %r579, %r1217, %r1217, %r5606;
	// end inline asm
	// begin inline asm
	shf.r.wrap.b32 %r583, %r1217, %r1217, %r5610;
	// end inline asm
	xor.b32  	%r5827, %r579, %r583;
	// begin inline asm
	shf.r.wrap.b32 %r587, %r593, %r593, %r5614;
	// end inline asm
	// begin inline asm
	shf.r.wrap.b32 %r591, %r593, %r593, %r5618;
	// end inline asm
	shr.u32 	%r5828, %r593, 3;
	xor.b32  	%r5829, %r5828, %r587;
	xor.b32  	%r5830, %r5829, %r591;
	add.s32 	%r5831, %r5827, %r545;
	add.s32 	%r1313, %r5831, %r5830;
	// begin inline asm
	shf.r.wrap.b32 %r595, %r706, %r706, %r5622;
	// end inline asm
	// begin inline asm
	shf.r.wrap.b32 %r599, %r706, %r706, %r5626;
	// end inline asm
	xor.b32  	%r5832, %r599, %r595;
	// begin inline asm
	shf.r.wrap.b32 %r603, %r706, %r706, %r5630;
	// end inline asm
	xor.b32  	%r5833, %r5832, %r603;
	// begin inline asm
	lop3.b32 %r607, %r706, %r658, %r610, 0xCA;
	// end inline asm
	ld.const.u32 	%r5834, [_ZN6tetsuo8variants1KE+68];
	add.s32 	%r5835, %r1313, %r562;
	add.s32 	%r5836, %r5835, %r5833;
	add.s32 	%r5837, %r5836, %r607;
	add.s32 	%r5838, %r5837, %r5834;
	// begin inline asm
	shf.r.wrap.b32 %r611, %r722, %r722, %r5638;
	// end inline asm
	// begin inline asm
	shf.r.wrap.b32 %r615, %r722, %r722, %r5642;
	// end inline asm
	xor.b32  	%r5839, %r615, %r611;
	// begin inline asm
	shf.r.wrap.b32 %r619, %r722, %r722, %r5646;
	// end inline asm
	xor.b32  	%r5840, %r5839, %r619;
	// begin inline asm
	lop3.b32 %r623, %r722, %r674, %r626, 0xE8;
	// end inline asm
	add.s32 	%r754, %r5838, %r578;
	add.s32 	%r5841, %r623, %r5838;
	add.s32 	%r770, %r5841, %r5840;
	// begin inline asm
	shf.r.wrap.b32 %r627, %r1265, %r1265, %r5606;
	// end inline asm
	// begin inline asm
	shf.r.wrap.b32 %r631, %r1265, %r1265, %r5610;
	// end inline asm
	shr.u32 	%r5842, %r1265, 10;
	xor.b32  	%r5843, %r5842, %r627;
	xor.b32  	%r5844, %r5843, %r631;
	// begin inline asm
	shf.r.wrap.b32 %r635, %r641, %r641, %r5614;
	// end inline asm
	// begin inline asm
	shf.r.wrap.b32 %r639, %r641, %r641, %r5618;
	// end inline asm
	shr.u32 	%r5845, %r641, 3;
	xor.b32  	%r5846, %r5845, %r635;
	xor.b32  	%r5847, %r5846, %r639;
	add.s32 	%r5848, %r5844, %r593;
	add.s32 	%r1361, %r5848, %r5847;
	// begin inline asm
	shf.r.wrap.b32 %r643, %r754, %r754, %r5622;
	// end inline asm
	// begin inline asm
	shf.r.wrap.b32 %r647, %r754, %r754, %r5626;
	// end inline asm
	xor.b32  	%r5849, %r647, %r643;
	// begin inline asm
	shf.r.wrap.b32 %r651, %r754, %r754, %r5630;
	// end inline asm
	xor.b32  	%r5850, %r5849, %r651;
	// begin inline asm
	lop3.b32 %r655, %r754, %r706, %r658, 0xCA;
	// end inline asm
	ld.const.u32 	%r5851, [_ZN6tetsuo8variants1KE+72];
	add.s32 	%r5852, %r1361, %r610;
	add.s32 	%r5853, %r5852, %r5850;
	add.s32 	%r5854, %r5853, %r655;
	add.s32 	%r5855, %r5854, %r5851;
	// begin inline asm
	shf.r.wrap.b32 %r659, %r770, %r770, %r5638;
	// end inline asm
	// begin inline asm
	shf.r.wrap.b32 %r663, %r770, %r770, %r5642;
	// end inline asm
	xor.b32  	%r5856, %r663, %r659;
	// begin inline asm
	shf.r.wrap.b32 %r667, %r770, %r770, %r5646;
	// end inline asm
	xor.b32  	%r5857, %r5856, %r667;
	// begin inline asm
	lop3.b32 %r671, %r770, %r722, %r674, 0xE8;
	// end inline asm
	add.s32 	%r802, %r5855, %r626;
	add.s32 	%r5858, %r671, %r5855;
	add.s32 	%r818, %r5858, %r5857;
	// begin inline asm
	shf.r.wrap.b32 %r675, %r1313, %r1313, %r5606;
	// end inline asm
	// begin inline asm
	shf.r.wrap.b32 %r679, %r1313, %r1313, %r5610;
	// end inline asm
	shr.u32 	%r5859, %r1313, 10;
	xor.b32  	%r5860, %r5859, %r675;
	xor.b32  	%r5861, %r5860, %r679;
	mov.b32 	%r3697, -2147483648;
	// begin inline asm
	shf.r.wrap.b32 %r683, %r3697, %r3697, %r5614;
	// end inline asm
	// begin inline asm
	shf.r.wrap.b32 %r687, %r3697, %r3697, %r5618;
	// end inline asm
	xor.b32  	%r5862, %r683, %r687;
	xor.b32  	%r5863, %r5862, 268435456;
	add.s32 	%r5864, %r5861, %r641;
	add.s32 	%r1409, %r5864, %r5863;
	// begin inline asm
	shf.r.wrap.b32 %r691, %r802, %r802, %r5622;
	// end inline asm
	// begin inline asm
	shf.r.wrap.b32 %r695, %r802, %r802, %r5626;
	// end inline asm
	xor.b32  	%r5865, %r695, %r691;
	// begin inline asm
	shf.r.wrap.b32 %r699, %r802, %r802, %r5630;
	// end inline asm
	xor.b32  	%r5866, %r5865, %r699;
	// begin inline asm
	lop3.b32 %r703, %r802, %r754, %r706, 0xCA;
	// end inline asm
	ld.const.u32 	%r5867, [_ZN6tetsuo8variants1KE+76];
	add.s32 	%r5868, %r1409, %r658;
	add.s32 	%r5869, %r5868, %r5866;
	add.s32 	%r5870, %r5869, %r703;
	add.s32 	%r5871, %r5870, %r5867;
	// begin inline asm
	shf.r.wrap.b32 %r707, %r818, %r818, %r5638;
	// end inline asm
	// begin inline asm
	shf.r.wrap.b32 %r711, %r818, %r818, %r5642;
	// end inline asm
	xor.b32  	%r5872, %r711, %r707;
	// begin inline asm
	shf.r.wrap.b32 %r715, %r818, %r818, %r5646;
	// end inline asm
	xor.b32  	%r5873, %r5872, %r715;
	// begin inline asm
	lop3.b32 %r719, %r818, %r770, %r722, 0xE8;
	// end inline asm
	add.s32 	%r850, %r5871, %r674;
	add.s32 	%r5874, %r719, %r5871;
	add.s32 	%r866, %r5874, %r5873;
	// begin inline asm
	shf.r.wrap.b32 %r723, %r1361, %r1361, %r5606;
	// end inline asm
	// begin inline asm
	shf.r.wrap.b32 %r727, %r1361, %r1361, %r5610;
	// end inline asm
	shr.u32 	%r5875, %r1361, 10;
	xor.b32  	%r5876, %r5875, %r723;
	xor.b32  	%r5877, %r5876, %r727;
	// begin inline asm
	shf.r.wrap.b32 %r731, %r3985, %r3985, %r5614;
	// end inline asm
	// begin inline asm
	shf.r.wrap.b32 %r735, %r3985, %r3985, %r5618;
	// end inline asm
	xor.b32  	%r5878, %r731, %r735;
	add.s32 	%r5879, %r5878, %r5877;
	add.s32 	%r820, %r5879, -2147483648;
	// begin inline asm
	shf.r.wrap.b32 %r739, %r850, %r850, %r5622;
	// end inline asm
	// begin inline asm
	shf.r.wrap.b32 %r743, %r850, %r850, %r5626;
	// end inline asm
	xor.b32  	%r5880, %r743, %r739;
	// begin inline asm
	shf.r.wrap.b32 %r747, %r850, %r850, %r5630;
	// end inline asm
	xor.b32  	%r5881, %r5880, %r747;
	// begin inline asm
	lop3.b32 %r751, %r850, %r802, %r754, 0xCA;
	// end inline asm
	ld.const.u32 	%r5882, [_ZN6tetsuo8variants1KE+80];
	add.s32 	%r5883, %r820, %r706;
	add.s32 	%r5884, %r5883, %r5881;
	add.s32 	%r5885, %r5884, %r751;
	add.s32 	%r5886, %r5885, %r5882;
	// begin inline asm
	shf.r.wrap.b32 %r755, %r866, %r866, %r5638;
	// end inline asm
	// begin inline asm
	shf.r.wrap.b32 %r759, %r866, %r866, %r5642;
	// end inline asm
	xor.b32  	%r5887, %r759, %r755;
	// begin inline asm
	shf.r.wrap.b32 %r763, %r866, %r866, %r5646;
	// end inline asm
	xor.b32  	%r5888, %r5887, %r763;
	// begin inline asm
	lop3.b32 %r767, %r866, %r818, %r770, 0xE8;
	// end inline asm
	add.s32 	%r898, %r5886, %r722;
	add.s32 	%r5889, %r767, %r5886;
	add.s32 	%r914, %r5889, %r5888;
	// begin inline asm
	shf.r.wrap.b32 %r771, %r1409, %r1409, %r5606;
	// end inline asm
	// begin inline asm
	shf.r.wrap.b32 %r775, %r1409, %r1409, %r5610;
	// end inline asm
	shr.u32 	%r5890, %r1409, 10;
	xor.b32  	%r5891, %r5890, %r771;
	xor.b32  	%r5892, %r5891, %r775;
	// begin inline asm
	shf.r.wrap.b32 %r779, %r3985, %r3985, %r5614;
	// end inline asm
	// begin inline asm
	shf.r.wrap.b32 %r783, %r3985, %r3985, %r5618;
	// end inline asm
	xor.b32  	%r5893, %r779, %r783;
	add.s32 	%r1505, %r5892, %r5893;
	// begin inline asm
	shf.r.wrap.b32 %r787, %r898, %r898, %r5622;
	// end inline asm
	// begin inline asm
	shf.r.wrap.b32 %r791, %r898, %r898, %r5626;
	// end inline asm
	xor.b32  	%r5894, %r791, %r787;
	// begin inline asm
	shf.r.wrap.b32 %r795, %r898, %r898, %r5630;
	// end inline asm
	xor.b32  	%r5895, %r5894, %r795;
	// begin inline asm
	lop3.b32 %r799, %r898, %r850, %r802, 0xCA;
	// end inline asm
	ld.const.u32 	%r5896, [_ZN6tetsuo8variants1KE+84];
	add.s32 	%r5897, %r1505, %r754;
	add.s32 	%r5898, %r5897, %r5895;
	add.s32 	%r5899, %r5898, %r799;
	add.s32 	%r5900, %r5899, %r5896;
	// begin inline asm
	shf.r.wrap.b32 %r803, %r914, %r914, %r5638;
	// end inline asm
	// begin inline asm
	shf.r.wrap.b32 %r807, %r914, %r914, %r5642;
	// end inline asm
	xor.b32  	%r5901, %r807, %r803;
	// begin inline asm
	shf.r.wrap.b32 %r811, %r914, %r914, %r5646;
	// end inline asm
	xor.b32  	%r5902, %r5901, %r811;
	// begin inline asm
	lop3.b32 %r815, %r914, %r866, %r818, 0xE8;
	// end inline asm
	add.s32 	%r946, %r5900, %r770;
	add.s32 	%r5903, %r815, %r5900;
	add.s32 	%r962, %r5903, %r5902;
	// begin inline asm
	shf.r.wrap.b32 %r819, %r820, %r820, %r5606;
	// end inline asm
	// begin inline asm
	shf.r.wrap.b32 %r823, %r820, %r820, %r5610;
	// end inline asm
	shr.u32 	%r5904, %r820, 10;
	xor.b32  	%r5905, %r5904, %r819;
	xor.b32  	%r5906, %r5905, %r823;
	// begin inline asm
	shf.r.wrap.b32 %r827, %r3985, %r3985, %r5614;
	// end inline asm
	// begin inline asm
	shf.r.wrap.b32 %r831, %r3985, %r3985, %r5618;
	// end inline asm
	xor.b32  	%r5907, %r827, %r831;
	add.s32 	%r5908, %r5906, %r5907;
	add.s32 	%r916, %r5908, 640;
	// begin inline asm
	shf.r.wrap.b32 %r835, %r946, %r946, %r5622;
	// end inline asm
	// begin inline asm
	shf.r.wrap.b32 %r839, %r946, %r946, %r5626;
	// end inline asm
	xor.b32  	%r5909, %r839, %r835;
	// begin inline asm
	shf.r.wrap.b32 %r843, %r946, %r946, %r5630;
	// end inline asm
	xor.b32  	%r5910, %r5909, %r843;
	// begin inline asm
	lop3.b32 %r847, %r946, %r898, %r850, 0xCA;
	// end inline asm
	ld.const.u32 	%r5911, [_ZN6tetsuo8variants1KE+88];
	add.s32 	%r5912, %r916, %r802;
	add.s32 	%r5913, %r5912, %r5910;
	add.s32 	%r5914, %r5913, %r847;
	add.s32 	%r5915, %r5914, %r5911;
	// begin inline asm
	shf.r.wrap.b32 %r851, %r962, %r962, %r5638;
	// end inline asm
	// begin inline asm
	shf.r.wrap.b32 %r855, %r962, %r962, %r5642;
	// end inline asm
	xor.b32  	%r5916, %r855, %r851;
	// begin inline asm
	shf.r.wrap.b32 %r859, %r962, %r962, %r5646;
	// end inline asm
	xor.b32  	%r5917, %r5916, %r859;
	// begin inline asm
	lop3.b32 %r863, %r962, %r914, %r866, 0xE8;
	// end inline asm
	add.s32 	%r994, %r5915, %r818;
	add.s32 	%r5918, %r863, %r5915;
	add.s32 	%r1010, %r5918, %r5917;
	// begin inline asm
	shf.r.wrap.b32 %r867, %r1505, %r1505, %r5606;
	// end inline asm
	// begin inline asm
	shf.r.wrap.b32 %r871, %r1505, %r1505, %r5610;
	// end inline asm
	shr.u32 	%r5919, %r1505, 10;
	xor.b32  	%r5920, %r5919, %r867;
	xor.b32  	%r5921, %r5920, %r871;
	add.s32 	%r5922, %r5921, %r1265;
	// begin inline asm
	shf.r.wrap.b32 %r875, %r3985, %r3985, %r5614;
	// end inline asm
	// begin inline asm
	shf.r.wrap.b32 %r879, %r3985, %r3985, %r5618;
	// end inline asm
	xor.b32  	%r5923, %r875, %r879;
	add.s32 	%r1601, %r5922, %r5923;
	// begin inline asm
	shf.r.wrap.b32 %r883, %r994, %r994, %r5622;
	// end inline asm
	// begin inline asm
	shf.r.wrap.b32 %r887, %r994, %r994, %r5626;
	// end inline asm
	xor.b32  	%r5924, %r887, %r883;
	// begin inline asm
	shf.r.wrap.b32 %r891, %r994, %r994, %r5630;
	// end inline asm
	xor.b32  	%r5925, %r5924, %r891;
	// begin inline asm
	lop3.b32 %r895, %r994, %r946, %r898, 0xCA;
	// end inline asm
	ld.const.u32 	%r5926, [_ZN6tetsuo8variants1KE+92];
	add.s32 	%r5927, %r1601, %r850;
	add.s32 	%r5928, %r5927, %r5925;
	add.s32 	%r5929, %r5928, %r895;
	add.s32 	%r5930, %r5929, %r5926;
	// begin inline asm
	shf.r.wrap.b32 %r899, %r1010, %r1010, %r5638;
	// end inline asm
	// begin inline asm
	shf.r.wrap.b32 %r903, %r1010, %r1010, %r5642;
	// end inline asm
	xor.b32  	%r5931, %r903, %r899;
	// begin inline asm
	shf.r.wrap.b32 %r907, %r1010, %r1010, %r5646;
	// end inline asm
	xor.b32  	%r5932, %r5931, %r907;
	// begin inline asm
	lop3.b32 %r911, %r1010, %r962, %r914, 0xE8;
	// end inline asm
	add.s32 	%r1042, %r5930, %r866;
	add.s32 	%r5933, %r911, %r5930;
	add.s32 	%r1058, %r5933, %r5932;
	// begin inline asm
	shf.r.wrap.b32 %r915, %r916, %r916, %r5606;
	// end inline asm
	// begin inline asm
	shf.r.wrap.b32 %r919, %r916, %r916, %r5610;
	// end inline asm
	shr.u32 	%r5934, %r916, 10;
	xor.b32  	%r5935, %r5934, %r915;
	xor.b32  	%r5936, %r5935, %r919;
	add.s32 	%r5937, %r5936, %r1313;
	// begin inline asm
	shf.r.wrap.b32 %r923, %r3985, %r3985, %r5614;
	// end inline asm
	// begin inline asm
	shf.r.wrap.b32 %r927, %r3985, %r3985, %r5618;
	// end inline asm
	xor.b32  	%r5938, %r923, %r927;
	add.s32 	%r1649, %r5937, %r5938;
	// begin inline asm
	shf.r.wrap.b32 %r931, %r1042, %r1042, %r5622;
	// end inline asm
	// begin inline asm
	shf.r.wrap.b32 %r935, %r1042, %r1042, %r5626;
	// end inline asm
	xor.b32  	%r5939, %r935, %r931;
	// begin inline asm
	shf.r.wrap.b32 %r939, %r1042, %r1042, %r5630;
	// end inline asm
	xor.b32  	%r5940, %r5939, %r939;
	// begin inline asm
	lop3.b32 %r943, %r1042, %r994, %r946, 0xCA;
	// end inline asm
	ld.const.u32 	%r5941, [_ZN6tetsuo8variants1KE+96];
	add.s32 	%r5942, %r1649, %r898;
	add.s32 	%r5943, %r5942, %r5940;
	add.s32 	%r5944, %r5943, %r943;
	add.s32 	%r5945, %r5944, %r5941;
	// begin inline asm
	shf.r.wrap.b32 %r947, %r1058, %r1058, %r5638;
	// end inline asm
	// begin inline asm
	shf.r.wrap.b32 %r951, %r1058, %r1058, %r5642;
	// end inline asm
	xor.b32  	%r5946, %r951, %r947;
	// begin inline asm
	shf.r.wrap.b32 %r955, %r1058, %r1058, %r5646;
	// end inline asm
	xor.b32  	%r5947, %r5946, %r955;
	// begin inline asm
	lop3.b32 %r959, %r1058, %r1010, %r962, 0xE8;
	// end inline asm
	add.s32 	%r1090, %r5945, %r914;
	add.s32 	%r5948, %r959, %r5945;
	add.s32 	%r1106, %r5948, %r5947;
	// begin inline asm
	shf.r.wrap.b32 %r963, %r1601, %r1601, %r5606;
	// end inline asm
	// begin inline asm
	shf.r.wrap.b32 %r967, %r1601, %r1601, %r5610;
	// end inline asm
	shr.u32 	%r5949, %r1601, 10;
	xor.b32  	%r5950, %r5949, %r963;
	xor.b32  	%r5951, %r5950, %r967;
	add.s32 	%r5952, %r5951, %r1361;
	// begin inline asm
	shf.r.wrap.b32 %r971, %r3985, %r3985, %r5614;
	// end inline asm
	// begin inline asm
	shf.r.wrap.b32 %r975, %r3985, %r3985, %r5618;
	// end inline asm
	xor.b32  	%r5953, %r971, %r975;
	add.s32 	%r1697, %r5952, %r5953;
	// begin inline asm
	shf.r.wrap.b32 %r979, %r1090, %r1090, %r5622;
	// end inline asm
	// begin inline asm
	shf.r.wrap.b32 %r983, %r1090, %r1090, %r5626;
	// end inline asm
	xor.b32  	%r5954, %r983, %r979;
	// begin inline asm
	shf.r.wrap.b32 %r987, %r1090, %r1090, %r5630;
	// end inline asm
	xor.b32  	%r5955, %r5954, %r987;
	// begin inline asm
	lop3.b32 %r991, %r1090, %r1042, %r994, 0xCA;
	// end inline asm
	ld.const.u32 	%r5956, [_ZN6tetsuo8variants1KE+100];
	add.s32 	%r5957, %r1697, %r946;
	add.s32 	%r5958, %r5957, %r5955;
	add.s32 	%r5959, %r5958, %r991;
	add.s32 	%r5960, %r5959, %r5956;
	// begin inline asm
	shf.r.wrap.b32 %r995, %r1106, %r1106, %r5638;
	// end inline asm
	// begin inline asm
	shf.r.wrap.b32 %r999, %r1106, %r1106, %r5642;
	// end inline asm
	xor.b32  	%r5961, %r999, %r995;
	// begin inline asm
	shf.r.wrap.b32 %r1003, %r1106, %r1106, %r5646;
	// end inline asm
	xor.b32  	%r5962, %r5961, %r1003;
	// begin inline asm
	lop3.b32 %r1007, %r1106, %r1058, %r1010, 0xE8;
	// end inline asm
	add.s32 	%r1138, %r5960, %r962;
	add.s32 	%r5963, %r1007, %r5960;
	add.s32 	%r1154, %r5963, %r5962;
	// begin inline asm
	shf.r.wrap.b32 %r1011, %r1649, %r1649, %r5606;
	// end inline asm
	// begin inline asm
	shf.r.wrap.b32 %r1015, %r1649, %r1649, %r5610;
	// end inline asm
	shr.u32 	%r5964, %r1649, 10;
	xor.b32  	%r5965, %r5964, %r1011;
	xor.b32  	%r5966, %r5965, %r1015;
	add.s32 	%r5967, %r5966, %r1409;
	// begin inline asm
	shf.r.wrap.b32 %r1019, %r3985, %r3985, %r5614;
	// end inline asm
	// begin inline asm
	shf.r.wrap.b32 %r1023, %r3985, %r3985, %r5618;
	// end inline asm
	xor.b32  	%r5968, %r1019, %r1023;
	add.s32 	%r1745, %r5967, %r5968;
	// begin inline asm
	shf.r.wrap.b32 %r1027, %r1138, %r1138, %r5622;
	// end inline asm
	// begin inline asm
	shf.r.wrap.b32 %r1031, %r1138, %r1138, %r5626;
	// end inline asm
	xor.b32  	%r5969, %r1031, %r1027;
	// begin inline asm
	shf.r.wrap.b32 %r1035, %r1138, %r1138, %r5630;
	// end inline asm
	xor.b32  	%r5970, %r5969, %r1035;
	// begin inline asm
	lop3.b32 %r1039, %r1138, %r1090, %r1042, 0xCA;
	// end inline asm
	ld.const.u32 	%r5971, [_ZN6tetsuo8variants1KE+104];
	add.s32 	%r5972, %r1745, %r994;
	add.s32 	%r5973, %r5972, %r5970;
	add.s32 	%r5974, %r5973, %r1039;
	add.s32 	%r5975, %r5974, %r5971;
	// begin inline asm
	shf.r.wrap.b32 %r1043, %r1154, %r1154, %r5638;
	// end inline asm
	// begin inline asm
	shf.r.wrap.b32 %r1047, %r1154, %r1154, %r5642;
	// end inline asm
	xor.b32  	%r5976, %r1047, %r1043;
	// begin inline asm
	shf.r.wrap.b32 %r1051, %r1154, %r1154, %r5646;
	// end inline asm
	xor.b32  	%r5977, %r5976, %r1051;
	// begin inline asm
	lop3.b32 %r1055, %r1154, %r1106, %r1058, 0xE8;
	// end inline asm
	add.s32 	%r1186, %r5975, %r1010;
	add.s32 	%r5978, %r1055, %r5975;
	add.s32 	%r1202, %r5978, %r5977;
	// begin inline asm
	shf.r.wrap.b32 %r1059, %r1697, %r1697, %r5606;
	// end inline asm
	// begin inline asm
	shf.r.wrap.b32 %r1063, %r1697, %r1697, %r5610;
	// end inline asm
	shr.u32 	%r5979, %r1697, 10;
	xor.b32  	%r5980, %r5979, %r1059;
	xor.b32  	%r5981, %r5980, %r1063;
	add.s32 	%r5982, %r5981, %r820;
	// begin inline asm
	shf.r.wrap.b32 %r1067, %r3985, %r3985, %r5614;
	// end inline asm
	// begin inline asm
	shf.r.wrap.b32 %r1071, %r3985, %r3985, %r5618;
	// end inline asm
	xor.b32  	%r5983, %r1067, %r1071;
	add.s32 	%r1793, %r5982, %r5983;
	// begin inline asm
	shf.r.wrap.b32 %r1075, %r1186, %r1186, %r5622;
	// end inline asm
	// begin inline asm
	shf.r.wrap.b32 %r1079, %r1186, %r1186, %r5626;
	// end inline asm
	xor.b32  	%r5984, %r1079, %r1075;
	// begin inline asm
	shf.r.wrap.b32 %r1083, %r1186, %r1186, %r5630;
	// end inline asm
	xor.b32  	%r5985, %r5984, %r1083;
	// begin inline asm
	lop3.b32 %r1087, %r1186, %r1138, %r1090, 0xCA;
	// end inline asm
	ld.const.u32 	%r5986, [_ZN6tetsuo8variants1KE+108];
	add.s32 	%r5987, %r1793, %r1042;
	add.s32 	%r5988, %r5987, %r5985;
	add.s32 	%r5989, %r5988, %r1087;
	add.s32 	%r5990, %r5989, %r5986;
	// begin inline asm
	shf.r.wrap.b32 %r1091, %r1202, %r1202, %r5638;
	// end inline asm
	// begin inline asm
	shf.r.wrap.b32 %r1095, %r1202, %r1202, %r5642;
	// end inline asm
	xor.b32  	%r5991, %r1095, %r1091;
	// begin inline asm
	shf.r.wrap.b32 %r1099, %r1202, %r1202, %r5646;
	// end inline asm
	xor.b32  	%r5992, %r5991, %r1099;
	// begin inline asm
	lop3.b32 %r1103, %r1202, %r1154, %r1106, 0xE8;
	// end inline asm
	add.s32 	%r1234, %r5990, %r1058;
	add.s32 	%r5993, %r1103, %r5990;
	add.s32 	%r1250, %r5993, %r5992;
	// begin inline asm
	shf.r.wrap.b32 %r1107, %r1745, %r1745, %r5606;
	// end inline asm
	// begin inline asm
	shf.r.wrap.b32 %r1111, %r1745, %r1745, %r5610;
	// end inline asm
	shr.u32 	%r5994, %r1745, 10;
	xor.b32  	%r5995, %r5994, %r1107;
	xor.b32  	%r5996, %r5995, %r1111;
	add.s32 	%r5997, %r5996, %r1505;
	// begin inline asm
	shf.r.wrap.b32 %r1115, %r3985, %r3985, %r5614;
	// end inline asm
	// begin inline asm
	shf.r.wrap.b32 %r1119, %r3985, %r3985, %r5618;
	// end inline asm
	xor.b32  	%r5998, %r1115, %r1119;
	add.s32 	%r1841, %r5997, %r5998;
	// begin inline asm
	shf.r.wrap.b32 %r1123, %r1234, %r1234, %r5622;
	// end inline asm
	// begin inline asm
	shf.r.wrap.b32 %r1127, %r1234, %r1234, %r5626;
	// end inline asm
	xor.b32  	%r5999, %r1127, %r1123;
	// begin inline asm
	shf.r.wrap.b32 %r1131, %r1234, %r1234, %r5630;
	// end inline asm
	xor.b32  	%r6000, %r5999, %r1131;
	// begin inline asm
	lop3.b32 %r1135, %r1234, %r1186, %r1138, 0xCA;
	// end inline asm
	ld.const.u32 	%r6001, [_ZN6tetsuo8variants1KE+112];
	add.s32 	%r6002, %r1841, %r1090;
	add.s32 	%r6003, %r6002, %r6000;
	add.s32 	%r6004, %r6003, %r1135;
	add.s32 	%r6005, %r6004, %r6001;
	// begin inline asm
	shf.r.wrap.b32 %r1139, %r1250, %r1250, %r5638;
	// end inline asm
	// begin inline asm
	shf.r.wrap.b32 %r1143, %r1250, %r1250, %r5642;
	// end inline asm
	xor.b32  	%r6006, %r1143, %r1139;
	// begin inline asm
	shf.r.wrap.b32 %r1147, %r1250, %r1250, %r5646;
	// end inline asm
	xor.b32  	%r6007, %r6006, %r1147;
	// begin inline asm
	lop3.b32 %r1151, %r1250, %r1202, %r1154, 0xE8;
	// end inline asm
	add.s32 	%r1282, %r6005, %r1106;
	add.s32 	%r6008, %r1151, %r6005;
	add.s32 	%r1298, %r6008, %r6007;
	// begin inline asm
	shf.r.wrap.b32 %r1155, %r1793, %r1793, %r5606;
	// end inline asm
	// begin inline asm
	shf.r.wrap.b32 %r1159, %r1793, %r1793, %r5610;
	// end inline asm
	shr.u32 	%r6009, %r1793, 10;
	xor.b32  	%r6010, %r6009, %r1155;
	xor.b32  	%r6011, %r6010, %r1159;
	add.s32 	%r6012, %r6011, %r916;
	// begin inline asm
	shf.r.wrap.b32 %r1163, %r3985, %r3985, %r5614;
	// end inline asm
	// begin inline asm
	shf.r.wrap.b32 %r1167, %r3985, %r3985, %r5618;
	// end inline asm
	xor.b32  	%r6013, %r1163, %r1167;
	add.s32 	%r1889, %r6012, %r6013;
	// begin inline asm
	shf.r.wrap.b32 %r1171, %r1282, %r1282, %r5622;
	// end inline asm
	// begin inline asm
	shf.r.wrap.b32 %r1175, %r1282, %r1282, %r5626;
	// end inline asm
	xor.b32  	%r6014, %r1175, %r1171;
	// begin inline asm
	shf.r.wrap.b32 %r1179, %r1282, %r1282, %r5630;
	// end inline asm
	xor.b32  	%r6015, %r6014, %r1179;
	// begin inline asm
	lop3.b32 %r1183, %r1282, %r1234, %r1186, 0xCA;
	// end inline asm
	ld.const.u32 	%r6016, [_ZN6tetsuo8variants1KE+116];
	add.s32 	%r6017, %r1889, %r1138;
	add.s32 	%r6018, %r6017, %r6015;
	add.s32 	%r6019, %r6018, %r1183;
	add.s32 	%r6020, %r6019, %r6016;
	// begin inline asm
	shf.r.wrap.b32 %r1187, %r1298, %r1298, %r5638;
	// end inline asm
	// begin inline asm
	shf.r.wrap.b32 %r1191, %r1298, %r1298, %r5642;
	// end inline asm
	xor.b32  	%r6021, %r1191, %r1187;
	// begin inline asm
	shf.r.wrap.b32 %r1195, %r1298, %r1298, %r5646;
	// end inline asm
	xor.b32  	%r6022, %r6021, %r1195;
	// begin inline asm
	lop3.b32 %r1199, %r1298, %r1250, %r1202, 0xE8;
	// end inline asm
	add.s32 	%r1330, %r6020, %r1154;
	add.s32 	%r6023, %r1199, %r6020;
	add.s32 	%r1346, %r6023, %r6022;
	// begin inline asm
	shf.r.wrap.b32 %r1203, %r1841, %r1841, %r5606;
	// end inline asm
	// begin inline asm
	shf.r.wrap.b32 %r1207, %r1841, %r1841, %r5610;
	// end inline asm
	shr.u32 	%r6024, %r1841, 10;
	xor.b32  	%r6025, %r6024, %r1203;
	xor.b32  	%r6026, %r6025, %r1207;
	add.s32 	%r6027, %r6026, %r1601;
	// begin inline asm
	shf.r.wrap.b32 %r1211, %r1217, %r1217, %r5614;
	// end inline asm
	// begin inline asm
	shf.r.wrap.b32 %r1215, %r1217, %r1217, %r5618;
	// end inline asm
	xor.b32  	%r6028, %r1211, %r1215;
	xor.b32  	%r6029, %r6028, 80;
	add.s32 	%r1937, %r6027, %r6029;
	// begin inline asm
	shf.r.wrap.b32 %r1219, %r1330, %r1330, %r5622;
	// end inline asm
	// begin inline asm
	shf.r.wrap.b32 %r1223, %r1330, %r1330, %r5626;
	// end inline asm
	xor.b32  	%r6030, %r1223, %r1219;
	// begin inline asm
	shf.r.wrap.b32 %r1227, %r1330, %r1330, %r5630;
	// end inline asm
	xor.b32  	%r6031, %r6030, %r1227;
	// begin inline asm
	lop3.b32 %r1231, %r1330, %r1282, %r1234, 0xCA;
	// end inline asm
	ld.const.u32 	%r6032, [_ZN6tetsuo8variants1KE+120];
	add.s32 	%r6033, %r1937, %r1186;
	add.s32 	%r6034, %r6033, %r6031;
	add.s32 	%r6035, %r6034, %r1231;
	add.s32 	%r6036, %r6035, %r6032;
	// begin inline asm
	shf.r.wrap.b32 %r1235, %r1346, %r1346, %r5638;
	// end inline asm
	// begin inline asm
	shf.r.wrap.b32 %r1239, %r1346, %r1346, %r5642;
	// end inline asm
	xor.b32  	%r6037, %r1239, %r1235;
	// begin inline asm
	shf.r.wrap.b32 %r1243, %r1346, %r1346, %r5646;
	// end inline asm
	xor.b32  	%r6038, %r6037, %r1243;
	// begin inline asm
	lop3.b32 %r1247, %r1346, %r1298, %r1250, 0xE8;
	// end inline asm
	add.s32 	%r1378, %r6036, %r1202;
	add.s32 	%r6039, %r1247, %r6036;
	add.s32 	%r1394, %r6039, %r6038;
	// begin inline asm
	shf.r.wrap.b32 %r1251, %r1889, %r1889, %r5606;
	// end inline asm
	// begin inline asm
	shf.r.wrap.b32 %r1255, %r1889, %r1889, %r5610;
	// end inline asm
	shr.u32 	%r6040, %r1889, 10;
	xor.b32  	%r6041, %r6040, %r1251;
	xor.b32  	%r6042, %r6041, %r1255;
	add.s32 	%r6043, %r6042, %r1649;
	// begin inline asm
	shf.r.wrap.b32 %r1259, %r1265, %r1265, %r5614;
	// end inline asm
	// begin inline asm
	shf.r.wrap.b32 %r1263, %r1265, %r1265, %r5618;
	// end inline asm
	shr.u32 	%r6044, %r1265, 3;
	xor.b32  	%r6045, %r6044, %r1259;
	xor.b32  	%r6046, %r6045, %r1263;
	add.s32 	%r6047, %r6043, %r6046;
	add.s32 	%r1348, %r6047, 640;
	// begin inline asm
	shf.r.wrap.b32 %r1267, %r1378, %r1378, %r5622;
	// end inline asm
	// begin inline asm
	shf.r.wrap.b32 %r1271, %r1378, %r1378, %r5626;
	// end inline asm
	xor.b32  	%r6048, %r1271, %r1267;
	// begin inline asm
	shf.r.wrap.b32 %r1275, %r1378, %r1378, %r5630;
	// end inline asm
	xor.b32  	%r6049, %r6048, %r1275;
	// begin inline asm
	lop3.b32 %r1279, %r1378, %r1330, %r1282, 0xCA;
	// end inline asm
	ld.const.u32 	%r6050, [_ZN6tetsuo8variants1KE+124];
	add.s32 	%r6051, %r1348, %r1234;
	add.s32 	%r6052, %r6051, %r6049;
	add.s32 	%r6053, %r6052, %r1279;
	add.s32 	%r6054, %r6053, %r6050;
	// begin inline asm
	shf.r.wrap.b32 %r1283, %r1394, %r1394, %r5638;
	// end inline asm
	// begin inline asm
	shf.r.wrap.b32 %r1287, %r1394, %r1394, %r5642;
	// end inline asm
	xor.b32  	%r6055, %r1287, %r1283;
	// begin inline asm
	shf.r.wrap.b32 %r1291, %r1394, %r1394, %r5646;
	// end inline asm
	xor.b32  	%r6056, %r6055, %r1291;
	// begin inline asm
	lop3.b32 %r1295, %r1394, %r1346, %r1298, 0xE8;
	// end inline asm
	add.s32 	%r1426, %r6054, %r1250;
	add.s32 	%r6057, %r1295, %r6054;
	add.s32 	%r1442, %r6057, %r6056;
	// begin inline asm
	shf.r.wrap.b32 %r1299, %r1937, %r1937, %r5606;
	// end inline asm
	// begin inline asm
	shf.r.wrap.b32 %r1303, %r1937, %r1937, %r5610;
	// end inline asm
	shr.u32 	%r6058, %r1937, 10;
	xor.b32  	%r6059, %r6058, %r1299;
	xor.b32  	%r6060, %r6059, %r1303;
	add.s32 	%r6061, %r6060, %r1697;
	// begin inline asm
	shf.r.wrap.b32 %r1307, %r1313, %r1313, %r5614;
	// end inline asm
	// begin inline asm
	shf.r.wrap.b32 %r1311, %r1313, %r1313, %r5618;
	// end inline asm
	shr.u32 	%r6062, %r1313, 3;
	xor.b32  	%r6063, %r6062, %r1307;
	xor.b32  	%r6064, %r6063, %r1311;
	add.s32 	%r6065, %r6061, %r1265;
	add.s32 	%r2033, %r6065, %r6064;
	// begin inline asm
	shf.r.wrap.b32 %r1315, %r1426, %r1426, %r5622;
	// end inline asm
	// begin inline asm
	shf.r.wrap.b32 %r1319, %r1426, %r1426, %r5626;
	// end inline asm
	xor.b32  	%r6066, %r1319, %r1315;
	// begin inline asm
	shf.r.wrap.b32 %r1323, %r1426, %r1426, %r5630;
	// end inline asm
	xor.b32  	%r6067, %r6066, %r1323;
	// begin inline asm
	lop3.b32 %r1327, %r1426, %r1378, %r1330, 0xCA;
	// end inline asm
	ld.const.u32 	%r6068, [_ZN6tetsuo8variants1KE+128];
	add.s32 	%r6069, %r2033, %r1282;
	add.s32 	%r6070, %r6069, %r6067;
	add.s32 	%r6071, %r6070, %r1327;
	add.s32 	%r6072, %r6071, %r6068;
	// begin inline asm
	shf.r.wrap.b32 %r1331, %r1442, %r1442, %r5638;
	// end inline asm
	// begin inline asm
	shf.r.wrap.b32 %r1335, %r1442, %r1442, %r5642;
	// end inline asm
	xor.b32  	%r6073, %r1335, %r1331;
	// begin inline asm
	shf.r.wrap.b32 %r1339, %r1442, %r1442, %r5646;
	// end inline asm
	xor.b32  	%r6074, %r6073, %r1339;
	// begin inline asm
	lop3.b32 %r1343, %r1442, %r1394, %r1346, 0xE8;
	// end inline asm
	add.s32 	%r1474, %r6072, %r1298;
	add.s32 	%r6075, %r1343, %r6072;
	add.s32 	%r1490, %r6075, %r6074;
	// begin inline asm
	shf.r.wrap.b32 %r1347, %r1348, %r1348, %r5606;
	// end inline asm
	// begin inline asm
	shf.r.wrap.b32 %r1351, %r1348, %r1348, %r5610;
	// end inline asm
	shr.u32 	%r6076, %r1348, 10;
	xor.b32  	%r6077, %r6076, %r1347;
	xor.b32  	%r6078, %r6077, %r1351;
	add.s32 	%r6079, %r6078, %r1745;
	// begin inline asm
	shf.r.wrap.b32 %r1355, %r1361, %r1361, %r5614;
	// end inline asm
	// begin inline asm
	shf.r.wrap.b32 %r1359, %r1361, %r1361, %r5618;
	// end inline asm
	shr.u32 	%r6080, %r1361, 3;
	xor.b32  	%r6081, %r6080, %r1355;
	xor.b32  	%r6082, %r6081, %r1359;
	add.s32 	%r6083, %r6079, %r1313;
	add.s32 	%r2081, %r6083, %r6082;
	// begin inline asm
	shf.r.wrap.b32 %r1363, %r1474, %r1474, %r5622;
	// end inline asm
	// begin inline asm
	shf.r.wrap.b32 %r1367, %r1474, %r1474, %r5626;
	// end inline asm
	xor.b32  	%r6084, %r1367, %r1363;
	// begin inline asm
	shf.r.wrap.b32 %r1371, %r1474, %r1474, %r5630;
	// end inline asm
	xor.b32  	%r6085, %r6084, %r1371;
	// begin inline asm
	lop3.b32 %r1375, %r1474, %r1426, %r1378, 0xCA;
	// end inline asm
	ld.const.u32 	%r6086, [_ZN6tetsuo8variants1KE+132];
	add.s32 	%r6087, %r2081, %r1330;
	add.s32 	%r6088, %r6087, %r6085;
	add.s32 	%r6089, %r6088, %r1375;
	add.s32 	%r6090, %r6089, %r6086;
	// begin inline asm
	shf.r.wrap.b32 %r1379, %r1490, %r1490, %r5638;
	// end inline asm
	// begin inline asm
	shf.r.wrap.b32 %r1383, %r1490, %r1490, %r5642;
	// end inline asm
	xor.b32  	%r6091, %r1383, %r1379;
	// begin inline asm
	shf.r.wrap.b32 %r1387, %r1490, %r1490, %r5646;
	// end inline asm
	xor.b32  	%r6092, %r6091, %r1387;
	// begin inline asm
	lop3.b32 %r1391, %r1490, %r1442, %r1394, 0xE8;
	// end inline asm
	add.s32 	%r1522, %r6090, %r1346;
	add.s32 	%r6093, %r1391, %r6090;
	add.s32 	%r1538, %r6093, %r6092;
	// begin inline asm
	shf.r.wrap.b32 %r1395, %r2033, %r2033, %r5606;
	// end inline asm
	// begin inline asm
	shf.r.wrap.b32 %r1399, %r2033, %r2033, %r5610;
	// end inline asm
	shr.u32 	%r6094, %r2033, 10;
	xor.b32  	%r6095, %r6094, %r1395;
	xor.b32  	%r6096, %r6095, %r1399;
	add.s32 	%r6097, %r6096, %r1793;
	// begin inline asm
	shf.r.wrap.b32 %r1403, %r1409, %r1409, %r5614;
	// end inline asm
	// begin inline asm
	shf.r.wrap.b32 %r1407, %r1409, %r1409, %r5618;
	// end inline asm
	shr.u32 	%r6098, %r1409, 3;
	xor.b32  	%r6099, %r6098, %r1403;
	xor.b32  	%r6100, %r6099, %r1407;
	add.s32 	%r6101, %r6097, %r1361;
	add.s32 	%r2129, %r6101, %r6100;
	// begin inline asm
	shf.r.wrap.b32 %r1411, %r1522, %r1522, %r5622;
	// end inline asm
	// begin inline asm
	shf.r.wrap.b32 %r1415, %r1522, %r1522, %r5626;
	// end inline asm
	xor.b32  	%r6102, %r1415, %r1411;
	// begin inline asm
	shf.r.wrap.b32 %r1419, %r1522, %r1522, %r5630;
	// end inline asm
	xor.b32  	%r6103, %r6102, %r1419;
	// begin inline asm
	lop3.b32 %r1423, %r1522, %r1474, %r1426, 0xCA;
	// end inline asm
	ld.const.u32 	%r6104, [_ZN6tetsuo8variants1KE+136];
	add.s32 	%r6105, %r2129, %r1378;
	add.s32 	%r6106, %r6105, %r6103;
	add.s32 	%r6107, %r6106, %r1423;
	add.s32 	%r6108, %r6107, %r6104;
	// begin inline asm
	shf.r.wrap.b32 %r1427, %r1538, %r1538, %r5638;
	// end inline asm
	// begin inline asm
	shf.r.wrap.b32 %r1431, %r1538, %r1538, %r5642;
	// end inline asm
	xor.b32  	%r6109, %r1431, %r1427;
	// begin inline asm
	shf.r.wrap.b32 %r1435, %r1538, %r1538, %r5646;
	// end inline asm
	xor.b32  	%r6110, %r6109, %r1435;
	// begin inline asm
	lop3.b32 %r1439, %r1538, %r1490, %r1442, 0xE8;
	// end inline asm
	add.s32 	%r1570, %r6108, %r1394;
	add.s32 	%r6111, %r1439, %r6108;
	add.s32 	%r1586, %r6111, %r6110;
	// begin inline asm
	shf.r.wrap.b32 %r1443, %r2081, %r2081, %r5606;
	// end inline asm
	// begin inline asm
	shf.r.wrap.b32 %r1447, %r2081, %r2081, %r5610;
	// end inline asm
	shr.u32 	%r6112, %r2081, 10;
	xor.b32  	%r6113, %r6112, %r1443;
	xor.b32  	%r6114, %r6113, %r1447;
	add.s32 	%r6115, %r6114, %r1841;
	// begin inline asm
	shf.r.wrap.b32 %r1451, %r820, %r820, %r5614;
	// end inline asm
	// begin inline asm
	shf.r.wrap.b32 %r1455, %r820, %r820, %r5618;
	// end inline asm
	shr.u32 	%r6116, %r820, 3;
	xor.b32  	%r6117, %r6116, %r1451;
	xor.b32  	%r6118, %r6117, %r1455;
	add.s32 	%r6119, %r6115, %r1409;
	add.s32 	%r2177, %r6119, %r6118;
	// begin inline asm
	shf.r.wrap.b32 %r1459, %r1570, %r1570, %r5622;
	// end inline asm
	// begin inline asm
	shf.r.wrap.b32 %r1463, %r1570, %r1570, %r5626;
	// end inline asm
	xor.b32  	%r6120, %r1463, %r1459;
	// begin inline asm
	shf.r.wrap.b32 %r1467, %r1570, %r1570, %r5630;
	// end inline asm
	xor.b32  	%r6121, %r6120, %r1467;
	// begin inline asm
	lop3.b32 %r1471, %r1570, %r1522, %r1474, 0xCA;
	// end inline asm
	ld.const.u32 	%r6122, [_ZN6tetsuo8variants1KE+140];
	add.s32 	%r6123, %r2177, %r1426;
	add.s32 	%r6124, %r6123, %r6121;
	add.s32 	%r6125, %r6124, %r1471;
	add.s32 	%r6126, %r6125, %r6122;
	// begin inline asm
	shf.r.wrap.b32 %r1475, %r1586, %r1586, %r5638;
	// end inline asm
	// begin inline asm
	shf.r.wrap.b32 %r1479, %r1586, %r1586, %r5642;
	// end inline asm
	xor.b32  	%r6127, %r1479, %r1475;
	// begin inline asm
	shf.r.wrap.b32 %r1483, %r1586, %r1586, %r5646;
	// end inline asm
	xor.b32  	%r6128, %r6127, %r1483;
	// begin inline asm
	lop3.b32 %r1487, %r1586, %r1538, %r1490, 0xE8;
	// end inline asm
	add.s32 	%r1618, %r6126, %r1442;
	add.s32 	%r6129, %r1487, %r6126;
	add.s32 	%r1634, %r6129, %r6128;
	// begin inline asm
	shf.r.wrap.b32 %r1491, %r2129, %r2129, %r5606;
	// end inline asm
	// begin inline asm
	shf.r.wrap.b32 %r1495, %r2129, %r2129, %r5610;
	// end inline asm
	shr.u32 	%r6130, %r2129, 10;
	xor.b32  	%r6131, %r6130, %r1491;
	xor.b32  	%r6132, %r6131, %r1495;
	add.s32 	%r6133, %r6132, %r1889;
	// begin inline asm
	shf.r.wrap.b32 %r1499, %r1505, %r1505, %r5614;
	// end inline asm
	// begin inline asm
	shf.r.wrap.b32 %r1503, %r1505, %r1505, %r5618;
	// end inline asm
	shr.u32 	%r6134, %r1505, 3;
	xor.b32  	%r6135, %r6134, %r1499;
	xor.b32  	%r6136, %r6135, %r1503;
	add.s32 	%r6137, %r6133, %r820;
	add.s32 	%r2225, %r6137, %r6136;
	// begin inline asm
	shf.r.wrap.b32 %r1507, %r1618, %r1618, %r5622;
	// end inline asm
	// begin inline asm
	shf.r.wrap.b32 %r1511, %r1618, %r1618, %r5626;
	// end inline asm
	xor.b32  	%r6138, %r1511, %r1507;
	// begin inline asm
	shf.r.wrap.b32 %r1515, %r1618, %r1618, %r5630;
	// end inline asm
	xor.b32  	%r6139, %r6138, %r1515;
	// begin inline asm
	lop3.b32 %r1519, %r1618, %r1570, %r1522, 0xCA;
	// end inline asm
	ld.const.u32 	%r6140, [_ZN6tetsuo8variants1KE+144];
	add.s32 	%r6141, %r2225, %r1474;
	add.s32 	%r6142, %r6141, %r6139;
	add.s32 	%r6143, %r6142, %r1519;
	add.s32 	%r6144, %r6143, %r6140;
	// begin inline asm
	shf.r.wrap.b32 %r1523, %r1634, %r1634, %r5638;
	// end inline asm
	// begin inline asm
	shf.r.wrap.b32 %r1527, %r1634, %r1634, %r5642;
	// end inline asm
	xor.b32  	%r6145, %r1527, %r1523;
	// begin inline asm
	shf.r.wrap.b32 %r1531, %r1634, %r1634, %r5646;
	// end inline asm
	xor.b32  	%r6146, %r6145, %r1531;
	// begin inline asm
	lop3.b32 %r1535, %r1634, %r1586, %r1538, 0xE8;
	// end inline asm
	add.s32 	%r1666, %r6144, %r1490;
	add.s32 	%r6147, %r1535, %r6144;
	add.s32 	%r1682, %r6147, %r6146;
	// begin inline asm
	shf.r.wrap.b32 %r1539, %r2177, %r2177, %r5606;
	// end inline asm
	// begin inline asm
	shf.r.wrap.b32 %r1543, %r2177, %r2177, %r5610;
	// end inline asm
	shr.u32 	%r6148, %r2177, 10;
	xor.b32  	%r6149, %r6148, %r1539;
	xor.b32  	%r6150, %r6149, %r1543;
	add.s32 	%r6151, %r6150, %r1937;
	// begin inline asm
	shf.r.wrap.b32 %r1547, %r916, %r916, %r5614;
	// end inline asm
	// begin inline asm
	shf.r.wrap.b32 %r1551, %r916, %r916, %r5618;
	// end inline asm
	shr.u32 	%r6152, %r916, 3;
	xor.b32  	%r6153, %r6152, %r1547;
	xor.b32  	%r6154, %r6153, %r1551;
	add.s32 	%r6155, %r6151, %r1505;
	add.s32 	%r2273, %r6155, %r6154;
	// begin inline asm
	shf.r.wrap.b32 %r1555, %r1666, %r1666, %r5622;
	// end inline asm
	// begin inline asm
	shf.r.wrap.b32 %r1559, %r1666, %r1666, %r5626;
	// end inline asm
	xor.b32  	%r6156, %r1559, %r1555;
	// begin inline asm
	shf.r.wrap.b32 %r1563, %r1666, %r1666, %r5630;
	// end inline asm
	xor.b32  	%r6157, %r6156, %r1563;
	// begin inline asm
	lop3.b32 %r1567, %r1666, %r1618, %r1570, 0xCA;
	// end inline asm
	ld.const.u32 	%r6158, [_ZN6tetsuo8variants1KE+148];
	add.s32 	%r6159, %r2273, %r1522;
	add.s32 	%r6160, %r6159, %r6157;
	add.s32 	%r6161, %r6160, %r1567;
	add.s32 	%r6162, %r6161, %r6158;
	// begin inline asm
	shf.r.wrap.b32 %r1571, %r1682, %r1682, %r5638;
	// end inline asm
	// begin inline asm
	shf.r.wrap.b32 %r1575, %r1682, %r1682, %r5642;
	// end inline asm
	xor.b32  	%r6163, %r1575, %r1571;
	// begin inline asm
	shf.r.wrap.b32 %r1579, %r1682, %r1682, %r5646;
	// end inline asm
	xor.b32  	%r6164, %r6163, %r1579;
	// begin inline asm
	lop3.b32 %r1583, %r1682, %r1634, %r1586, 0xE8;
	// end inline asm
	add.s32 	%r1714, %r6162, %r1538;
	add.s32 	%r6165, %r1583, %r6162;
	add.s32 	%r1730, %r6165, %r6164;
	// begin inline asm
	shf.r.wrap.b32 %r1587, %r2225, %r2225, %r5606;
	// end inline asm
	// begin inline asm
	shf.r.wrap.b32 %r1591, %r2225, %r2225, %r5610;
	// end inline asm
	shr.u32 	%r6166, %r2225, 10;
	xor.b32  	%r6167, %r6166, %r1587;
	xor.b32  	%r6168, %r6167, %r1591;
	add.s32 	%r6169, %r6168, %r1348;
	// begin inline asm
	shf.r.wrap.b32 %r1595, %r1601, %r1601, %r5614;
	// end inline asm
	// begin inline asm
	shf.r.wrap.b32 %r1599, %r1601, %r1601, %r5618;
	// end inline asm
	shr.u32 	%r6170, %r1601, 3;
	xor.b32  	%r6171, %r6170, %r1595;
	xor.b32  	%r6172, %r6171, %r1599;
	add.s32 	%r6173, %r6169, %r916;
	add.s32 	%r2321, %r6173, %r6172;
	// begin inline asm
	shf.r.wrap.b32 %r1603, %r1714, %r1714, %r5622;
	// end inline asm
	// begin inline asm
	shf.r.wrap.b32 %r1607, %r1714, %r1714, %r5626;
	// end inline asm
	xor.b32  	%r6174, %r1607, %r1603;
	// begin inline asm
	shf.r.wrap.b32 %r1611, %r1714, %r1714, %r5630;
	// end inline asm
	xor.b32  	%r6175, %r6174, %r1611;
	// begin inline asm
	lop3.b32 %r1615, %r1714, %r1666, %r1618, 0xCA;
	// end inline asm
	ld.const.u32 	%r6176, [_ZN6tetsuo8variants1KE+152];
	add.s32 	%r6177, %r2321, %r1570;
	add.s32 	%r6178, %r6177, %r6175;
	add.s32 	%r6179, %r6178, %r1615;
	add.s32 	%r6180, %r6179, %r6176;
	// begin inline asm
	shf.r.wrap.b32 %r1619, %r1730, %r1730, %r5638;
	// end inline asm
	// begin inline asm
	shf.r.wrap.b32 %r1623, %r1730, %r1730, %r5642;
	// end inline asm
	xor.b32  	%r6181, %r1623, %r1619;
	// begin inline asm
	shf.r.wrap.b32 %r1627, %r1730, %r1730, %r5646;
	// end inline asm
	xor.b32  	%r6182, %r6181, %r1627;
	// begin inline asm
	lop3.b32 %r1631, %r1730, %r1682, %r1634, 0xE8;
	// end inline asm
	add.s32 	%r1762, %r6180, %r1586;
	add.s32 	%r6183, %r1631, %r6180;
	add.s32 	%r1778, %r6183, %r6182;
	// begin inline asm
	shf.r.wrap.b32 %r1635, %r2273, %r2273, %r5606;
	// end inline asm
	// begin inline asm
	shf.r.wrap.b32 %r1639, %r2273, %r2273, %r5610;
	// end inline asm
	shr.u32 	%r6184, %r2273, 10;
	xor.b32  	%r6185, %r6184, %r1635;
	xor.b32  	%r6186, %r6185, %r1639;
	add.s32 	%r6187, %r6186, %r2033;
	// begin inline asm
	shf.r.wrap.b32 %r1643, %r1649, %r1649, %r5614;
	// end inline asm
	// begin inline asm
	shf.r.wrap.b32 %r1647, %r1649, %r1649, %r5618;
	// end inline asm
	shr.u32 	%r6188, %r1649, 3;
	xor.b32  	%r6189, %r6188, %r1643;
	xor.b32  	%r6190, %r6189, %r1647;
	add.s32 	%r6191, %r6187, %r1601;
	add.s32 	%r2369, %r6191, %r6190;
	// begin inline asm
	shf.r.wrap.b32 %r1651, %r1762, %r1762, %r5622;
	// end inline asm
	// begin inline asm
	shf.r.wrap.b32 %r1655, %r1762, %r1762, %r5626;
	// end inline asm
	xor.b32  	%r6192, %r1655, %r1651;
	// begin inline asm
	shf.r.wrap.b32 %r1659, %r1762, %r1762, %r5630;
	// end inline asm
	xor.b32  	%r6193, %r6192, %r1659;
	// begin inline asm
	lop3.b32 %r1663, %r1762, %r1714, %r1666, 0xCA;
	// end inline asm
	ld.const.u32 	%r6194, [_ZN6tetsuo8variants1KE+156];
	add.s32 	%r6195, %r2369, %r1618;
	add.s32 	%r6196, %r6195, %r6193;
	add.s32 	%r6197, %r6196, %r1663;
	add.s32 	%r6198, %r6197, %r6194;
	// begin inline asm
	shf.r.wrap.b32 %r1667, %r1778, %r1778, %r5638;
	// end inline asm
	// begin inline asm
	shf.r.wrap.b32 %r1671, %r1778, %r1778, %r5642;
	// end inline asm
	xor.b32  	%r6199, %r1671, %r1667;
	// begin inline asm
	shf.r.wrap.b32 %r1675, %r1778, %r1778, %r5646;
	// end inline asm
	xor.b32  	%r6200, %r6199, %r1675;
	// begin inline asm
	lop3.b32 %r1679, %r1778, %r1730, %r1682, 0xE8;
	// end inline asm
	add.s32 	%r1810, %r6198, %r1634;
	add.s32 	%r6201, %r1679, %r6198;
	add.s32 	%r1826, %r6201, %r6200;
	// begin inline asm
	shf.r.wrap.b32 %r1683, %r2321, %r2321, %r5606;
	// end inline asm
	// begin inline asm
	shf.r.wrap.b32 %r1687, %r2321, %r2321, %r5610;
	// end inline asm
	shr.u32 	%r6202, %r2321, 10;
	xor.b32  	%r6203, %r6202, %r1683;
	xor.b32  	%r6204, %r6203, %r1687;
	add.s32 	%r6205, %r6204, %r2081;
	// begin inline asm
	shf.r.wrap.b32 %r1691, %r1697, %r1697, %r5614;
	// end inline asm
	// begin inline asm
	shf.r.wrap.b32 %r1695, %r1697, %r1697, %r5618;
	// end inline asm
	shr.u32 	%r6206, %r1697, 3;
	xor.b32  	%r6207, %r6206, %r1691;
	xor.b32  	%r6208, %r6207, %r1695;
	add.s32 	%r6209, %r6205, %r1649;
	add.s32 	%r2417, %r6209, %r6208;
	// begin inline asm
	shf.r.wrap.b32 %r1699, %r1810, %r1810, %r5622;
	// end inline asm
	// begin inline asm
	shf.r.wrap.b32 %r1703, %r1810, %r1810, %r5626;
	// end inline asm
	xor.b32  	%r6210, %r1703, %r1699;
	// begin inline asm
	shf.r.wrap.b32 %r1707, %r1810, %r1810, %r5630;
	// end inline asm
	xor.b32  	%r6211, %r6210, %r1707;
	// begin inline asm
	lop3.b32 %r1711, %r1810, %r1762, %r1714, 0xCA;
	// end inline asm
	ld.const.u32 	%r6212, [_ZN6tetsuo8variants1KE+160];
	add.s32 	%r6213, %r2417, %r1666;
	add.s32 	%r6214, %r6213, %r6211;
	add.s32 	%r6215, %r6214, %r1711;
	add.s32 	%r6216, %r6215, %r6212;
	// begin inline asm
	shf.r.wrap.b32 %r1715, %r1826, %r1826, %r5638;
	// end inline asm
	// begin inline asm
	shf.r.wrap.b32 %r1719, %r1826, %r1826, %r5642;
	// end inline asm
	xor.b32  	%r6217, %r1719, %r1715;
	// begin inline asm
	shf.r.wrap.b32 %r1723, %r1826, %r1826, %r5646;
	// end inline asm
	xor.b32  	%r6218, %r6217, %r1723;
	// begin inline asm
	lop3.b32 %r1727, %r1826, %r1778, %r1730, 0xE8;
	// end inline asm
	add.s32 	%r1858, %r6216, %r1682;
	add.s32 	%r6219, %r1727, %r6216;
	add.s32 	%r1874, %r6219, %r6218;
	// begin inline asm
	shf.r.wrap.b32 %r1731, %r2369, %r2369, %r5606;
	// end inline asm
	// begin inline asm
	shf.r.wrap.b32 %r1735, %r2369, %r2369, %r5610;
	// end inline asm
	shr.u32 	%r6220, %r2369, 10;
	xor.b32  	%r6221, %r6220, %r1731;
	xor.b32  	%r6222, %r6221, %r1735;
	add.s32 	%r6223, %r6222, %r2129;
	// begin inline asm
	shf.r.wrap.b32 %r1739, %r1745, %r1745, %r5614;
	// end inline asm
	// begin inline asm
	shf.r.wrap.b32 %r1743, %r1745, %r1745, %r5618;
	// end inline asm
	shr.u32 	%r6224, %r1745, 3;
	xor.b32  	%r6225, %r6224, %r1739;
	xor.b32  	%r6226, %r6225, %r1743;
	add.s32 	%r6227, %r6223, %r1697;
	add.s32 	%r2465, %r6227, %r6226;
	// begin inline asm
	shf.r.wrap.b32 %r1747, %r1858, %r1858, %r5622;
	// end inline asm
	// begin inline asm
	shf.r.wrap.b32 %r1751, %r1858, %r1858, %r5626;
	// end inline asm
	xor.b32  	%r6228, %r1751, %r1747;
	// begin inline asm
	shf.r.wrap.b32 %r1755, %r1858, %r1858, %r5630;
	// end inline asm
	xor.b32  	%r6229, %r6228, %r1755;
	// begin inline asm
	lop3.b32 %r1759, %r1858, %r1810, %r1762, 0xCA;
	// end inline asm
	ld.const.u32 	%r6230, [_ZN6tetsuo8variants1KE+164];
	add.s32 	%r6231, %r2465, %r1714;
	add.s32 	%r6232, %r6231, %r6229;
	add.s32 	%r6233, %r6232, %r1759;
	add.s32 	%r6234, %r6233, %r6230;
	// begin inline asm
	shf.r.wrap.b32 %r1763, %r1874, %r1874, %r5638;
	// end inline asm
	// begin inline asm
	shf.r.wrap.b32 %r1767, %r1874, %r1874, %r5642;
	// end inline asm
	xor.b32  	%r6235, %r1767, %r1763;
	// begin inline asm
	shf.r.wrap.b32 %r1771, %r1874, %r1874, %r5646;
	// end inline asm
	xor.b32  	%r6236, %r6235, %r1771;
	// begin inline asm
	lop3.b32 %r1775, %r1874, %r1826, %r1778, 0xE8;
	// end inline asm
	add.s32 	%r1906, %r6234, %r1730;
	add.s32 	%r6237, %r1775, %r6234;
	add.s32 	%r1922, %r6237, %r6236;
	// begin inline asm
	shf.r.wrap.b32 %r1779, %r2417, %r2417, %r5606;
	// end inline asm
	// begin inline asm
	shf.r.wrap.b32 %r1783, %r2417, %r2417, %r5610;
	// end inline asm
	shr.u32 	%r6238, %r2417, 10;
	xor.b32  	%r6239, %r6238, %r1779;
	xor.b32  	%r6240, %r6239, %r1783;
	add.s32 	%r6241, %r6240, %r2177;
	// begin inline asm
	shf.r.wrap.b32 %r1787, %r1793, %r1793, %r5614;
	// end inline asm
	// begin inline asm
	shf.r.wrap.b32 %r1791, %r1793, %r1793, %r5618;
	// end inline asm
	shr.u32 	%r6242, %r1793, 3;
	xor.b32  	%r6243, %r6242, %r1787;
	xor.b32  	%r6244, %r6243, %r1791;
	add.s32 	%r6245, %r6241, %r1745;
	add.s32 	%r2513, %r6245, %r6244;
	// begin inline asm
	shf.r.wrap.b32 %r1795, %r1906, %r1906, %r5622;
	// end inline asm
	// begin inline asm
	shf.r.wrap.b32 %r1799, %r1906, %r1906, %r5626;
	// end inline asm
	xor.b32  	%r6246, %r1799, %r1795;
	// begin inline asm
	shf.r.wrap.b32 %r1803, %r1906, %r1906, %r5630;
	// end inline asm
	xor.b32  	%r6247, %r6246, %r1803;
	// begin inline asm
	lop3.b32 %r1807, %r1906, %r1858, %r1810, 0xCA;
	// end inline asm
	ld.const.u32 	%r6248, [_ZN6tetsuo8variants1KE+168];
	add.s32 	%r6249, %r2513, %r1762;
	add.s32 	%r6250, %r6249, %r6247;
	add.s32 	%r6251, %r6250, %r1807;
	add.s32 	%r6252, %r6251, %r6248;
	// begin inline asm
	shf.r.wrap.b32 %r1811, %r1922, %r1922, %r5638;
	// end inline asm
	// begin inline asm
	shf.r.wrap.b32 %r1815, %r1922, %r1922, %r5642;
	// end inline asm
	xor.b32  	%r6253, %r1815, %r1811;
	// begin inline asm
	shf.r.wrap.b32 %r1819, %r1922, %r1922, %r5646;
	// end inline asm
	xor.b32  	%r6254, %r6253, %r1819;
	// begin inline asm
	lop3.b32 %r1823, %r1922, %r1874, %r1826, 0xE8;
	// end inline asm
	add.s32 	%r1954, %r6252, %r1778;
	add.s32 	%r6255, %r1823, %r6252;
	add.s32 	%r1970, %r6255, %r6254;
	// begin inline asm
	shf.r.wrap.b32 %r1827, %r2465, %r2465, %r5606;
	// end inline asm
	// begin inline asm
	shf.r.wrap.b32 %r1831, %r2465, %r2465, %r5610;
	// end inline asm
	shr.u32 	%r6256, %r2465, 10;
	xor.b32  	%r6257, %r6256, %r1827;
	xor.b32  	%r6258, %r6257, %r1831;
	add.s32 	%r6259, %r6258, %r2225;
	// begin inline asm
	shf.r.wrap.b32 %r1835, %r1841, %r1841, %r5614;
	// end inline asm
	// begin inline asm
	shf.r.wrap.b32 %r1839, %r1841, %r1841, %r5618;
	// end inline asm
	shr.u32 	%r6260, %r1841, 3;
	xor.b32  	%r6261, %r6260, %r1835;
	xor.b32  	%r6262, %r6261, %r1839;
	add.s32 	%r6263, %r6259, %r1793;
	add.s32 	%r2561, %r6263, %r6262;
	// begin inline asm
	shf.r.wrap.b32 %r1843, %r1954, %r1954, %r5622;
	// end inline asm
	// begin inline asm
	shf.r.wrap.b32 %r1847, %r1954, %r1954, %r5626;
	// end inline asm
	xor.b32  	%r6264, %r1847, %r1843;
	// begin inline asm
	shf.r.wrap.b32 %r1851, %r1954, %r1954, %r5630;
	// end inline asm
	xor.b32  	%r6265, %r6264, %r1851;
	// begin inline asm
	lop3.b32 %r1855, %r1954, %r1906, %r1858, 0xCA;
	// end inline asm
	ld.const.u32 	%r6266, [_ZN6tetsuo8variants1KE+172];
	add.s32 	%r6267, %r2561, %r1810;
	add.s32 	%r6268, %r6267, %r6265;
	add.s32 	%r6269, %r6268, %r1855;
	add.s32 	%r6270, %r6269, %r6266;
	// begin inline asm
	shf.r.wrap.b32 %r1859, %r1970, %r1970, %r5638;
	// end inline asm
	// begin inline asm
	shf.r.wrap.b32 %r1863, %r1970, %r1970, %r5642;
	// end inline asm
	xor.b32  	%r6271, %r1863, %r1859;
	// begin inline asm
	shf.r.wrap.b32 %r1867, %r1970, %r1970, %r5646;
	// end inline asm
	xor.b32  	%r6272, %r6271, %r1867;
	// begin inline asm
	lop3.b32 %r1871, %r1970, %r1922, %r1874, 0xE8;
	// end inline asm
	add.s32 	%r2002, %r6270, %r1826;
	add.s32 	%r6273, %r1871, %r6270;
	add.s32 	%r2018, %r6273, %r6272;
	// begin inline asm
	shf.r.wrap.b32 %r1875, %r2513, %r2513, %r5606;
	// end inline asm
	// begin inline asm
	shf.r.wrap.b32 %r1879, %r2513, %r2513, %r5610;
	// end inline asm
	shr.u32 	%r6274, %r2513, 10;
	xor.b32  	%r6275, %r6274, %r1875;
	xor.b32  	%r6276, %r6275, %r1879;
	add.s32 	%r6277, %r6276, %r2273;
	// begin inline asm
	shf.r.wrap.b32 %r1883, %r1889, %r1889, %r5614;
	// end inline asm
	// begin inline asm
	shf.r.wrap.b32 %r1887, %r1889, %r1889, %r5618;
	// end inline asm
	shr.u32 	%r6278, %r1889, 3;
	xor.b32  	%r6279, %r6278, %r1883;
	xor.b32  	%r6280, %r6279, %r1887;
	add.s32 	%r6281, %r6277, %r1841;
	add.s32 	%r2609, %r6281, %r6280;
	// begin inline asm
	shf.r.wrap.b32 %r1891, %r2002, %r2002, %r5622;
	// end inline asm
	// begin inline asm
	shf.r.wrap.b32 %r1895, %r2002, %r2002, %r5626;
	// end inline asm
	xor.b32  	%r6282, %r1895, %r1891;
	// begin inline asm
	shf.r.wrap.b32 %r1899, %r2002, %r2002, %r5630;
	// end inline asm
	xor.b32  	%r6283, %r6282, %r1899;
	// begin inline asm
	lop3.b32 %r1903, %r2002, %r1954, %r1906, 0xCA;
	// end inline asm
	ld.const.u32 	%r6284, [_ZN6tetsuo8variants1KE+176];
	add.s32 	%r6285, %r2609, %r1858;
	add.s32 	%r6286, %r6285, %r6283;
	add.s32 	%r6287, %r6286, %r1903;
	add.s32 	%r6288, %r6287, %r6284;
	// begin inline asm
	shf.r.wrap.b32 %r1907, %r2018, %r2018, %r5638;
	// end inline asm
	// begin inline asm
	shf.r.wrap.b32 %r1911, %r2018, %r2018, %r5642;
	// end inline asm
	xor.b32  	%r6289, %r1911, %r1907;
	// begin inline asm
	shf.r.wrap.b32 %r1915, %r2018, %r2018, %r5646;
	// end inline asm
	xor.b32  	%r6290, %r6289, %r1915;
	// begin inline asm
	lop3.b32 %r1919, %r2018, %r1970, %r1922, 0xE8;
	// end inline asm
	add.s32 	%r2050, %r6288, %r1874;
	add.s32 	%r6291, %r1919, %r6288;
	add.s32 	%r2066, %r6291, %r6290;
	// begin inline asm
	shf.r.wrap.b32 %r1923, %r2561, %r2561, %r5606;
	// end inline asm
	// begin inline asm
	shf.r.wrap.b32 %r1927, %r2561, %r2561, %r5610;
	// end inline asm
	shr.u32 	%r6292, %r2561, 10;
	xor.b32  	%r6293, %r6292, %r1923;
	xor.b32  	%r6294, %r6293, %r1927;
	add.s32 	%r6295, %r6294, %r2321;
	// begin inline asm
	shf.r.wrap.b32 %r1931, %r1937, %r1937, %r5614;
	// end inline asm
	// begin inline asm
	shf.r.wrap.b32 %r1935, %r1937, %r1937, %r5618;
	// end inline asm
	shr.u32 	%r6296, %r1937, 3;
	xor.b32  	%r6297, %r6296, %r1931;
	xor.b32  	%r6298, %r6297, %r1935;
	add.s32 	%r6299, %r6295, %r1889;
	add.s32 	%r2657, %r6299, %r6298;
	// begin inline asm
	shf.r.wrap.b32 %r1939, %r2050, %r2050, %r5622;
	// end inline asm
	// begin inline asm
	shf.r.wrap.b32 %r1943, %r2050, %r2050, %r5626;
	// end inline asm
	xor.b32  	%r6300, %r1943, %r1939;
	// begin inline asm
	shf.r.wrap.b32 %r1947, %r2050, %r2050, %r5630;
	// end inline asm
	xor.b32  	%r6301, %r6300, %r1947;
	// begin inline asm
	lop3.b32 %r1951, %r2050, %r2002, %r1954, 0xCA;
	// end inline asm
	ld.const.u32 	%r6302, [_ZN6tetsuo8variants1KE+180];
	add.s32 	%r6303, %r2657, %r1906;
	add.s32 	%r6304, %r6303, %r6301;
	add.s32 	%r6305, %r6304, %r1951;
	add.s32 	%r6306, %r6305, %r6302;
	// begin inline asm
	shf.r.wrap.b32 %r1955, %r2066, %r2066, %r5638;
	// end inline asm
	// begin inline asm
	shf.r.wrap.b32 %r1959, %r2066, %r2066, %r5642;
	// end inline asm
	xor.b32  	%r6307, %r1959, %r1955;
	// begin inline asm
	shf.r.wrap.b32 %r1963, %r2066, %r2066, %r5646;
	// end inline asm
	xor.b32  	%r6308, %r6307, %r1963;
	// begin inline asm
	lop3.b32 %r1967, %r2066, %r2018, %r1970, 0xE8;
	// end inline asm
	add.s32 	%r2098, %r6306, %r1922;
	add.s32 	%r6309, %r1967, %r6306;
	add.s32 	%r2114, %r6309, %r6308;
	// begin inline asm
	shf.r.wrap.b32 %r1971, %r2609, %r2609, %r5606;
	// end inline asm
	// begin inline asm
	shf.r.wrap.b32 %r1975, %r2609, %r2609, %r5610;
	// end inline asm
	shr.u32 	%r6310, %r2609, 10;
	xor.b32  	%r6311, %r6310, %r1971;
	xor.b32  	%r6312, %r6311, %r1975;
	add.s32 	%r6313, %r6312, %r2369;
	// begin inline asm
	shf.r.wrap.b32 %r1979, %r1348, %r1348, %r5614;
	// end inline asm
	// begin inline asm
	shf.r.wrap.b32 %r1983, %r1348, %r1348, %r5618;
	// end inline asm
	shr.u32 	%r6314, %r1348, 3;
	xor.b32  	%r6315, %r6314, %r1979;
	xor.b32  	%r6316, %r6315, %r1983;
	add.s32 	%r6317, %r6313, %r1937;
	add.s32 	%r2705, %r6317, %r6316;
	// begin inline asm
	shf.r.wrap.b32 %r1987, %r2098, %r2098, %r5622;
	// end inline asm
	// begin inline asm
	shf.r.wrap.b32 %r1991, %r2098, %r2098, %r5626;
	// end inline asm
	xor.b32  	%r6318, %r1991, %r1987;
	// begin inline asm
	shf.r.wrap.b32 %r1995, %r2098, %r2098, %r5630;
	// end inline asm
	xor.b32  	%r6319, %r6318, %r1995;
	// begin inline asm
	lop3.b32 %r1999, %r2098, %r2050, %r2002, 0xCA;
	// end inline asm
	ld.const.u32 	%r6320, [_ZN6tetsuo8variants1KE+184];
	add.s32 	%r6321, %r2705, %r1954;
	add.s32 	%r6322, %r6321, %r6319;
	add.s32 	%r6323, %r6322, %r1999;
	add.s32 	%r6324, %r6323, %r6320;
	// begin inline asm
	shf.r.wrap.b32 %r2003, %r2114, %r2114, %r5638;
	// end inline asm
	// begin inline asm
	shf.r.wrap.b32 %r2007, %r2114, %r2114, %r5642;
	// end inline asm
	xor.b32  	%r6325, %r2007, %r2003;
	// begin inline asm
	shf.r.wrap.b32 %r2011, %r2114, %r2114, %r5646;
	// end inline asm
	xor.b32  	%r6326, %r6325, %r2011;
	// begin inline asm
	lop3.b32 %r2015, %r2114, %r2066, %r2018, 0xE8;
	// end inline asm
	add.s32 	%r2146, %r6324, %r1970;
	add.s32 	%r6327, %r2015, %r6324;
	add.s32 	%r2162, %r6327, %r6326;
	// begin inline asm
	shf.r.wrap.b32 %r2019, %r2657, %r2657, %r5606;
	// end inline asm
	// begin inline asm
	shf.r.wrap.b32 %r2023, %r2657, %r2657, %r5610;
	// end inline asm
	shr.u32 	%r6328, %r2657, 10;
	xor.b32  	%r6329, %r6328, %r2019;
	xor.b32  	%r6330, %r6329, %r2023;
	add.s32 	%r6331, %r6330, %r2417;
	// begin inline asm
	shf.r.wrap.b32 %r2027, %r2033, %r2033, %r5614;
	// end inline asm
	// begin inline asm
	shf.r.wrap.b32 %r2031, %r2033, %r2033, %r5618;
	// end inline asm
	shr.u32 	%r6332, %r2033, 3;
	xor.b32  	%r6333, %r6332, %r2027;
	xor.b32  	%r6334, %r6333, %r2031;
	add.s32 	%r6335, %r6331, %r1348;
	add.s32 	%r2753, %r6335, %r6334;
	// begin inline asm
	shf.r.wrap.b32 %r2035, %r2146, %r2146, %r5622;
	// end inline asm
	// begin inline asm
	shf.r.wrap.b32 %r2039, %r2146, %r2146, %r5626;
	// end inline asm
	xor.b32  	%r6336, %r2039, %r2035;
	// begin inline asm
	shf.r.wrap.b32 %r2043, %r2146, %r2146, %r5630;
	// end inline asm
	xor.b32  	%r6337, %r6336, %r2043;
	// begin inline asm
	lop3.b32 %r2047, %r2146, %r2098, %r2050, 0xCA;
	// end inline asm
	ld.const.u32 	%r6338, [_ZN6tetsuo8variants1KE+188];
	add.s32 	%r6339, %r2753, %r2002;
	add.s32 	%r6340, %r6339, %r6337;
	add.s32 	%r6341, %r6340, %r2047;
	add.s32 	%r6342, %r6341, %r6338;
	// begin inline asm
	shf.r.wrap.b32 %r2051, %r2162, %r2162, %r5638;
	// end inline asm
	// begin inline asm
	shf.r.wrap.b32 %r2055, %r2162, %r2162, %r5642;
	// end inline asm
	xor.b32  	%r6343, %r2055, %r2051;
	// begin inline asm
	shf.r.wrap.b32 %r2059, %r2162, %r2162, %r5646;
	// end inline asm
	xor.b32  	%r6344, %r6343, %r2059;
	// begin inline asm
	lop3.b32 %r2063, %r2162, %r2114, %r2066, 0xE8;
	// end inline asm
	add.s32 	%r2194, %r6342, %r2018;
	add.s32 	%r6345, %r2063, %r6342;
	add.s32 	%r2210, %r6345, %r6344;
	// begin inline asm
	shf.r.wrap.b32 %r2067, %r2705, %r2705, %r5606;
	// end inline asm
	// begin inline asm
	shf.r.wrap.b32 %r2071, %r2705, %r2705, %r5610;
	// end inline asm
	shr.u32 	%r6346, %r2705, 10;
	xor.b32  	%r6347, %r6346, %r2067;
	xor.b32  	%r6348, %r6347, %r2071;
	add.s32 	%r6349, %r6348, %r2465;
	// begin inline asm
	shf.r.wrap.b32 %r2075, %r2081, %r2081, %r5614;
	// end inline asm
	// begin inline asm
	shf.r.wrap.b32 %r2079, %r2081, %r2081, %r5618;
	// end inline asm
	shr.u32 	%r6350, %r2081, 3;
	xor.b32  	%r6351, %r6350, %r2075;
	xor.b32  	%r6352, %r6351, %r2079;
	add.s32 	%r6353, %r6349, %r2033;
	add.s32 	%r2801, %r6353, %r6352;
	// begin inline asm
	shf.r.wrap.b32 %r2083, %r2194, %r2194, %r5622;
	// end inline asm
	// begin inline asm
	shf.r.wrap.b32 %r2087, %r2194, %r2194, %r5626;
	// end inline asm
	xor.b32  	%r6354, %r2087, %r2083;
	// begin inline asm
	shf.r.wrap.b32 %r2091, %r2194, %r2194, %r5630;
	// end inline asm
	xor.b32  	%r6355, %r6354, %r2091;
	// begin inline asm
	lop3.b32 %r2095, %r2194, %r2146, %r2098, 0xCA;
	// end inline asm
	ld.const.u32 	%r6356, [_ZN6tetsuo8variants1KE+192];
	add.s32 	%r6357, %r2801, %r2050;
	add.s32 	%r6358, %r6357, %r6355;
	add.s32 	%r6359, %r6358, %r2095;
	add.s32 	%r6360, %r6359, %r6356;
	// begin inline asm
	shf.r.wrap.b32 %r2099, %r2210, %r2210, %r5638;
	// end inline asm
	// begin inline asm
	shf.r.wrap.b32 %r2103, %r2210, %r2210, %r5642;
	// end inline asm
	xor.b32  	%r6361, %r2103, %r2099;
	// begin inline asm
	shf.r.wrap.b32 %r2107, %r2210, %r2210, %r5646;
	// end inline asm
	xor.b32  	%r6362, %r6361, %r2107;
	// begin inline asm
	lop3.b32 %r2111, %r2210, %r2162, %r2114, 0xE8;
	// end inline asm
	add.s32 	%r2242, %r6360, %r2066;
	add.s32 	%r6363, %r2111, %r6360;
	add.s32 	%r2258, %r6363, %r6362;
	// begin inline asm
	shf.r.wrap.b32 %r2115, %r2753, %r2753, %r5606;
	// end inline asm
	// begin inline asm
	shf.r.wrap.b32 %r2119, %r2753, %r2753, %r5610;
	// end inline asm
	shr.u32 	%r6364, %r2753, 10;
	xor.b32  	%r6365, %r6364, %r2115;
	xor.b32  	%r6366, %r6365, %r2119;
	add.s32 	%r6367, %r6366, %r2513;
	// begin inline asm
	shf.r.wrap.b32 %r2123, %r2129, %r2129, %r5614;
	// end inline asm
	// begin inline asm
	shf.r.wrap.b32 %r2127, %r2129, %r2129, %r5618;
	// end inline asm
	shr.u32 	%r6368, %r2129, 3;
	xor.b32  	%r6369, %r6368, %r2123;
	xor.b32  	%r6370, %r6369, %r2127;
	add.s32 	%r6371, %r6367, %r2081;
	add.s32 	%r2217, %r6371, %r6370;
	// begin inline asm
	shf.r.wrap.b32 %r2131, %r2242, %r2242, %r5622;
	// end inline asm
	// begin inline asm
	shf.r.wrap.b32 %r2135, %r2242, %r2242, %r5626;
	// end inline asm
	xor.b32  	%r6372, %r2135, %r2131;
	// begin inline asm
	shf.r.wrap.b32 %r2139, %r2242, %r2242, %r5630;
	// end inline asm
	xor.b32  	%r6373, %r6372, %r2139;
	// begin inline asm
	lop3.b32 %r2143, %r2242, %r2194, %r2146, 0xCA;
	// end inline asm
	ld.const.u32 	%r6374, [_ZN6tetsuo8variants1KE+196];
	add.s32 	%r6375, %r2217, %r2098;
	add.s32 	%r6376, %r6375, %r6373;
	add.s32 	%r6377, %r6376, %r2143;
	add.s32 	%r6378, %r6377, %r6374;
	// begin inline asm
	shf.r.wrap.b32 %r2147, %r2258, %r2258, %r5638;
	// end inline asm
	// begin inline asm
	shf.r.wrap.b32 %r2151, %r2258, %r2258, %r5642;
	// end inline asm
	xor.b32  	%r6379, %r2151, %r2147;
	// begin inline asm
	shf.r.wrap.b32 %r2155, %r2258, %r2258, %r5646;
	// end inline asm
	xor.b32  	%r6380, %r6379, %r2155;
	// begin inline asm
	lop3.b32 %r2159, %r2258, %r2210, %r2162, 0xE8;
	// end inline asm
	add.s32 	%r2290, %r6378, %r2114;
	add.s32 	%r6381, %r2159, %r6378;
	add.s32 	%r2306, %r6381, %r6380;
	// begin inline asm
	shf.r.wrap.b32 %r2163, %r2801, %r2801, %r5606;
	// end inline asm
	// begin inline asm
	shf.r.wrap.b32 %r2167, %r2801, %r2801, %r5610;
	// end inline asm
	shr.u32 	%r6382, %r2801, 10;
	xor.b32  	%r6383, %r6382, %r2163;
	xor.b32  	%r6384, %r6383, %r2167;
	add.s32 	%r6385, %r6384, %r2561;
	// begin inline asm
	shf.r.wrap.b32 %r2171, %r2177, %r2177, %r5614;
	// end inline asm
	// begin inline asm
	shf.r.wrap.b32 %r2175, %r2177, %r2177, %r5618;
	// end inline asm
	shr.u32 	%r6386, %r2177, 3;
	xor.b32  	%r6387, %r6386, %r2171;
	xor.b32  	%r6388, %r6387, %r2175;
	add.s32 	%r6389, %r6385, %r2129;
	add.s32 	%r2265, %r6389, %r6388;
	// begin inline asm
	shf.r.wrap.b32 %r2179, %r2290, %r2290, %r5622;
	// end inline asm
	// begin inline asm
	shf.r.wrap.b32 %r2183, %r2290, %r2290, %r5626;
	// end inline asm
	xor.b32  	%r6390, %r2183, %r2179;
	// begin inline asm
	shf.r.wrap.b32 %r2187, %r2290, %r2290, %r5630;
	// end inline asm
	xor.b32  	%r6391, %r6390, %r2187;
	// begin inline asm
	lop3.b32 %r2191, %r2290, %r2242, %r2194, 0xCA;
	// end inline asm
	ld.const.u32 	%r6392, [_ZN6tetsuo8variants1KE+200];
	add.s32 	%r6393, %r2265, %r2146;
	add.s32 	%r6394, %r6393, %r6391;
	add.s32 	%r6395, %r6394, %r2191;
	add.s32 	%r6396, %r6395, %r6392;
	// begin inline asm
	shf.r.wrap.b32 %r2195, %r2306, %r2306, %r5638;
	// end inline asm
	// begin inline asm
	shf.r.wrap.b32 %r2199, %r2306, %r2306, %r5642;
	// end inline asm
	xor.b32  	%r6397, %r2199, %r2195;
	// begin inline asm
	shf.r.wrap.b32 %r2203, %r2306, %r2306, %r5646;
	// end inline asm
	xor.b32  	%r6398, %r6397, %r2203;
	// begin inline asm
	lop3.b32 %r2207, %r2306, %r2258, %r2210, 0xE8;
	// end inline asm
	add.s32 	%r2338, %r6396, %r2162;
	add.s32 	%r6399, %r2207, %r6396;
	add.s32 	%r2354, %r6399, %r6398;
	// begin inline asm
	shf.r.wrap.b32 %r2211, %r2217, %r2217, %r5606;
	// end inline asm
	// begin inline asm
	shf.r.wrap.b32 %r2215, %r2217, %r2217, %r5610;
	// end inline asm
	shr.u32 	%r6400, %r2217, 10;
	xor.b32  	%r6401, %r6400, %r2211;
	xor.b32  	%r6402, %r6401, %r2215;
	add.s32 	%r6403, %r6402, %r2609;
	// begin inline asm
	shf.r.wrap.b32 %r2219, %r2225, %r2225, %r5614;
	// end inline asm
	// begin inline asm
	shf.r.wrap.b32 %r2223, %r2225, %r2225, %r5618;
	// end inline asm
	shr.u32 	%r6404, %r2225, 3;
	xor.b32  	%r6405, %r6404, %r2219;
	xor.b32  	%r6406, %r6405, %r2223;
	add.s32 	%r6407, %r6403, %r2177;
	add.s32 	%r2313, %r6407, %r6406;
	// begin inline asm
	shf.r.wrap.b32 %r2227, %r2338, %r2338, %r5622;
	// end inline asm
	// begin inline asm
	shf.r.wrap.b32 %r2231, %r2338, %r2338, %r5626;
	// end inline asm
	xor.b32  	%r6408, %r2231, %r2227;
	// begin inline asm
	shf.r.wrap.b32 %r2235, %r2338, %r2338, %r5630;
	// end inline asm
	xor.b32  	%r6409, %r6408, %r2235;
	// begin inline asm
	lop3.b32 %r2239, %r2338, %r2290, %r2242, 0xCA;
	// end inline asm
	ld.const.u32 	%r6410, [_ZN6tetsuo8variants1KE+204];
	add.s32 	%r6411, %r2313, %r2194;
	add.s32 	%r6412, %r6411, %r6409;
	add.s32 	%r6413, %r6412, %r2239;
	add.s32 	%r6414, %r6413, %r6410;
	// begin inline asm
	shf.r.wrap.b32 %r2243, %r2354, %r2354, %r5638;
	// end inline asm
	// begin inline asm
	shf.r.wrap.b32 %r2247, %r2354, %r2354, %r5642;
	// end inline asm
	xor.b32  	%r6415, %r2247, %r2243;
	// begin inline asm
	shf.r.wrap.b32 %r2251, %r2354, %r2354, %r5646;
	// end inline asm
	xor.b32  	%r6416, %r6415, %r2251;
	// begin inline asm
	lop3.b32 %r2255, %r2354, %r2306, %r2258, 0xE8;
	// end inline asm
	add.s32 	%r2386, %r6414, %r2210;
	add.s32 	%r6417, %r2255, %r6414;
	add.s32 	%r2402, %r6417, %r6416;
	// begin inline asm
	shf.r.wrap.b32 %r2259, %r2265, %r2265, %r5606;
	// end inline asm
	// begin inline asm
	shf.r.wrap.b32 %r2263, %r2265, %r2265, %r5610;
	// end inline asm
	shr.u32 	%r6418, %r2265, 10;
	xor.b32  	%r6419, %r6418, %r2259;
	xor.b32  	%r6420, %r6419, %r2263;
	add.s32 	%r6421, %r6420, %r2657;
	// begin inline asm
	shf.r.wrap.b32 %r2267, %r2273, %r2273, %r5614;
	// end inline asm
	// begin inline asm
	shf.r.wrap.b32 %r2271, %r2273, %r2273, %r5618;
	// end inline asm
	shr.u32 	%r6422, %r2273, 3;
	xor.b32  	%r6423, %r6422, %r2267;
	xor.b32  	%r6424, %r6423, %r2271;
	add.s32 	%r6425, %r6421, %r2225;
	add.s32 	%r2361, %r6425, %r6424;
	// begin inline asm
	shf.r.wrap.b32 %r2275, %r2386, %r2386, %r5622;
	// end inline asm
	// begin inline asm
	shf.r.wrap.b32 %r2279, %r2386, %r2386, %r5626;
	// end inline asm
	xor.b32  	%r6426, %r2279, %r2275;
	// begin inline asm
	shf.r.wrap.b32 %r2283, %r2386, %r2386, %r5630;
	// end inline asm
	xor.b32  	%r6427, %r6426, %r2283;
	// begin inline asm
	lop3.b32 %r2287, %r2386, %r2338, %r2290, 0xCA;
	// end inline asm
	ld.const.u32 	%r6428, [_ZN6tetsuo8variants1KE+208];
	add.s32 	%r6429, %r2361, %r2242;
	add.s32 	%r6430, %r6429, %r6427;
	add.s32 	%r6431, %r6430, %r2287;
	add.s32 	%r6432, %r6431, %r6428;
	// begin inline asm
	shf.r.wrap.b32 %r2291, %r2402, %r2402, %r5638;
	// end inline asm
	// begin inline asm
	shf.r.wrap.b32 %r2295, %r2402, %r2402, %r5642;
	// end inline asm
	xor.b32  	%r6433, %r2295, %r2291;
	// begin inline asm
	shf.r.wrap.b32 %r2299, %r2402, %r2402, %r5646;
	// end inline asm
	xor.b32  	%r6434, %r6433, %r2299;
	// begin inline asm
	lop3.b32 %r2303, %r2402, %r2354, %r2306, 0xE8;
	// end inline asm
	add.s32 	%r2434, %r6432, %r2258;
	add.s32 	%r6435, %r2303, %r6432;
	add.s32 	%r2450, %r6435, %r6434;
	// begin inline asm
	shf.r.wrap.b32 %r2307, %r2313, %r2313, %r5606;
	// end inline asm
	// begin inline asm
	shf.r.wrap.b32 %r2311, %r2313, %r2313, %r5610;
	// end inline asm
	shr.u32 	%r6436, %r2313, 10;
	xor.b32  	%r6437, %r6436, %r2307;
	xor.b32  	%r6438, %r6437, %r2311;
	add.s32 	%r6439, %r6438, %r2705;
	// begin inline asm
	shf.r.wrap.b32 %r2315, %r2321, %r2321, %r5614;
	// end inline asm
	// begin inline asm
	shf.r.wrap.b32 %r2319, %r2321, %r2321, %r5618;
	// end inline asm
	shr.u32 	%r6440, %r2321, 3;
	xor.b32  	%r6441, %r6440, %r2315;
	xor.b32  	%r6442, %r6441, %r2319;
	add.s32 	%r6443, %r6439, %r2273;
	add.s32 	%r2409, %r6443, %r6442;
	// begin inline asm
	shf.r.wrap.b32 %r2323, %r2434, %r2434, %r5622;
	// end inline asm
	// begin inline asm
	shf.r.wrap.b32 %r2327, %r2434, %r2434, %r5626;
	// end inline asm
	xor.b32  	%r6444, %r2327, %r2323;
	// begin inline asm
	shf.r.wrap.b32 %r2331, %r2434, %r2434, %r5630;
	// end inline asm
	xor.b32  	%r6445, %r6444, %r2331;
	// begin inline asm
	lop3.b32 %r2335, %r2434, %r2386, %r2338, 0xCA;
	// end inline asm
	ld.const.u32 	%r6446, [_ZN6tetsuo8variants1KE+212];
	add.s32 	%r6447, %r2409, %r2290;
	add.s32 	%r6448, %r6447, %r6445;
	add.s32 	%r6449, %r6448, %r2335;
	add.s32 	%r6450, %r6449, %r6446;
	// begin inline asm
	shf.r.wrap.b32 %r2339, %r2450, %r2450, %r5638;
	// end inline asm
	// begin inline asm
	shf.r.wrap.b32 %r2343, %r2450, %r2450, %r5642;
	// end inline asm
	xor.b32  	%r6451, %r2343, %r2339;
	// begin inline asm
	shf.r.wrap.b32 %r2347, %r2450, %r2450, %r5646;
	// end inline asm
	xor.b32  	%r6452, %r6451, %r2347;
	// begin inline asm
	lop3.b32 %r2351, %r2450, %r2402, %r2354, 0xE8;
	// end inline asm
	add.s32 	%r2482, %r6450, %r2306;
	add.s32 	%r6453, %r2351, %r6450;
	add.s32 	%r2498, %r6453, %r6452;
	// begin inline asm
	shf.r.wrap.b32 %r2355, %r2361, %r2361, %r5606;
	// end inline asm
	// begin inline asm
	shf.r.wrap.b32 %r2359, %r2361, %r2361, %r5610;
	// end inline asm
	shr.u32 	%r6454, %r2361, 10;
	xor.b32  	%r6455, %r6454, %r2355;
	xor.b32  	%r6456, %r6455, %r2359;
	add.s32 	%r6457, %r6456, %r2753;
	// begin inline asm
	shf.r.wrap.b32 %r2363, %r2369, %r2369, %r5614;
	// end inline asm
	// begin inline asm
	shf.r.wrap.b32 %r2367, %r2369, %r2369, %r5618;
	// end inline asm
	shr.u32 	%r6458, %r2369, 3;
	xor.b32  	%r6459, %r6458, %r2363;
	xor.b32  	%r6460, %r6459, %r2367;
	add.s32 	%r6461, %r6457, %r2321;
	add.s32 	%r2457, %r6461, %r6460;
	// begin inline asm
	shf.r.wrap.b32 %r2371, %r2482, %r2482, %r5622;
	// end inline asm
	// begin inline asm
	shf.r.wrap.b32 %r2375, %r2482, %r2482, %r5626;
	// end inline asm
	xor.b32  	%r6462, %r2375, %r2371;
	// begin inline asm
	shf.r.wrap.b32 %r2379, %r2482, %r2482, %r5630;
	// end inline asm
	xor.b32  	%r6463, %r6462, %r2379;
	// begin inline asm
	lop3.b32 %r2383, %r2482, %r2434, %r2386, 0xCA;
	// end inline asm
	ld.const.u32 	%r6464, [_ZN6tetsuo8variants1KE+216];
	add.s32 	%r6465, %r2457, %r2338;
	add.s32 	%r6466, %r6465, %r6463;
	add.s32 	%r6467, %r6466, %r2383;
	add.s32 	%r6468, %r6467, %r6464;
	// begin inline asm
	shf.r.wrap.b32 %r2387, %r2498, %r2498, %r5638;
	// end inline asm
	// begin inline asm
	shf.r.wrap.b32 %r2391, %r2498, %r2498, %r5642;
	// end inline asm
	xor.b32  	%r6469, %r2391, %r2387;
	// begin inline asm
	shf.r.wrap.b32 %r2395, %r2498, %r2498, %r5646;
	// end inline asm
	xor.b32  	%r6470, %r6469, %r2395;
	// begin inline asm
	lop3.b32 %r2399, %r2498, %r2450, %r2402, 0xE8;
	// end inline asm
	add.s32 	%r2530, %r6468, %r2354;
	add.s32 	%r6471, %r2399, %r6468;
	add.s32 	%r2546, %r6471, %r6470;
	// begin inline asm
	shf.r.wrap.b32 %r2403, %r2409, %r2409, %r5606;
	// end inline asm
	// begin inline asm
	shf.r.wrap.b32 %r2407, %r2409, %r2409, %r5610;
	// end inline asm
	shr.u32 	%r6472, %r2409, 10;
	xor.b32  	%r6473, %r6472, %r2403;
	xor.b32  	%r6474, %r6473, %r2407;
	add.s32 	%r6475, %r6474, %r2801;
	// begin inline asm
	shf.r.wrap.b32 %r2411, %r2417, %r2417, %r5614;
	// end inline asm
	// begin inline asm
	shf.r.wrap.b32 %r2415, %r2417, %r2417, %r5618;
	// end inline asm
	shr.u32 	%r6476, %r2417, 3;
	xor.b32  	%r6477, %r6476, %r2411;
	xor.b32  	%r6478, %r6477, %r2415;
	add.s32 	%r6479, %r6475, %r2369;
	add.s32 	%r2505, %r6479, %r6478;
	// begin inline asm
	shf.r.wrap.b32 %r2419, %r2530, %r2530, %r5622;
	// end inline asm
	// begin inline asm
	shf.r.wrap.b32 %r2423, %r2530, %r2530, %r5626;
	// end inline asm
	xor.b32  	%r6480, %r2423, %r2419;
	// begin inline asm
	shf.r.wrap.b32 %r2427, %r2530, %r2530, %r5630;
	// end inline asm
	xor.b32  	%r6481, %r6480, %r2427;
	// begin inline asm
	lop3.b32 %r2431, %r2530, %r2482, %r2434, 0xCA;
	// end inline asm
	ld.const.u32 	%r6482, [_ZN6tetsuo8variants1KE+220];
	add.s32 	%r6483, %r2505, %r2386;
	add.s32 	%r6484, %r6483, %r6481;
	add.s32 	%r6485, %r6484, %r2431;
	add.s32 	%r6486, %r6485, %r6482;
	// begin inline asm
	shf.r.wrap.b32 %r2435, %r2546, %r2546, %r5638;
	// end inline asm
	// begin inline asm
	shf.r.wrap.b32 %r2439, %r2546, %r2546, %r5642;
	// end inline asm
	xor.b32  	%r6487, %r2439, %r2435;
	// begin inline asm
	shf.r.wrap.b32 %r2443, %r2546, %r2546, %r5646;
	// end inline asm
	xor.b32  	%r6488, %r6487, %r2443;
	// begin inline asm
	lop3.b32 %r2447, %r2546, %r2498, %r2450, 0xE8;
	// end inline asm
	add.s32 	%r2578, %r6486, %r2402;
	add.s32 	%r6489, %r2447, %r6486;
	add.s32 	%r2594, %r6489, %r6488;
	// begin inline asm
	shf.r.wrap.b32 %r2451, %r2457, %r2457, %r5606;
	// end inline asm
	// begin inline asm
	shf.r.wrap.b32 %r2455, %r2457, %r2457, %r5610;
	// end inline asm
	shr.u32 	%r6490, %r2457, 10;
	xor.b32  	%r6491, %r6490, %r2451;
	xor.b32  	%r6492, %r6491, %r2455;
	add.s32 	%r6493, %r6492, %r2217;
	// begin inline asm
	shf.r.wrap.b32 %r2459, %r2465, %r2465, %r5614;
	// end inline asm
	// begin inline asm
	shf.r.wrap.b32 %r2463, %r2465, %r2465, %r5618;
	// end inline asm
	shr.u32 	%r6494, %r2465, 3;
	xor.b32  	%r6495, %r6494, %r2459;
	xor.b32  	%r6496, %r6495, %r2463;
	add.s32 	%r6497, %r6493, %r2417;
	add.s32 	%r2553, %r6497, %r6496;
	// begin inline asm
	shf.r.wrap.b32 %r2467, %r2578, %r2578, %r5622;
	// end inline asm
	// begin inline asm
	shf.r.wrap.b32 %r2471, %r2578, %r2578, %r5626;
	// end inline asm
	xor.b32  	%r6498, %r2471, %r2467;
	// begin inline asm
	shf.r.wrap.b32 %r2475, %r2578, %r2578, %r5630;
	// end inline asm
	xor.b32  	%r6499, %r6498, %r2475;
	// begin inline asm
	lop3.b32 %r2479, %r2578, %r2530, %r2482, 0xCA;
	// end inline asm
	ld.const.u32 	%r6500, [_ZN6tetsuo8variants1KE+224];
	add.s32 	%r6501, %r2553, %r2434;
	add.s32 	%r6502, %r6501, %r6499;
	add.s32 	%r6503, %r6502, %r2479;
	add.s32 	%r6504, %r6503, %r6500;
	// begin inline asm
	shf.r.wrap.b32 %r2483, %r2594, %r2594, %r5638;
	// end inline asm
	// begin inline asm
	shf.r.wrap.b32 %r2487, %r2594, %r2594, %r5642;
	// end inline asm
	xor.b32  	%r6505, %r2487, %r2483;
	// begin inline asm
	shf.r.wrap.b32 %r2491, %r2594, %r2594, %r5646;
	// end inline asm
	xor.b32  	%r6506, %r6505, %r2491;
	// begin inline asm
	lop3.b32 %r2495, %r2594, %r2546, %r2498, 0xE8;
	// end inline asm
	add.s32 	%r2626, %r6504, %r2450;
	add.s32 	%r6507, %r2495, %r6504;
	add.s32 	%r2642, %r6507, %r6506;
	// begin inline asm
	shf.r.wrap.b32 %r2499, %r2505, %r2505, %r5606;
	// end inline asm
	// begin inline asm
	shf.r.wrap.b32 %r2503, %r2505, %r2505, %r5610;
	// end inline asm
	shr.u32 	%r6508, %r2505, 10;
	xor.b32  	%r6509, %r6508, %r2499;
	xor.b32  	%r6510, %r6509, %r2503;
	add.s32 	%r6511, %r6510, %r2265;
	// begin inline asm
	shf.r.wrap.b32 %r2507, %r2513, %r2513, %r5614;
	// end inline asm
	// begin inline asm
	shf.r.wrap.b32 %r2511, %r2513, %r2513, %r5618;
	// end inline asm
	shr.u32 	%r6512, %r2513, 3;
	xor.b32  	%r6513, %r6512, %r2507;
	xor.b32  	%r6514, %r6513, %r2511;
	add.s32 	%r6515, %r6511, %r2465;
	add.s32 	%r2601, %r6515, %r6514;
	// begin inline asm
	shf.r.wrap.b32 %r2515, %r2626, %r2626, %r5622;
	// end inline asm
	// begin inline asm
	shf.r.wrap.b32 %r2519, %r2626, %r2626, %r5626;
	// end inline asm
	xor.b32  	%r6516, %r2519, %r2515;
	// begin inline asm
	shf.r.wrap.b32 %r2523, %r2626, %r2626, %r5630;
	// end inline asm
	xor.b32  	%r6517, %r6516, %r2523;
	// begin inline asm
	lop3.b32 %r2527, %r2626, %r2578, %r2530, 0xCA;
	// end inline asm
	ld.const.u32 	%r6518, [_ZN6tetsuo8variants1KE+228];
	add.s32 	%r6519, %r2601, %r2482;
	add.s32 	%r6520, %r6519, %r6517;
	add.s32 	%r6521, %r6520, %r2527;
	add.s32 	%r6522, %r6521, %r6518;
	// begin inline asm
	shf.r.wrap.b32 %r2531, %r2642, %r2642, %r5638;
	// end inline asm
	// begin inline asm
	shf.r.wrap.b32 %r2535, %r2642, %r2642, %r5642;
	// end inline asm
	xor.b32  	%r6523, %r2535, %r2531;
	// begin inline asm
	shf.r.wrap.b32 %r2539, %r2642, %r2642, %r5646;
	// end inline asm
	xor.b32  	%r6524, %r6523, %r2539;
	// begin inline asm
	lop3.b32 %r2543, %r2642, %r2594, %r2546, 0xE8;
	// end inline asm
	add.s32 	%r2674, %r6522, %r2498;
	add.s32 	%r6525, %r2543, %r6522;
	add.s32 	%r2690, %r6525, %r6524;
	// begin inline asm
	shf.r.wrap.b32 %r2547, %r2553, %r2553, %r5606;
	// end inline asm
	// begin inline asm
	shf.r.wrap.b32 %r2551, %r2553, %r2553, %r5610;
	// end inline asm
	shr.u32 	%r6526, %r2553, 10;
	xor.b32  	%r6527, %r6526, %r2547;
	xor.b32  	%r6528, %r6527, %r2551;
	add.s32 	%r6529, %r6528, %r2313;
	// begin inline asm
	shf.r.wrap.b32 %r2555, %r2561, %r2561, %r5614;
	// end inline asm
	// begin inline asm
	shf.r.wrap.b32 %r2559, %r2561, %r2561, %r5618;
	// end inline asm
	shr.u32 	%r6530, %r2561, 3;
	xor.b32  	%r6531, %r6530, %r2555;
	xor.b32  	%r6532, %r6531, %r2559;
	add.s32 	%r6533, %r6529, %r2513;
	add.s32 	%r2649, %r6533, %r6532;
	// begin inline asm
	shf.r.wrap.b32 %r2563, %r2674, %r2674, %r5622;
	// end inline asm
	// begin inline asm
	shf.r.wrap.b32 %r2567, %r2674, %r2674, %r5626;
	// end inline asm
	xor.b32  	%r6534, %r2567, %r2563;
	// begin inline asm
	shf.r.wrap.b32 %r2571, %r2674, %r2674, %r5630;
	// end inline asm
	xor.b32  	%r6535, %r6534, %r2571;
	// begin inline asm
	lop3.b32 %r2575, %r2674, %r2626, %r2578, 0xCA;
	// end inline asm
	ld.const.u32 	%r6536, [_ZN6tetsuo8variants1KE+232];
	add.s32 	%r6537, %r2649, %r2530;
	add.s32 	%r6538, %r6537, %r6535;
	add.s32 	%r6539, %r6538, %r2575;
	add.s32 	%r6540, %r6539, %r6536;
	// begin inline asm
	shf.r.wrap.b32 %r2579, %r2690, %r2690, %r5638;
	// end inline asm
	// begin inline asm
	shf.r.wrap.b32 %r2583, %r2690, %r2690, %r5642;
	// end inline asm
	xor.b32  	%r6541, %r2583, %r2579;
	// begin inline asm
	shf.r.wrap.b32 %r2587, %r2690, %r2690, %r5646;
	// end inline asm
	xor.b32  	%r6542, %r6541, %r2587;
	// begin inline asm
	lop3.b32 %r2591, %r2690, %r2642, %r2594, 0xE8;
	// end inline asm
	add.s32 	%r2722, %r6540, %r2546;
	add.s32 	%r6543, %r2591, %r6540;
	add.s32 	%r2738, %r6543, %r6542;
	// begin inline asm
	shf.r.wrap.b32 %r2595, %r2601, %r2601, %r5606;
	// end inline asm
	// begin inline asm
	shf.r.wrap.b32 %r2599, %r2601, %r2601, %r5610;
	// end inline asm
	shr.u32 	%r6544, %r2601, 10;
	xor.b32  	%r6545, %r6544, %r2595;
	xor.b32  	%r6546, %r6545, %r2599;
	add.s32 	%r6547, %r6546, %r2361;
	// begin inline asm
	shf.r.wrap.b32 %r2603, %r2609, %r2609, %r5614;
	// end inline asm
	// begin inline asm
	shf.r.wrap.b32 %r2607, %r2609, %r2609, %r5618;
	// end inline asm
	shr.u32 	%r6548, %r2609, 3;
	xor.b32  	%r6549, %r6548, %r2603;
	xor.b32  	%r6550, %r6549, %r2607;
	add.s32 	%r6551, %r6547, %r2561;
	add.s32 	%r2697, %r6551, %r6550;
	// begin inline asm
	shf.r.wrap.b32 %r2611, %r2722, %r2722, %r5622;
	// end inline asm
	// begin inline asm
	shf.r.wrap.b32 %r2615, %r2722, %r2722, %r5626;
	// end inline asm
	xor.b32  	%r6552, %r2615, %r2611;
	// begin inline asm
	shf.r.wrap.b32 %r2619, %r2722, %r2722, %r5630;
	// end inline asm
	xor.b32  	%r6553, %r6552, %r2619;
	// begin inline asm
	lop3.b32 %r2623, %r2722, %r2674, %r2626, 0xCA;
	// end inline asm
	ld.const.u32 	%r6554, [_ZN6tetsuo8variants1KE+236];
	add.s32 	%r6555, %r2697, %r2578;
	add.s32 	%r6556, %r6555, %r6553;
	add.s32 	%r6557, %r6556, %r2623;
	add.s32 	%r6558, %r6557, %r6554;
	// begin inline asm
	shf.r.wrap.b32 %r2627, %r2738, %r2738, %r5638;
	// end inline asm
	// begin inline asm
	shf.r.wrap.b32 %r2631, %r2738, %r2738, %r5642;
	// end inline asm
	xor.b32  	%r6559, %r2631, %r2627;
	// begin inline asm
	shf.r.wrap.b32 %r2635, %r2738, %r2738, %r5646;
	// end inline asm
	xor.b32  	%r6560, %r6559, %r2635;
	// begin inline asm
	lop3.b32 %r2639, %r2738, %r2690, %r2642, 0xE8;
	// end inline asm
	add.s32 	%r2770, %r6558, %r2594;
	add.s32 	%r6561, %r2639, %r6558;
	add.s32 	%r2786, %r6561, %r6560;
	// begin inline asm
	shf.r.wrap.b32 %r2643, %r2649, %r2649, %r5606;
	// end inline asm
	// begin inline asm
	shf.r.wrap.b32 %r2647, %r2649, %r2649, %r5610;
	// end inline asm
	shr.u32 	%r6562, %r2649, 10;
	xor.b32  	%r6563, %r6562, %r2643;
	xor.b32  	%r6564, %r6563, %r2647;
	add.s32 	%r6565, %r6564, %r2409;
	// begin inline asm
	shf.r.wrap.b32 %r2651, %r2657, %r2657, %r5614;
	// end inline asm
	// begin inline asm
	shf.r.wrap.b32 %r2655, %r2657, %r2657, %r5618;
	// end inline asm
	shr.u32 	%r6566, %r2657, 3;
	xor.b32  	%r6567, %r6566, %r2651;
	xor.b32  	%r6568, %r6567, %r2655;
	add.s32 	%r6569, %r6565, %r2609;
	add.s32 	%r2745, %r6569, %r6568;
	// begin inline asm
	shf.r.wrap.b32 %r2659, %r2770, %r2770, %r5622;
	// end inline asm
	// begin inline asm
	shf.r.wrap.b32 %r2663, %r2770, %r2770, %r5626;
	// end inline asm
	xor.b32  	%r6570, %r2663, %r2659;
	// begin inline asm
	shf.r.wrap.b32 %r2667, %r2770, %r2770, %r5630;
	// end inline asm
	xor.b32  	%r6571, %r6570, %r2667;
	// begin inline asm
	lop3.b32 %r2671, %r2770, %r2722, %r2674, 0xCA;
	// end inline asm
	ld.const.u32 	%r6572, [_ZN6tetsuo8variants1KE+240];
	add.s32 	%r6573, %r2745, %r2626;
	add.s32 	%r6574, %r6573, %r6571;
	add.s32 	%r6575, %r6574, %r2671;
	add.s32 	%r6576, %r6575, %r6572;
	// begin inline asm
	shf.r.wrap.b32 %r2675, %r2786, %r2786, %r5638;
	// end inline asm
	// begin inline asm
	shf.r.wrap.b32 %r2679, %r2786, %r2786, %r5642;
	// end inline asm
	xor.b32  	%r6577, %r2679, %r2675;
	// begin inline asm
	shf.r.wrap.b32 %r2683, %r2786, %r2786, %r5646;
	// end inline asm
	xor.b32  	%r6578, %r6577, %r2683;
	// begin inline asm
	lop3.b32 %r2687, %r2786, %r2738, %r2690, 0xE8;
	// end inline asm
	add.s32 	%r2818, %r6576, %r2642;
	add.s32 	%r6579, %r2687, %r6576;
	add.s32 	%r2834, %r6579, %r6578;
	// begin inline asm
	shf.r.wrap.b32 %r2691, %r2697, %r2697, %r5606;
	// end inline asm
	// begin inline asm
	shf.r.wrap.b32 %r2695, %r2697, %r2697, %r5610;
	// end inline asm
	shr.u32 	%r6580, %r2697, 10;
	xor.b32  	%r6581, %r6580, %r2691;
	xor.b32  	%r6582, %r6581, %r2695;
	add.s32 	%r6583, %r6582, %r2457;
	// begin inline asm
	shf.r.wrap.b32 %r2699, %r2705, %r2705, %r5614;
	// end inline asm
	// begin inline asm
	shf.r.wrap.b32 %r2703, %r2705, %r2705, %r5618;
	// end inline asm
	shr.u32 	%r6584, %r2705, 3;
	xor.b32  	%r6585, %r6584, %r2699;
	xor.b32  	%r6586, %r6585, %r2703;
	add.s32 	%r6587, %r6583, %r2657;
	add.s32 	%r2793, %r6587, %r6586;
	// begin inline asm
	shf.r.wrap.b32 %r2707, %r2818, %r2818, %r5622;
	// end inline asm
	// begin inline asm
	shf.r.wrap.b32 %r2711, %r2818, %r2818, %r5626;
	// end inline asm
	xor.b32  	%r6588, %r2711, %r2707;
	// begin inline asm
	shf.r.wrap.b32 %r2715, %r2818, %r2818, %r5630;
	// end inline asm
	xor.b32  	%r6589, %r6588, %r2715;
	// begin inline asm
	lop3.b32 %r2719, %r2818, %r2770, %r2722, 0xCA;
	// end inline asm
	ld.const.u32 	%r6590, [_ZN6tetsuo8variants1KE+244];
	add.s32 	%r6591, %r2793, %r2674;
	add.s32 	%r6592, %r6591, %r6589;
	add.s32 	%r6593, %r6592, %r2719;
	add.s32 	%r6594, %r6593, %r6590;
	// begin inline asm
	shf.r.wrap.b32 %r2723, %r2834, %r2834, %r5638;
	// end inline asm
	// begin inline asm
	shf.r.wrap.b32 %r2727, %r2834, %r2834, %r5642;
	// end inline asm
	xor.b32  	%r6595, %r2727, %r2723;
	// begin inline asm
	shf.r.wrap.b32 %r2731, %r2834, %r2834, %r5646;
	// end inline asm
	xor.b32  	%r6596, %r6595, %r2731;
	// begin inline asm
	lop3.b32 %r2735, %r2834, %r2786, %r2738, 0xE8;
	// end inline asm
	add.s32 	%r2817, %r6594, %r2690;
	add.s32 	%r6597, %r2735, %r6594;
	add.s32 	%r2833, %r6597, %r6596;
	// begin inline asm
	shf.r.wrap.b32 %r2739, %r2745, %r2745, %r5606;
	// end inline asm
	// begin inline asm
	shf.r.wrap.b32 %r2743, %r2745, %r2745, %r5610;
	// end inline asm
	shr.u32 	%r6598, %r2745, 10;
	xor.b32  	%r6599, %r6598, %r2739;
	xor.b32  	%r6600, %r6599, %r2743;
	add.s32 	%r6601, %r6600, %r2505;
	// begin inline asm
	shf.r.wrap.b32 %r2747, %r2753, %r2753, %r5614;
	// end inline asm
	// begin inline asm
	shf.r.wrap.b32 %r2751, %r2753, %r2753, %r5618;
	// end inline asm
	shr.u32 	%r6602, %r2753, 3;
	xor.b32  	%r6603, %r6602, %r2747;
	xor.b32  	%r6604, %r6603, %r2751;
	add.s32 	%r6605, %r6601, %r2705;
	add.s32 	%r6606, %r6605, %r6604;
	// begin inline asm
	shf.r.wrap.b32 %r2755, %r2817, %r2817, %r5622;
	// end inline asm
	// begin inline asm
	shf.r.wrap.b32 %r2759, %r2817, %r2817, %r5626;
	// end inline asm
	xor.b32  	%r6607, %r2759, %r2755;
	// begin inline asm
	shf.r.wrap.b32 %r2763, %r2817, %r2817, %r5630;
	// end inline asm
	xor.b32  	%r6608, %r6607, %r2763;
	// begin inline asm
	lop3.b32 %r2767, %r2817, %r2818, %r2770, 0xCA;
	// end inline asm
	ld.const.u32 	%r6609, [_ZN6tetsuo8variants1KE+248];
	add.s32 	%r6610, %r6606, %r2722;
	add.s32 	%r6611, %r6610, %r6608;
	add.s32 	%r6612, %r6611, %r2767;
	add.s32 	%r6613, %r6612, %r6609;
	// begin inline asm
	shf.r.wrap.b32 %r2771, %r2833, %r2833, %r5638;
	// end inline asm
	// begin inline asm
	shf.r.wrap.b32 %r2775, %r2833, %r2833, %r5642;
	// end inline asm
	xor.b32  	%r6614, %r2775, %r2771;
	// begin inline asm
	shf.r.wrap.b32 %r2779, %r2833, %r2833, %r5646;
	// end inline asm
	xor.b32  	%r6615, %r6614, %r2779;
	// begin inline asm
	lop3.b32 %r2783, %r2833, %r2834, %r2786, 0xE8;
	// end inline asm
	add.s32 	%r2816, %r6613, %r2738;
	add.s32 	%r6616, %r2783, %r6613;
	add.s32 	%r2832, %r6616, %r6615;
	// begin inline asm
	shf.r.wrap.b32 %r2787, %r2793, %r2793, %r5606;
	// end inline asm
	// begin inline asm
	shf.r.wrap.b32 %r2791, %r2793, %r2793, %r5610;
	// end inline asm
	shr.u32 	%r6617, %r2793, 10;
	xor.b32  	%r6618, %r6617, %r2787;
	xor.b32  	%r6619, %r6618, %r2791;
	add.s32 	%r6620, %r6619, %r2553;
	// begin inline asm
	shf.r.wrap.b32 %r2795, %r2801, %r2801, %r5614;
	// end inline asm
	// begin inline asm
	shf.r.wrap.b32 %r2799, %r2801, %r2801, %r5618;
	// end inline asm
	shr.u32 	%r6621, %r2801, 3;
	xor.b32  	%r6622, %r6621, %r2795;
	xor.b32  	%r6623, %r6622, %r2799;
	add.s32 	%r6624, %r6620, %r2753;
	add.s32 	%r6625, %r6624, %r6623;
	// begin inline asm
	shf.r.wrap.b32 %r2803, %r2816, %r2816, %r5622;
	// end inline asm
	// begin inline asm
	shf.r.wrap.b32 %r2807, %r2816, %r2816, %r5626;
	// end inline asm
	xor.b32  	%r6626, %r2807, %r2803;
	// begin inline asm
	shf.r.wrap.b32 %r2811, %r2816, %r2816, %r5630;
	// end inline asm
	xor.b32  	%r6627, %r6626, %r2811;
	// begin inline asm
	lop3.b32 %r2815, %r2816, %r2817, %r2818, 0xCA;
	// end inline asm
	ld.const.u32 	%r6628, [_ZN6tetsuo8variants1KE+252];
	add.s32 	%r6629, %r6625, %r2770;
	add.s32 	%r6630, %r6629, %r6627;
	add.s32 	%r6631, %r6630, %r2815;
	add.s32 	%r6632, %r6631, %r6628;
	// begin inline asm
	shf.r.wrap.b32 %r2819, %r2832, %r2832, %r5638;
	// end inline asm
	// begin inline asm
	shf.r.wrap.b32 %r2823, %r2832, %r2832, %r5642;
	// end inline asm
	xor.b32  	%r6633, %r2823, %r2819;
	// begin inline asm
	shf.r.wrap.b32 %r2827, %r2832, %r2832, %r5646;
	// end inline asm
	xor.b32  	%r6634, %r6633, %r2827;
	// begin inline asm
	lop3.b32 %r2831, %r2832, %r2833, %r2834, 0xE8;
	// end inline asm
	add.s32 	%r6635, %r6632, %r2786;
	add.s32 	%r6636, %r2831, %r6632;
	add.s32 	%r6637, %r6636, %r6634;
	add.s32 	%r6638, %r6637, %r36;
	add.s32 	%r3361, %r2832, %r49;
	add.s32 	%r3409, %r2833, %r50;
	add.s32 	%r3457, %r2834, %r5655;
	add.s32 	%r3505, %r6635, %r20;
	add.s32 	%r3553, %r2816, %r33;
	add.s32 	%r3601, %r2817, %r34;
	add.s32 	%r3649, %r2818, %r5656;
	mov.b32 	%r2914, 1359893119;
	// begin inline asm
	shf.r.wrap.b32 %r2835, %r2914, %r2914, %r5622;
	// end inline asm
	// begin inline asm
	shf.r.wrap.b32 %r2839, %r2914, %r2914, %r5626;
	// end inline asm
	xor.b32  	%r6639, %r2839, %r2835;
	// begin inline asm
	shf.r.wrap.b32 %r2843, %r2914, %r2914, %r5630;
	// end inline asm
	xor.b32  	%r6640, %r6639, %r2843;
	mov.b32 	%r2882, -1694144372;
	mov.b32 	%r2850, 528734635;
	// begin inline asm
	lop3.b32 %r2847, %r2914, %r2882, %r2850, 0xCA;
	// end inline asm
	add.s32 	%r6641, %r6640, %r2847;
	add.s32 	%r6642, %r6641, %r5666;
	add.s32 	%r6643, %r6642, %r6638;
	mov.b32 	%r2930, 1779033703;
	// begin inline asm
	shf.r.wrap.b32 %r2851, %r2930, %r2930, %r5638;
	// end inline asm
	// begin inline asm
	shf.r.wrap.b32 %r2855, %r2930, %r2930, %r5642;
	// end inline asm
	// begin inline asm
	shf.r.wrap.b32 %r2859, %r2930, %r2930, %r5646;
	// end inline asm
	mov.b32 	%r2898, -1150833019;
	mov.b32 	%r2866, 1013904242;
	// begin inline asm
	lop3.b32 %r2863, %r2930, %r2898, %r2866, 0xE8;
	// end inline asm
	add.s32 	%r6644, %r6643, %r2863;
	xor.b32  	%r6645, %r2855, %r2851;
	xor.b32  	%r6646, %r6645, %r2859;
	add.s32 	%r2868, %r6643, 19972691;
	add.s32 	%r6647, %r6644, %r6646;
	add.s32 	%r2884, %r6647, 1541459225;
	// begin inline asm
	shf.r.wrap.b32 %r2867, %r2868, %r2868, %r5622;
	// end inline asm
	// begin inline asm
	shf.r.wrap.b32 %r2871, %r2868, %r2868, %r5626;
	// end inline asm
	xor.b32  	%r6648, %r2871, %r2867;
	// begin inline asm
	shf.r.wrap.b32 %r2875, %r2868, %r2868, %r5630;
	// end inline asm
	xor.b32  	%r6649, %r6648, %r2875;
	// begin inline asm
	lop3.b32 %r2879, %r2868, %r2914, %r2882, 0xCA;
	// end inline asm
	add.s32 	%r6650, %r6649, %r2879;
	add.s32 	%r6651, %r6650, %r5676;
	add.s32 	%r6652, %r6651, %r3361;
	// begin inline asm
	shf.r.wrap.b32 %r2883, %r2884, %r2884, %r5638;
	// end inline asm
	// begin inline asm
	shf.r.wrap.b32 %r2887, %r2884, %r2884, %r5642;
	// end inline asm
	// begin inline asm
	shf.r.wrap.b32 %r2891, %r2884, %r2884, %r5646;
	// end inline asm
	// begin inline asm
	lop3.b32 %r2895, %r2884, %r2930, %r2898, 0xE8;
	// end inline asm
	add.s32 	%r6653, %r6652, %r2895;
	xor.b32  	%r6654, %r2887, %r2883;
	xor.b32  	%r6655, %r6654, %r2891;
	add.s32 	%r2900, %r6652, 1542638877;
	add.s32 	%r6656, %r6653, %r6655;
	add.s32 	%r2916, %r6656, 528734635;
	// begin inline asm
	shf.r.wrap.b32 %r2899, %r2900, %r2900, %r5622;
	// end inline asm
	// begin inline asm
	shf.r.wrap.b32 %r2903, %r2900, %r2900, %r5626;
	// end inline asm
	xor.b32  	%r6657, %r2903, %r2899;
	// begin inline asm
	shf.r.wrap.b32 %r2907, %r2900, %r2900, %r5630;
	// end inline asm
	xor.b32  	%r6658, %r6657, %r2907;
	// begin inline asm
	lop3.b32 %r2911, %r2900, %r2868, %r2914, 0xCA;
	// end inline asm
	add.s32 	%r6659, %r6658, %r2911;
	add.s32 	%r6660, %r6659, %r5686;
	add.s32 	%r6661, %r6660, %r3409;
	// begin inline asm
	shf.r.wrap.b32 %r2915, %r2916, %r2916, %r5638;
	// end inline asm
	// begin inline asm
	shf.r.wrap.b32 %r2919, %r2916, %r2916, %r5642;
	// end inline asm
	// begin inline asm
	shf.r.wrap.b32 %r2923, %r2916, %r2916, %r5646;
	// end inline asm
	// begin inline asm
	lop3.b32 %r2927, %r2916, %r2884, %r2930, 0xE8;
	// end inline asm
	add.s32 	%r6662, %r6661, %r2927;
	xor.b32  	%r6663, %r2919, %r2915;
	xor.b32  	%r6664, %r6663, %r2923;
	add.s32 	%r2932, %r6661, 1449989905;
	add.s32 	%r6665, %r6662, %r6664;
	add.s32 	%r2948, %r6665, -1694144372;
	// begin inline asm
	shf.r.wrap.b32 %r2931, %r2932, %r2932, %r5622;
	// end inline asm
	// begin inline asm
	shf.r.wrap.b32 %r2935, %r2932, %r2932, %r5626;
	// end inline asm
	xor.b32  	%r6666, %r2935, %r2931;
	// begin inline asm
	shf.r.wrap.b32 %r2939, %r2932, %r2932, %r5630;
	// end inline asm
	xor.b32  	%r6667, %r6666, %r2939;
	// begin inline asm
	lop3.b32 %r2943, %r2932, %r2900, %r2868, 0xCA;
	// end inline asm
	add.s32 	%r6668, %r6667, %r2943;
	add.s32 	%r6669, %r6668, %r5696;
	add.s32 	%r6670, %r6669, %r3457;
	// begin inline asm
	shf.r.wrap.b32 %r2947, %r2948, %r2948, %r5638;
	// end inline asm
	// begin inline asm
	shf.r.wrap.b32 %r2951, %r2948, %r2948, %r5642;
	// end inline asm
	// begin inline asm
	shf.r.wrap.b32 %r2955, %r2948, %r2948, %r5646;
	// end inline asm
	// begin inline asm
	lop3.b32 %r2959, %r2948, %r2916, %r2884, 0xE8;
	// end inline asm
	add.s32 	%r6671, %r6670, %r2959;
	xor.b32  	%r6672, %r2951, %r2947;
	xor.b32  	%r6673, %r6672, %r2955;
	add.s32 	%r2964, %r6670, -1156040474;
	add.s32 	%r6674, %r6671, %r6673;
	add.s32 	%r2980, %r6674, 1359893119;
	// begin inline asm
	shf.r.wrap.b32 %r2963, %r2964, %r2964, %r5622;
	// end inline asm
	// begin inline asm
	shf.r.wrap.b32 %r2967, %r2964, %r2964, %r5626;
	// end inline asm
	xor.b32  	%r6675, %r2967, %r2963;
	// begin inline asm
	shf.r.wrap.b32 %r2971, %r2964, %r2964, %r5630;
	// end inline asm
	xor.b32  	%r6676, %r6675, %r2971;
	add.s32 	%r6677, %r6676, %r2868;
	// begin inline asm
	lop3.b32 %r2975, %r2964, %r2932, %r2900, 0xCA;
	// end inline asm
	add.s32 	%r6678, %r6677, %r2975;
	add.s32 	%r6679, %r6678, %r5706;
	add.s32 	%r6680, %r6679, %r3505;
	// begin inline asm
	shf.r.wrap.b32 %r2979, %r2980, %r2980, %r5638;
	// end inline asm
	// begin inline asm
	shf.r.wrap.b32 %r2983, %r2980, %r2980, %r5642;
	// end inline asm
	xor.b32  	%r6681, %r2983, %r2979;
	// begin inline asm
	shf.r.wrap.b32 %r2987, %r2980, %r2980, %r5646;
	// end inline asm
	xor.b32  	%r6682, %r6681, %r2987;
	// begin inline asm
	lop3.b32 %r2991, %r2980, %r2948, %r2916, 0xE8;
	// end inline asm
	add.s32 	%r3074, %r6680, %r2884;
	add.s32 	%r6683, %r2991, %r6680;
	add.s32 	%r3090, %r6683, %r6682;
	// begin inline asm
	shf.r.wrap.b32 %r2995, %r3074, %r3074, %r5622;
	// end inline asm
	// begin inline asm
	shf.r.wrap.b32 %r2999, %r3074, %r3074, %r5626;
	// end inline asm
	xor.b32  	%r6684, %r2999, %r2995;
	// begin inline asm
	shf.r.wrap.b32 %r3003, %r3074, %r3074, %r5630;
	// end inline asm
	xor.b32  	%r6685, %r6684, %r3003;
	add.s32 	%r6686, %r6685, %r2900;
	// begin inline asm
	lop3.b32 %r3007, %r3074, %r2964, %r2932, 0xCA;
	// end inline asm
	add.s32 	%r6687, %r6686, %r3007;
	add.s32 	%r6688, %r6687, %r5716;
	add.s32 	%r6689, %r6688, %r3553;
	// begin inline asm
	shf.r.wrap.b32 %r3011, %r3090, %r3090, %r5638;
	// end inline asm
	// begin inline asm
	shf.r.wrap.b32 %r3015, %r3090, %r3090, %r5642;
	// end inline asm
	xor.b32  	%r6690, %r3015, %r3011;
	// begin inline asm
	shf.r.wrap.b32 %r3019, %r3090, %r3090, %r5646;
	// end inline asm
	xor.b32  	%r6691, %r6690, %r3019;
	// begin inline asm
	lop3.b32 %r3023, %r3090, %r2980, %r2948, 0xE8;
	// end inline asm
	add.s32 	%r3106, %r6689, %r2916;
	add.s32 	%r6692, %r3023, %r6689;
	add.s32 	%r3122, %r6692, %r6691;
	// begin inline asm
	shf.r.wrap.b32 %r3027, %r3106, %r3106, %r5622;
	// end inline asm
	// begin inline asm
	shf.r.wrap.b32 %r3031, %r3106, %r3106, %r5626;
	// end inline asm
	xor.b32  	%r6693, %r3031, %r3027;
	// begin inline asm
	shf.r.wrap.b32 %r3035, %r3106, %r3106, %r5630;
	// end inline asm
	xor.b32  	%r6694, %r6693, %r3035;
	add.s32 	%r6695, %r6694, %r2932;
	// begin inline asm
	lop3.b32 %r3039, %r3106, %r3074, %r2964, 0xCA;
	// end inline asm
	add.s32 	%r6696, %r6695, %r3039;
	add.s32 	%r6697, %r6696, %r5725;
	add.s32 	%r6698, %r6697, %r3601;
	// begin inline asm
	shf.r.wrap.b32 %r3043, %r3122, %r3122, %r5638;
	// end inline asm
	// begin inline asm
	shf.r.wrap.b32 %r3047, %r3122, %r3122, %r5642;
	// end inline asm
	xor.b32  	%r6699, %r3047, %r3043;
	// begin inline asm
	shf.r.wrap.b32 %r3051, %r3122, %r3122, %r5646;
	// end inline asm
	xor.b32  	%r6700, %r6699, %r3051;
	// begin inline asm
	lop3.b32 %r3055, %r3122, %r3090, %r2980, 0xE8;
	// end inline asm
	add.s32 	%r3138, %r6698, %r2948;
	add.s32 	%r6701, %r3055, %r6698;
	add.s32 	%r3154, %r6701, %r6700;
	// begin inline asm
	shf.r.wrap.b32 %r3059, %r3138, %r3138, %r5622;
	// end inline asm
	// begin inline asm
	shf.r.wrap.b32 %r3063, %r3138, %r3138, %r5626;
	// end inline asm
	xor.b32  	%r6702, %r3063, %r3059;
	// begin inline asm
	shf.r.wrap.b32 %r3067, %r3138, %r3138, %r5630;
	// end inline asm
	xor.b32  	%r6703, %r6702, %r3067;
	add.s32 	%r6704, %r6703, %r2964;
	// begin inline asm
	lop3.b32 %r3071, %r3138, %r3106, %r3074, 0xCA;
	// end inline asm
	add.s32 	%r6705, %r6704, %r3071;
	add.s32 	%r6706, %r6705, %r5734;
	add.s32 	%r6707, %r6706, %r3649;
	// begin inline asm
	shf.r.wrap.b32 %r3075, %r3154, %r3154, %r5638;
	// end inline asm
	// begin inline asm
	shf.r.wrap.b32 %r3079, %r3154, %r3154, %r5642;
	// end inline asm
	xor.b32  	%r6708, %r3079, %r3075;
	// begin inline asm
	shf.r.wrap.b32 %r3083, %r3154, %r3154, %r5646;
	// end inline asm
	xor.b32  	%r6709, %r6708, %r3083;
	// begin inline asm
	lop3.b32 %r3087, %r3154, %r3122, %r3090, 0xE8;
	// end inline asm
	add.s32 	%r3170, %r6707, %r2980;
	add.s32 	%r6710, %r3087, %r6707;
	add.s32 	%r3186, %r6710, %r6709;
	// begin inline asm
	shf.r.wrap.b32 %r3091, %r3170, %r3170, %r5622;
	// end inline asm
	// begin inline asm
	shf.r.wrap.b32 %r3095, %r3170, %r3170, %r5626;
	// end inline asm
	xor.b32  	%r6711, %r3095, %r3091;
	// begin inline asm
	shf.r.wrap.b32 %r3099, %r3170, %r3170, %r5630;
	// end inline asm
	xor.b32  	%r6712, %r6711, %r3099;
	add.s32 	%r6713, %r6712, %r3074;
	// begin inline asm
	lop3.b32 %r3103, %r3170, %r3138, %r3106, 0xCA;
	// end inline asm
	add.s32 	%r6714, %r6713, %r3103;
	add.s32 	%r6715, %r6714, %r5743;
	xor.b32  	%r6716, %r6715, -2147483648;
	// begin inline asm
	shf.r.wrap.b32 %r3107, %r3186, %r3186, %r5638;
	// end inline asm
	// begin inline asm
	shf.r.wrap.b32 %r3111, %r3186, %r3186, %r5642;
	// end inline asm
	xor.b32  	%r6717, %r3111, %r3107;
	// begin inline asm
	shf.r.wrap.b32 %r3115, %r3186, %r3186, %r5646;
	// end inline asm
	xor.b32  	%r6718, %r6717, %r3115;
	// begin inline asm
	lop3.b32 %r3119, %r3186, %r3154, %r3122, 0xE8;
	// end inline asm
	add.s32 	%r3202, %r6716, %r3090;
	add.s32 	%r6719, %r3119, %r6716;
	add.s32 	%r3218, %r6719, %r6718;
	// begin inline asm
	shf.r.wrap.b32 %r3123, %r3202, %r3202, %r5622;
	// end inline asm
	// begin inline asm
	shf.r.wrap.b32 %r3127, %r3202, %r3202, %r5626;
	// end inline asm
	xor.b32  	%r6720, %r3127, %r3123;
	// begin inline asm
	shf.r.wrap.b32 %r3131, %r3202, %r3202, %r5630;
	// end inline asm
	xor.b32  	%r6721, %r6720, %r3131;
	add.s32 	%r6722, %r6721, %r3106;
	// begin inline asm
	lop3.b32 %r3135, %r3202, %r3170, %r3138, 0xCA;
	// end inline asm
	add.s32 	%r6723, %r6722, %r3135;
	add.s32 	%r6724, %r6723, %r5752;
	// begin inline asm
	shf.r.wrap.b32 %r3139, %r3218, %r3218, %r5638;
	// end inline asm
	// begin inline asm
	shf.r.wrap.b32 %r3143, %r3218, %r3218, %r5642;
	// end inline asm
	xor.b32  	%r6725, %r3143, %r3139;
	// begin inline asm
	shf.r.wrap.b32 %r3147, %r3218, %r3218, %r5646;
	// end inline asm
	xor.b32  	%r6726, %r6725, %r3147;
	// begin inline asm
	lop3.b32 %r3151, %r3218, %r3186, %r3154, 0xE8;
	// end inline asm
	add.s32 	%r3234, %r6724, %r3122;
	add.s32 	%r6727, %r3151, %r6724;
	add.s32 	%r3250, %r6727, %r6726;
	// begin inline asm
	shf.r.wrap.b32 %r3155, %r3234, %r3234, %r5622;
	// end inline asm
	// begin inline asm
	shf.r.wrap.b32 %r3159, %r3234, %r3234, %r5626;
	// end inline asm
	xor.b32  	%r6728, %r3159, %r3155;
	// begin inline asm
	shf.r.wrap.b32 %r3163, %r3234, %r3234, %r5630;
	// end inline asm
	xor.b32  	%r6729, %r6728, %r3163;
	add.s32 	%r6730, %r6729, %r3138;
	// begin inline asm
	lop3.b32 %r3167, %r3234, %r3202, %r3170, 0xCA;
	// end inline asm
	add.s32 	%r6731, %r6730, %r3167;
	add.s32 	%r6732, %r6731, %r5761;
	// begin inline asm
	shf.r.wrap.b32 %r3171, %r3250, %r3250, %r5638;
	// end inline asm
	// begin inline asm
	shf.r.wrap.b32 %r3175, %r3250, %r3250, %r5642;
	// end inline asm
	xor.b32  	%r6733, %r3175, %r3171;
	// begin inline asm
	shf.r.wrap.b32 %r3179, %r3250, %r3250, %r5646;
	// end inline asm
	xor.b32  	%r6734, %r6733, %r3179;
	// begin inline asm
	lop3.b32 %r3183, %r3250, %r3218, %r3186, 0xE8;
	// end inline asm
	add.s32 	%r3266, %r6732, %r3154;
	add.s32 	%r6735, %r3183, %r6732;
	add.s32 	%r3282, %r6735, %r6734;
	// begin inline asm
	shf.r.wrap.b32 %r3187, %r3266, %r3266, %r5622;
	// end inline asm
	// begin inline asm
	shf.r.wrap.b32 %r3191, %r3266, %r3266, %r5626;
	// end inline asm
	xor.b32  	%r6736, %r3191, %r3187;
	// begin inline asm
	shf.r.wrap.b32 %r3195, %r3266, %r3266, %r5630;
	// end inline asm
	xor.b32  	%r6737, %r6736, %r3195;
	add.s32 	%r6738, %r6737, %r3170;
	// begin inline asm
	lop3.b32 %r3199, %r3266, %r3234, %r3202, 0xCA;
	// end inline asm
	add.s32 	%r6739, %r6738, %r3199;
	add.s32 	%r6740, %r6739, %r5770;
	// begin inline asm
	shf.r.wrap.b32 %r3203, %r3282, %r3282, %r5638;
	// end inline asm
	// begin inline asm
	shf.r.wrap.b32 %r3207, %r3282, %r3282, %r5642;
	// end inline asm
	xor.b32  	%r6741, %r3207, %r3203;
	// begin inline asm
	shf.r.wrap.b32 %r3211, %r3282, %r3282, %r5646;
	// end inline asm
	xor.b32  	%r6742, %r6741, %r3211;
	// begin inline asm
	lop3.b32 %r3215, %r3282, %r3250, %r3218, 0xE8;
	// end inline asm
	add.s32 	%r3298, %r6740, %r3186;
	add.s32 	%r6743, %r3215, %r6740;
	add.s32 	%r3314, %r6743, %r6742;
	// begin inline asm
	shf.r.wrap.b32 %r3219, %r3298, %r3298, %r5622;
	// end inline asm
	// begin inline asm
	shf.r.wrap.b32 %r3223, %r3298, %r3298, %r5626;
	// end inline asm
	xor.b32  	%r6744, %r3223, %r3219;
	// begin inline asm
	shf.r.wrap.b32 %r3227, %r3298, %r3298, %r5630;
	// end inline asm
	xor.b32  	%r6745, %r6744, %r3227;
	add.s32 	%r6746, %r6745, %r3202;
	// begin inline asm
	lop3.b32 %r3231, %r3298, %r3266, %r3234, 0xCA;
	// end inline asm
	add.s32 	%r6747, %r6746, %r3231;
	add.s32 	%r6748, %r6747, %r5779;
	// begin inline asm
	shf.r.wrap.b32 %r3235, %r3314, %r3314, %r5638;
	// end inline asm
	// begin inline asm
	shf.r.wrap.b32 %r3239, %r3314, %r3314, %r5642;
	// end inline asm
	xor.b32  	%r6749, %r3239, %r3235;
	// begin inline asm
	shf.r.wrap.b32 %r3243, %r3314, %r3314, %r5646;
	// end inline asm
	xor.b32  	%r6750, %r6749, %r3243;
	// begin inline asm
	lop3.b32 %r3247, %r3314, %r3282, %r3250, 0xE8;
	// end inline asm
	add.s32 	%r3330, %r6748, %r3218;
	add.s32 	%r6751, %r3247, %r6748;
	add.s32 	%r3346, %r6751, %r6750;
	// begin inline asm
	shf.r.wrap.b32 %r3251, %r3330, %r3330, %r5622;
	// end inline asm
	// begin inline asm
	shf.r.wrap.b32 %r3255, %r3330, %r3330, %r5626;
	// end inline asm
	xor.b32  	%r6752, %r3255, %r3251;
	// begin inline asm
	shf.r.wrap.b32 %r3259, %r3330, %r3330, %r5630;
	// end inline asm
	xor.b32  	%r6753, %r6752, %r3259;
	add.s32 	%r6754, %r6753, %r3234;
	// begin inline asm
	lop3.b32 %r3263, %r3330, %r3298, %r3266, 0xCA;
	// end inline asm
	add.s32 	%r6755, %r6754, %r3263;
	add.s32 	%r6756, %r6755, %r5788;
	// begin inline asm
	shf.r.wrap.b32 %r3267, %r3346, %r3346, %r5638;
	// end inline asm
	// begin inline asm
	shf.r.wrap.b32 %r3271, %r3346, %r3346, %r5642;
	// end inline asm
	xor.b32  	%r6757, %r3271, %r3267;
	// begin inline asm
	shf.r.wrap.b32 %r3275, %r3346, %r3346, %r5646;
	// end inline asm
	xor.b32  	%r6758, %r6757, %r3275;
	// begin inline asm
	lop3.b32 %r3279, %r3346, %r3314, %r3282, 0xE8;
	// end inline asm
	add.s32 	%r3378, %r6756, %r3250;
	add.s32 	%r6759, %r3279, %r6756;
	add.s32 	%r3394, %r6759, %r6758;
	// begin inline asm
	shf.r.wrap.b32 %r3283, %r3378, %r3378, %r5622;
	// end inline asm
	// begin inline asm
	shf.r.wrap.b32 %r3287, %r3378, %r3378, %r5626;
	// end inline asm
	xor.b32  	%r6760, %r3287, %r3283;
	// begin inline asm
	shf.r.wrap.b32 %r3291, %r3378, %r3378, %r5630;
	// end inline asm
	xor.b32  	%r6761, %r6760, %r3291;
	add.s32 	%r6762, %r6761, %r3266;
	// begin inline asm
	lop3.b32 %r3295, %r3378, %r3330, %r3298, 0xCA;
	// end inline asm
	add.s32 	%r6763, %r6762, %r3295;
	add.s32 	%r6764, %r6763, %r5797;
	// begin inline asm
	shf.r.wrap.b32 %r3299, %r3394, %r3394, %r5638;
	// end inline asm
	// begin inline asm
	shf.r.wrap.b32 %r3303, %r3394, %r3394, %r5642;
	// end inline asm
	xor.b32  	%r6765, %r3303, %r3299;
	// begin inline asm
	shf.r.wrap.b32 %r3307, %r3394, %r3394, %r5646;
	// end inline asm
	xor.b32  	%r6766, %r6765, %r3307;
	// begin inline asm
	lop3.b32 %r3311, %r3394, %r3346, %r3314, 0xE8;
	// end inline asm
	add.s32 	%r3426, %r6764, %r3282;
	add.s32 	%r6767, %r3311, %r6764;
	add.s32 	%r3442, %r6767, %r6766;
	// begin inline asm
	shf.r.wrap.b32 %r3315, %r3426, %r3426, %r5622;
	// end inline asm
	// begin inline asm
	shf.r.wrap.b32 %r3319, %r3426, %r3426, %r5626;
	// end inline asm
	xor.b32  	%r6768, %r3319, %r3315;
	// begin inline asm
	shf.r.wrap.b32 %r3323, %r3426, %r3426, %r5630;
	// end inline asm
	xor.b32  	%r6769, %r6768, %r3323;
	add.s32 	%r6770, %r6769, %r3298;
	// begin inline asm
	lop3.b32 %r3327, %r3426, %r3378, %r3330, 0xCA;
	// end inline asm
	add.s32 	%r6771, %r6770, %r3327;
	add.s32 	%r6772, %r6771, %r5806;
	add.s32 	%r6773, %r6772, 256;
	// begin inline asm
	shf.r.wrap.b32 %r3331, %r3442, %r3442, %r5638;
	// end inline asm
	// begin inline asm
	shf.r.wrap.b32 %r3335, %r3442, %r3442, %r5642;
	// end inline asm
	xor.b32  	%r6774, %r3335, %r3331;
	// begin inline asm
	shf.r.wrap.b32 %r3339, %r3442, %r3442, %r5646;
	// end inline asm
	xor.b32  	%r6775, %r6774, %r3339;
	// begin inline asm
	lop3.b32 %r3343, %r3442, %r3394, %r3346, 0xE8;
	// end inline asm
	add.s32 	%r3474, %r6773, %r3314;
	add.s32 	%r6776, %r3343, %r6773;
	add.s32 	%r3490, %r6776, %r6775;
	// begin inline asm
	shf.r.wrap.b32 %r3347, %r3985, %r3985, %r5606;
	// end inline asm
	// begin inline asm
	shf.r.wrap.b32 %r3351, %r3985, %r3985, %r5610;
	// end inline asm
	xor.b32  	%r6777, %r3347, %r3351;
	// begin inline asm
	shf.r.wrap.b32 %r3355, %r3361, %r3361, %r5614;
	// end inline asm
	// begin inline asm
	shf.r.wrap.b32 %r3359, %r3361, %r3361, %r5618;
	// end inline asm
	shr.u32 	%r6778, %r3361, 3;
	xor.b32  	%r6779, %r6778, %r3355;
	xor.b32  	%r6780, %r6779, %r3359;
	add.s32 	%r6781, %r6777, %r6638;
	add.s32 	%r4081, %r6781, %r6780;
	// begin inline asm
	shf.r.wrap.b32 %r3363, %r3474, %r3474, %r5622;
	// end inline asm
	// begin inline asm
	shf.r.wrap.b32 %r3367, %r3474, %r3474, %r5626;
	// end inline asm
	xor.b32  	%r6782, %r3367, %r3363;
	// begin inline asm
	shf.r.wrap.b32 %r3371, %r3474, %r3474, %r5630;
	// end inline asm
	xor.b32  	%r6783, %r6782, %r3371;
	// begin inline asm
	lop3.b32 %r3375, %r3474, %r3426, %r3378, 0xCA;
	// end inline asm
	add.s32 	%r6784, %r4081, %r3330;
	add.s32 	%r6785, %r6784, %r6783;
	add.s32 	%r6786, %r6785, %r3375;
	add.s32 	%r6787, %r6786, %r5819;
	// begin inline asm
	shf.r.wrap.b32 %r3379, %r3490, %r3490, %r5638;
	// end inline asm
	// begin inline asm
	shf.r.wrap.b32 %r3383, %r3490, %r3490, %r5642;
	// end inline asm
	xor.b32  	%r6788, %r3383, %r3379;
	// begin inline asm
	shf.r.wrap.b32 %r3387, %r3490, %r3490, %r5646;
	// end inline asm
	xor.b32  	%r6789, %r6788, %r3387;
	// begin inline asm
	lop3.b32 %r3391, %r3490, %r3442, %r3394, 0xE8;
	// end inline asm
	add.s32 	%r3522, %r6787, %r3346;
	add.s32 	%r6790, %r3391, %r6787;
	add.s32 	%r3538, %r6790, %r6789;
	mov.b32 	%r4033, 256;
	// begin inline asm
	shf.r.wrap.b32 %r3395, %r4033, %r4033, %r5606;
	// end inline asm
	// begin inline asm
	shf.r.wrap.b32 %r3399, %r4033, %r4033, %r5610;
	// end inline asm
	xor.b32  	%r6791, %r3395, %r3399;
	// begin inline asm
	shf.r.wrap.b32 %r3403, %r3409, %r3409, %r5614;
	// end inline asm
	// begin inline asm
	shf.r.wrap.b32 %r3407, %r3409, %r3409, %r5618;
	// end inline asm
	shr.u32 	%r6792, %r3409, 3;
	xor.b32  	%r6793, %r6792, %r3403;
	xor.b32  	%r6794, %r6793, %r3407;
	add.s32 	%r6795, %r6791, %r3361;
	add.s32 	%r4129, %r6795, %r6794;
	// begin inline asm
	shf.r.wrap.b32 %r3411, %r3522, %r3522, %r5622;
	// end inline asm
	// begin inline asm
	shf.r.wrap.b32 %r3415, %r3522, %r3522, %r5626;
	// end inline asm
	xor.b32  	%r6796, %r3415, %r3411;
	// begin inline asm
	shf.r.wrap.b32 %r3419, %r3522, %r3522, %r5630;
	// end inline asm
	xor.b32  	%r6797, %r6796, %r3419;
	// begin inline asm
	lop3.b32 %r3423, %r3522, %r3474, %r3426, 0xCA;
	// end inline asm
	add.s32 	%r6798, %r4129, %r3378;
	add.s32 	%r6799, %r6798, %r6797;
	add.s32 	%r6800, %r6799, %r3423;
	add.s32 	%r6801, %r6800, %r5834;
	// begin inline asm
	shf.r.wrap.b32 %r3427, %r3538, %r3538, %r5638;
	// end inline asm
	// begin inline asm
	shf.r.wrap.b32 %r3431, %r3538, %r3538, %r5642;
	// end inline asm
	xor.b32  	%r6802, %r3431, %r3427;
	// begin inline asm
	shf.r.wrap.b32 %r3435, %r3538, %r3538, %r5646;
	// end inline asm
	xor.b32  	%r6803, %r6802, %r3435;
	// begin inline asm
	lop3.b32 %r3439, %r3538, %r3490, %r3442, 0xE8;
	// end inline asm
	add.s32 	%r3570, %r6801, %r3394;
	add.s32 	%r6804, %r3439, %r6801;
	add.s32 	%r3586, %r6804, %r6803;
	// begin inline asm
	shf.r.wrap.b32 %r3443, %r4081, %r4081, %r5606;
	// end inline asm
	// begin inline asm
	shf.r.wrap.b32 %r3447, %r4081, %r4081, %r5610;
	// end inline asm
	shr.u32 	%r6805, %r4081, 10;
	xor.b32  	%r6806, %r6805, %r3443;
	xor.b32  	%r6807, %r6806, %r3447;
	// begin inline asm
	shf.r.wrap.b32 %r3451, %r3457, %r3457, %r5614;
	// end inline asm
	// begin inline asm
	shf.r.wrap.b32 %r3455, %r3457, %r3457, %r5618;
	// end inline asm
	shr.u32 	%r6808, %r3457, 3;
	xor.b32  	%r6809, %r6808, %r3451;
	xor.b32  	%r6810, %r6809, %r3455;
	add.s32 	%r6811, %r6807, %r3409;
	add.s32 	%r4177, %r6811, %r6810;
	// begin inline asm
	shf.r.wrap.b32 %r3459, %r3570, %r3570, %r5622;
	// end inline asm
	// begin inline asm
	shf.r.wrap.b32 %r3463, %r3570, %r3570, %r5626;
	// end inline asm
	xor.b32  	%r6812, %r3463, %r3459;
	// begin inline asm
	shf.r.wrap.b32 %r3467, %r3570, %r3570, %r5630;
	// end inline asm
	xor.b32  	%r6813, %r6812, %r3467;
	// begin inline asm
	lop3.b32 %r3471, %r3570, %r3522, %r3474, 0xCA;
	// end inline asm
	add.s32 	%r6814, %r4177, %r3426;
	add.s32 	%r6815, %r6814, %r6813;
	add.s32 	%r6816, %r6815, %r3471;
	add.s32 	%r6817, %r6816, %r5851;
	// begin inline asm
	shf.r.wrap.b32 %r3475, %r3586, %r3586, %r5638;
	// end inline asm
	// begin inline asm
	shf.r.wrap.b32 %r3479, %r3586, %r3586, %r5642;
	// end inline asm
	xor.b32  	%r6818, %r3479, %r3475;
	// begin inline asm
	shf.r.wrap.b32 %r3483, %r3586, %r3586, %r5646;
	// end inline asm
	xor.b32  	%r6819, %r6818, %r3483;
	// begin inline asm
	lop3.b32 %r3487, %r3586, %r3538, %r3490, 0xE8;
	// end inline asm
	add.s32 	%r3618, %r6817, %r3442;
	add.s32 	%r6820, %r3487, %r6817;
	add.s32 	%r3634, %r6820, %r6819;
	// begin inline asm
	shf.r.wrap.b32 %r3491, %r4129, %r4129, %r5606;
	// end inline asm
	// begin inline asm
	shf.r.wrap.b32 %r3495, %r4129, %r4129, %r5610;
	// end inline asm
	shr.u32 	%r6821, %r4129, 10;
	xor.b32  	%r6822, %r6821, %r3491;
	xor.b32  	%r6823, %r6822, %r3495;
	// begin inline asm
	shf.r.wrap.b32 %r3499, %r3505, %r3505, %r5614;
	// end inline asm
	// begin inline asm
	shf.r.wrap.b32 %r3503, %r3505, %r3505, %r5618;
	// end inline asm
	shr.u32 	%r6824, %r3505, 3;
	xor.b32  	%r6825, %r6824, %r3499;
	xor.b32  	%r6826, %r6825, %r3503;
	add.s32 	%r6827, %r6823, %r3457;
	add.s32 	%r4225, %r6827, %r6826;
	// begin inline asm
	shf.r.wrap.b32 %r3507, %r3618, %r3618, %r5622;
	// end inline asm
	// begin inline asm
	shf.r.wrap.b32 %r3511, %r3618, %r3618, %r5626;
	// end inline asm
	xor.b32  	%r6828, %r3511, %r3507;
	// begin inline asm
	shf.r.wrap.b32 %r3515, %r3618, %r3618, %r5630;
	// end inline asm
	xor.b32  	%r6829, %r6828, %r3515;
	// begin inline asm
	lop3.b32 %r3519, %r3618, %r3570, %r3522, 0xCA;
	// end inline asm
	add.s32 	%r6830, %r4225, %r3474;
	add.s32 	%r6831, %r6830, %r6829;
	add.s32 	%r6832, %r6831, %r3519;
	add.s32 	%r6833, %r6832, %r5867;
	// begin inline asm
	shf.r.wrap.b32 %r3523, %r3634, %r3634, %r5638;
	// end inline asm
	// begin inline asm
	shf.r.wrap.b32 %r3527, %r3634, %r3634, %r5642;
	// end inline asm
	xor.b32  	%r6834, %r3527, %r3523;
	// begin inline asm
	shf.r.wrap.b32 %r3531, %r3634, %r3634, %r5646;
	// end inline asm
	xor.b32  	%r6835, %r6834, %r3531;
	// begin inline asm
	lop3.b32 %r3535, %r3634, %r3586, %r3538, 0xE8;
	// end inline asm
	add.s32 	%r3666, %r6833, %r3490;
	add.s32 	%r6836, %r3535, %r6833;
	add.s32 	%r3682, %r6836, %r6835;
	// begin inline asm
	shf.r.wrap.b32 %r3539, %r4177, %r4177, %r5606;
	// end inline asm
	// begin inline asm
	shf.r.wrap.b32 %r3543, %r4177, %r4177, %r5610;
	// end inline asm
	shr.u32 	%r6837, %r4177, 10;
	xor.b32  	%r6838, %r6837, %r3539;
	xor.b32  	%r6839, %r6838, %r3543;
	// begin inline asm
	shf.r.wrap.b32 %r3547, %r3553, %r3553, %r5614;
	// end inline asm
	// begin inline asm
	shf.r.wrap.b32 %r3551, %r3553, %r3553, %r5618;
	// end inline asm
	shr.u32 	%r6840, %r3553, 3;
	xor.b32  	%r6841, %r6840, %r3547;
	xor.b32  	%r6842, %r6841, %r3551;
	add.s32 	%r6843, %r6839, %r3505;
	add.s32 	%r4273, %r6843, %r6842;
	// begin inline asm
	shf.r.wrap.b32 %r3555, %r3666, %r3666, %r5622;
	// end inline asm
	// begin inline asm
	shf.r.wrap.b32 %r3559, %r3666, %r3666, %r5626;
	// end inline asm
	xor.b32  	%r6844, %r3559, %r3555;
	// begin inline asm
	shf.r.wrap.b32 %r3563, %r3666, %r3666, %r5630;
	// end inline asm
	xor.b32  	%r6845, %r6844, %r3563;
	// begin inline asm
	lop3.b32 %r3567, %r3666, %r3618, %r3570, 0xCA;
	// end inline asm
	add.s32 	%r6846, %r4273, %r3522;
	add.s32 	%r6847, %r6846, %r6845;
	add.s32 	%r6848, %r6847, %r3567;
	add.s32 	%r6849, %r6848, %r5882;
	// begin inline asm
	shf.r.wrap.b32 %r3571, %r3682, %r3682, %r5638;
	// end inline asm
	// begin inline asm
	shf.r.wrap.b32 %r3575, %r3682, %r3682, %r5642;
	// end inline asm
	xor.b32  	%r6850, %r3575, %r3571;
	// begin inline asm
	shf.r.wrap.b32 %r3579, %r3682, %r3682, %r5646;
	// end inline asm
	xor.b32  	%r6851, %r6850, %r3579;
	// begin inline asm
	lop3.b32 %r3583, %r3682, %r3634, %r3586, 0xE8;
	// end inline asm
	add.s32 	%r3714, %r6849, %r3538;
	add.s32 	%r6852, %r3583, %r6849;
	add.s32 	%r3730, %r6852, %r6851;
	// begin inline asm
	shf.r.wrap.b32 %r3587, %r4225, %r4225, %r5606;
	// end inline asm
	// begin inline asm
	shf.r.wrap.b32 %r3591, %r4225, %r4225, %r5610;
	// end inline asm
	shr.u32 	%r6853, %r4225, 10;
	xor.b32  	%r6854, %r6853, %r3587;
	xor.b32  	%r6855, %r6854, %r3591;
	// begin inline asm
	shf.r.wrap.b32 %r3595, %r3601, %r3601, %r5614;
	// end inline asm
	// begin inline asm
	shf.r.wrap.b32 %r3599, %r3601, %r3601, %r5618;
	// end inline asm
	shr.u32 	%r6856, %r3601, 3;
	xor.b32  	%r6857, %r6856, %r3595;
	xor.b32  	%r6858, %r6857, %r3599;
	add.s32 	%r6859, %r6855, %r3553;
	add.s32 	%r4321, %r6859, %r6858;
	// begin inline asm
	shf.r.wrap.b32 %r3603, %r3714, %r3714, %r5622;
	// end inline asm
	// begin inline asm
	shf.r.wrap.b32 %r3607, %r3714, %r3714, %r5626;
	// end inline asm
	xor.b32  	%r6860, %r3607, %r3603;
	// begin inline asm
	shf.r.wrap.b32 %r3611, %r3714, %r3714, %r5630;
	// end inline asm
	xor.b32  	%r6861, %r6860, %r3611;
	// begin inline asm
	lop3.b32 %r3615, %r3714, %r3666, %r3618, 0xCA;
	// end inline asm
	add.s32 	%r6862, %r4321, %r3570;
	add.s32 	%r6863, %r6862, %r6861;
	add.s32 	%r6864, %r6863, %r3615;
	add.s32 	%r6865, %r6864, %r5896;
	// begin inline asm
	shf.r.wrap.b32 %r3619, %r3730, %r3730, %r5638;
	// end inline asm
	// begin inline asm
	shf.r.wrap.b32 %r3623, %r3730, %r3730, %r5642;
	// end inline asm
	xor.b32  	%r6866, %r3623, %r3619;
	// begin inline asm
	shf.r.wrap.b32 %r3627, %r3730, %r3730, %r5646;
	// end inline asm
	xor.b32  	%r6867, %r6866, %r3627;
	// begin inline asm
	lop3.b32 %r3631, %r3730, %r3682, %r3634, 0xE8;
	// end inline asm
	add.s32 	%r3762, %r6865, %r3586;
	add.s32 	%r6868, %r3631, %r6865;
	add.s32 	%r3778, %r6868, %r6867;
	// begin inline asm
	shf.r.wrap.b32 %r3635, %r4273, %r4273, %r5606;
	// end inline asm
	// begin inline asm
	shf.r.wrap.b32 %r3639, %r4273, %r4273, %r5610;
	// end inline asm
	shr.u32 	%r6869, %r4273, 10;
	xor.b32  	%r6870, %r6869, %r3635;
	xor.b32  	%r6871, %r6870, %r3639;
	add.s32 	%r6872, %r6871, %r3601;
	// begin inline asm
	shf.r.wrap.b32 %r3643, %r3649, %r3649, %r5614;
	// end inline asm
	// begin inline asm
	shf.r.wrap.b32 %r3647, %r3649, %r3649, %r5618;
	// end inline asm
	shr.u32 	%r6873, %r3649, 3;
	xor.b32  	%r6874, %r6873, %r3643;
	xor.b32  	%r6875, %r6874, %r3647;
	add.s32 	%r6876, %r6872, %r6875;
	add.s32 	%r3732, %r6876, 256;
	// begin inline asm
	shf.r.wrap.b32 %r3651, %r3762, %r3762, %r5622;
	// end inline asm
	// begin inline asm
	shf.r.wrap.b32 %r3655, %r3762, %r3762, %r5626;
	// end inline asm
	xor.b32  	%r6877, %r3655, %r3651;
	// begin inline asm
	shf.r.wrap.b32 %r3659, %r3762, %r3762, %r5630;
	// end inline asm
	xor.b32  	%r6878, %r6877, %r3659;
	// begin inline asm
	lop3.b32 %r3663, %r3762, %r3714, %r3666, 0xCA;
	// end inline asm
	add.s32 	%r6879, %r3732, %r3618;
	add.s32 	%r6880, %r6879, %r6878;
	add.s32 	%r6881, %r6880, %r3663;
	add.s32 	%r6882, %r6881, %r5911;
	// begin inline asm
	shf.r.wrap.b32 %r3667, %r3778, %r3778, %r5638;
	// end inline asm
	// begin inline asm
	shf.r.wrap.b32 %r3671, %r3778, %r3778, %r5642;
	// end inline asm
	xor.b32  	%r6883, %r3671, %r3667;
	// begin inline asm
	shf.r.wrap.b32 %r3675, %r3778, %r3778, %r5646;
	// end inline asm
	xor.b32  	%r6884, %r6883, %r3675;
	// begin inline asm
	lop3.b32 %r3679, %r3778, %r3730, %r3682, 0xE8;
	// end inline asm
	add.s32 	%r3810, %r6882, %r3634;
	add.s32 	%r6885, %r3679, %r6882;
	add.s32 	%r3826, %r6885, %r6884;
	// begin inline asm
	shf.r.wrap.b32 %r3683, %r4321, %r4321, %r5606;
	// end inline asm
	// begin inline asm
	shf.r.wrap.b32 %r3687, %r4321, %r4321, %r5610;
	// end inline asm
	shr.u32 	%r6886, %r4321, 10;
	xor.b32  	%r6887, %r6886, %r3683;
	xor.b32  	%r6888, %r6887, %r3687;
	add.s32 	%r6889, %r6888, %r4081;
	// begin inline asm
	shf.r.wrap.b32 %r3691, %r3697, %r3697, %r5614;
	// end inline asm
	// begin inline asm
	shf.r.wrap.b32 %r3695, %r3697, %r3697, %r5618;
	// end inline asm
	xor.b32  	%r6890, %r3691, %r3695;
	xor.b32  	%r6891, %r6890, 268435456;
	add.s32 	%r6892, %r6889, %r3649;
	add.s32 	%r4417, %r6892, %r6891;
	// begin inline asm
	shf.r.wrap.b32 %r3699, %r3810, %r3810, %r5622;
	// end inline asm
	// begin inline asm
	shf.r.wrap.b32 %r3703, %r3810, %r3810, %r5626;
	// end inline asm
	xor.b32  	%r6893, %r3703, %r3699;
	// begin inline asm
	shf.r.wrap.b32 %r3707, %r3810, %r3810, %r5630;
	// end inline asm
	xor.b32  	%r6894, %r6893, %r3707;
	// begin inline asm
	lop3.b32 %r3711, %r3810, %r3762, %r3714, 0xCA;
	// end inline asm
	add.s32 	%r6895, %r4417, %r3666;
	add.s32 	%r6896, %r6895, %r6894;
	add.s32 	%r6897, %r6896, %r3711;
	add.s32 	%r6898, %r6897, %r5926;
	// begin inline asm
	shf.r.wrap.b32 %r3715, %r3826, %r3826, %r5638;
	// end inline asm
	// begin inline asm
	shf.r.wrap.b32 %r3719, %r3826, %r3826, %r5642;
	// end inline asm
	xor.b32  	%r6899, %r3719, %r3715;
	// begin inline asm
	shf.r.wrap.b32 %r3723, %r3826, %r3826, %r5646;
	// end inline asm
	xor.b32  	%r6900, %r6899, %r3723;
	// begin inline asm
	lop3.b32 %r3727, %r3826, %r3778, %r3730, 0xE8;
	// end inline asm
	add.s32 	%r3858, %r6898, %r3682;
	add.s32 	%r6901, %r3727, %r6898;
	add.s32 	%r3874, %r6901, %r6900;
	// begin inline asm
	shf.r.wrap.b32 %r3731, %r3732, %r3732, %r5606;
	// end inline asm
	// begin inline asm
	shf.r.wrap.b32 %r3735, %r3732, %r3732, %r5610;
	// end inline asm
	shr.u32 	%r6902, %r3732, 10;
	xor.b32  	%r6903, %r6902, %r3731;
	xor.b32  	%r6904, %r6903, %r3735;
	add.s32 	%r6905, %r6904, %r4129;
	// begin inline asm
	shf.r.wrap.b32 %r3739, %r3985, %r3985, %r5614;
	// end inline asm
	// begin inline asm
	shf.r.wrap.b32 %r3743, %r3985, %r3985, %r5618;
	// end inline asm
	xor.b32  	%r6906, %r3739, %r3743;
	add.s32 	%r6907, %r6906, %r6905;
	add.s32 	%r3828, %r6907, -2147483648;
	// begin inline asm
	shf.r.wrap.b32 %r3747, %r3858, %r3858, %r5622;
	// end inline asm
	// begin inline asm
	shf.r.wrap.b32 %r3751, %r3858, %r3858, %r5626;
	// end inline asm
	xor.b32  	%r6908, %r3751, %r3747;
	// begin inline asm
	shf.r.wrap.b32 %r3755, %r3858, %r3858, %r5630;
	// end inline asm
	xor.b32  	%r6909, %r6908, %r3755;
	// begin inline asm
	lop3.b32 %r3759, %r3858, %r3810, %r3762, 0xCA;
	// end inline asm
	add.s32 	%r6910, %r3828, %r3714;
	add.s32 	%r6911, %r6910, %r6909;
	add.s32 	%r6912, %r6911, %r3759;
	add.s32 	%r6913, %r6912, %r5941;
	// begin inline asm
	shf.r.wrap.b32 %r3763, %r3874, %r3874, %r5638;
	// end inline asm
	// begin inline asm
	shf.r.wrap.b32 %r3767, %r3874, %r3874, %r5642;
	// end inline asm
	xor.b32  	%r6914, %r3767, %r3763;
	// begin inline asm
	shf.r.wrap.b32 %r3771, %r3874, %r3874, %r5646;
	// end inline asm
	xor.b32  	%r6915, %r6914, %r3771;
	// begin inline asm
	lop3.b32 %r3775, %r3874, %r3826, %r3778, 0xE8;
	// end inline asm
	add.s32 	%r3906, %r6913, %r3730;
	add.s32 	%r6916, %r3775, %r6913;
	add.s32 	%r3922, %r6916, %r6915;
	// begin inline asm
	shf.r.wrap.b32 %r3779, %r4417, %r4417, %r5606;
	// end inline asm
	// begin inline asm
	shf.r.wrap.b32 %r3783, %r4417, %r4417, %r5610;
	// end inline asm
	shr.u32 	%r6917, %r4417, 10;
	xor.b32  	%r6918, %r6917, %r3779;
	xor.b32  	%r6919, %r6918, %r3783;
	add.s32 	%r6920, %r6919, %r4177;
	// begin inline asm
	shf.r.wrap.b32 %r3787, %r3985, %r3985, %r5614;
	// end inline asm
	// begin inline asm
	shf.r.wrap.b32 %r3791, %r3985, %r3985, %r5618;
	// end inline asm
	xor.b32  	%r6921, %r3787, %r3791;
	add.s32 	%r4513, %r6920, %r6921;
	// begin inline asm
	shf.r.wrap.b32 %r3795, %r3906, %r3906, %r5622;
	// end inline asm
	// begin inline asm
	shf.r.wrap.b32 %r3799, %r3906, %r3906, %r5626;
	// end inline asm
	xor.b32  	%r6922, %r3799, %r3795;
	// begin inline asm
	shf.r.wrap.b32 %r3803, %r3906, %r3906, %r5630;
	// end inline asm
	xor.b32  	%r6923, %r6922, %r3803;
	// begin inline asm
	lop3.b32 %r3807, %r3906, %r3858, %r3810, 0xCA;
	// end inline asm
	add.s32 	%r6924, %r4513, %r3762;
	add.s32 	%r6925, %r6924, %r6923;
	add.s32 	%r6926, %r6925, %r3807;
	add.s32 	%r6927, %r6926, %r5956;
	// begin inline asm
	shf.r.wrap.b32 %r3811, %r3922, %r3922, %r5638;
	// end inline asm
	// begin inline asm
	shf.r.wrap.b32 %r3815, %r3922, %r3922, %r5642;
	// end inline asm
	xor.b32  	%r6928, %r3815, %r3811;
	// begin inline asm
	shf.r.wrap.b32 %r3819, %r3922, %r3922, %r5646;
	// end inline asm
	xor.b32  	%r6929, %r6928, %r3819;
	// begin inline asm
	lop3.b32 %r3823, %r3922, %r3874, %r3826, 0xE8;
	// end inline asm
	add.s32 	%r3954, %r6927, %r3778;
	add.s32 	%r6930, %r3823, %r6927;
	add.s32 	%r3970, %r6930, %r6929;
	// begin inline asm
	shf.r.wrap.b32 %r3827, %r3828, %r3828, %r5606;
	// end inline asm
	// begin inline asm
	shf.r.wrap.b32 %r3831, %r3828, %r3828, %r5610;
	// end inline asm
	shr.u32 	%r6931, %r3828, 10;
	xor.b32  	%r6932, %r6931, %r3827;
	xor.b32  	%r6933, %r6932, %r3831;
	add.s32 	%r6934, %r6933, %r4225;
	// begin inline asm
	shf.r.wrap.b32 %r3835, %r3985, %r3985, %r5614;
	// end inline asm
	// begin inline asm
	shf.r.wrap.b32 %r3839, %r3985, %r3985, %r5618;
	// end inline asm
	xor.b32  	%r6935, %r3835, %r3839;
	add.s32 	%r4561, %r6934, %r6935;
	// begin inline asm
	shf.r.wrap.b32 %r3843, %r3954, %r3954, %r5622;
	// end inline asm
	// begin inline asm
	shf.r.wrap.b32 %r3847, %r3954, %r3954, %r5626;
	// end inline asm
	xor.b32  	%r6936, %r3847, %r3843;
	// begin inline asm
	shf.r.wrap.b32 %r3851, %r3954, %r3954, %r5630;
	// end inline asm
	xor.b32  	%r6937, %r6936, %r3851;
	// begin inline asm
	lop3.b32 %r3855, %r3954, %r3906, %r3858, 0xCA;
	// end inline asm
	add.s32 	%r6938, %r4561, %r3810;
	add.s32 	%r6939, %r6938, %r6937;
	add.s32 	%r6940, %r6939, %r3855;
	add.s32 	%r6941, %r6940, %r5971;
	// begin inline asm
	shf.r.wrap.b32 %r3859, %r3970, %r3970, %r5638;
	// end inline asm
	// begin inline asm
	shf.r.wrap.b32 %r3863, %r3970, %r3970, %r5642;
	// end inline asm
	xor.b32  	%r6942, %r3863, %r3859;
	// begin inline asm
	shf.r.wrap.b32 %r3867, %r3970, %r3970, %r5646;
	// end inline asm
	xor.b32  	%r6943, %r6942, %r3867;
	// begin inline asm
	lop3.b32 %r3871, %r3970, %r3922, %r3874, 0xE8;
	// end inline asm
	add.s32 	%r4002, %r6941, %r3826;
	add.s32 	%r6944, %r3871, %r6941;
	add.s32 	%r4018, %r6944, %r6943;
	// begin inline asm
	shf.r.wrap.b32 %r3875, %r4513, %r4513, %r5606;
	// end inline asm
	// begin inline asm
	shf.r.wrap.b32 %r3879, %r4513, %r4513, %r5610;
	// end inline asm
	shr.u32 	%r6945, %r4513, 10;
	xor.b32  	%r6946, %r6945, %r3875;
	xor.b32  	%r6947, %r6946, %r3879;
	add.s32 	%r6948, %r6947, %r4273;
	// begin inline asm
	shf.r.wrap.b32 %r3883, %r3985, %r3985, %r5614;
	// end inline asm
	// begin inline asm
	shf.r.wrap.b32 %r3887, %r3985, %r3985, %r5618;
	// end inline asm
	xor.b32  	%r6949, %r3883, %r3887;
	add.s32 	%r4609, %r6948, %r6949;
	// begin inline asm
	shf.r.wrap.b32 %r3891, %r4002, %r4002, %r5622;
	// end inline asm
	// begin inline asm
	shf.r.wrap.b32 %r3895, %r4002, %r4002, %r5626;
	// end inline asm
	xor.b32  	%r6950, %r3895, %r3891;
	// begin inline asm
	shf.r.wrap.b32 %r3899, %r4002, %r4002, %r5630;
	// end inline asm
	xor.b32  	%r6951, %r6950, %r3899;
	// begin inline asm
	lop3.b32 %r3903, %r4002, %r3954, %r3906, 0xCA;
	// end inline asm
	add.s32 	%r6952, %r4609, %r3858;
	add.s32 	%r6953, %r6952, %r6951;
	add.s32 	%r6954, %r6953, %r3903;
	add.s32 	%r6955, %r6954, %r5986;
	// begin inline asm
	shf.r.wrap.b32 %r3907, %r4018, %r4018, %r5638;
	// end inline asm
	// begin inline asm
	shf.r.wrap.b32 %r3911, %r4018, %r4018, %r5642;
	// end inline asm
	xor.b32  	%r6956, %r3911, %r3907;
	// begin inline asm
	shf.r.wrap.b32 %r3915, %r4018, %r4018, %r5646;
	// end inline asm
	xor.b32  	%r6957, %r6956, %r3915;
	// begin inline asm
	lop3.b32 %r3919, %r4018, %r3970, %r3922, 0xE8;
	// end inline asm
	add.s32 	%r4050, %r6955, %r3874;
	add.s32 	%r6958, %r3919, %r6955;
	add.s32 	%r4066, %r6958, %r6957;
	// begin inline asm
	shf.r.wrap.b32 %r3923, %r4561, %r4561, %r5606;
	// end inline asm
	// begin inline asm
	shf.r.wrap.b32 %r3927, %r4561, %r4561, %r5610;
	// end inline asm
	shr.u32 	%r6959, %r4561, 10;
	xor.b32  	%r6960, %r6959, %r3923;
	xor.b32  	%r6961, %r6960, %r3927;
	add.s32 	%r6962, %r6961, %r4321;
	// begin inline asm
	shf.r.wrap.b32 %r3931, %r3985, %r3985, %r5614;
	// end inline asm
	// begin inline asm
	shf.r.wrap.b32 %r3935, %r3985, %r3985, %r5618;
	// end inline asm
	xor.b32  	%r6963, %r3931, %r3935;
	add.s32 	%r4657, %r6962, %r6963;
	// begin inline asm
	shf.r.wrap.b32 %r3939, %r4050, %r4050, %r5622;
	// end inline asm
	// begin inline asm
	shf.r.wrap.b32 %r3943, %r4050, %r4050, %r5626;
	// end inline asm
	xor.b32  	%r6964, %r3943, %r3939;
	// begin inline asm
	shf.r.wrap.b32 %r3947, %r4050, %r4050, %r5630;
	// end inline asm
	xor.b32  	%r6965, %r6964, %r3947;
	// begin inline asm
	lop3.b32 %r3951, %r4050, %r4002, %r3954, 0xCA;
	// end inline asm
	add.s32 	%r6966, %r4657, %r3906;
	add.s32 	%r6967, %r6966, %r6965;
	add.s32 	%r6968, %r6967, %r3951;
	add.s32 	%r6969, %r6968, %r6001;
	// begin inline asm
	shf.r.wrap.b32 %r3955, %r4066, %r4066, %r5638;
	// end inline asm
	// begin inline asm
	shf.r.wrap.b32 %r3959, %r4066, %r4066, %r5642;
	// end inline asm
	xor.b32  	%r6970, %r3959, %r3955;
	// begin inline asm
	shf.r.wrap.b32 %r3963, %r4066, %r4066, %r5646;
	// end inline asm
	xor.b32  	%r6971, %r6970, %r3963;
	// begin inline asm
	lop3.b32 %r3967, %r4066, %r4018, %r3970, 0xE8;
	// end inline asm
	add.s32 	%r4098, %r6969, %r3922;
	add.s32 	%r6972, %r3967, %r6969;
	add.s32 	%r4114, %r6972, %r6971;
	// begin inline asm
	shf.r.wrap.b32 %r3971, %r4609, %r4609, %r5606;
	// end inline asm
	// begin inline asm
	shf.r.wrap.b32 %r3975, %r4609, %r4609, %r5610;
	// end inline asm
	shr.u32 	%r6973, %r4609, 10;
	xor.b32  	%r6974, %r6973, %r3971;
	xor.b32  	%r6975, %r6974, %r3975;
	add.s32 	%r6976, %r6975, %r3732;
	// begin inline asm
	shf.r.wrap.b32 %r3979, %r3985, %r3985, %r5614;
	// end inline asm
	// begin inline asm
	shf.r.wrap.b32 %r3983, %r3985, %r3985, %r5618;
	// end inline asm
	xor.b32  	%r6977, %r3979, %r3983;
	add.s32 	%r4705, %r6976, %r6977;
	// begin inline asm
	shf.r.wrap.b32 %r3987, %r4098, %r4098, %r5622;
	// end inline asm
	// begin inline asm
	shf.r.wrap.b32 %r3991, %r4098, %r4098, %r5626;
	// end inline asm
	xor.b32  	%r6978, %r3991, %r3987;
	// begin inline asm
	shf.r.wrap.b32 %r3995, %r4098, %r4098, %r5630;
	// end inline asm
	xor.b32  	%r6979, %r6978, %r3995;
	// begin inline asm
	lop3.b32 %r3999, %r4098, %r4050, %r4002, 0xCA;
	// end inline asm
	add.s32 	%r6980, %r4705, %r3954;
	add.s32 	%r6981, %r6980, %r6979;
	add.s32 	%r6982, %r6981, %r3999;
	add.s32 	%r6983, %r6982, %r6016;
	// begin inline asm
	shf.r.wrap.b32 %r4003, %r4114, %r4114, %r5638;
	// end inline asm
	// begin inline asm
	shf.r.wrap.b32 %r4007, %r4114, %r4114, %r5642;
	// end inline asm
	xor.b32  	%r6984, %r4007, %r4003;
	// begin inline asm
	shf.r.wrap.b32 %r4011, %r4114, %r4114, %r5646;
	// end inline asm
	xor.b32  	%r6985, %r6984, %r4011;
	// begin inline asm
	lop3.b32 %r4015, %r4114, %r4066, %r4018, 0xE8;
	// end inline asm
	add.s32 	%r4146, %r6983, %r3970;
	add.s32 	%r6986, %r4015, %r6983;
	add.s32 	%r4162, %r6986, %r6985;
	// begin inline asm
	shf.r.wrap.b32 %r4019, %r4657, %r4657, %r5606;
	// end inline asm
	// begin inline asm
	shf.r.wrap.b32 %r4023, %r4657, %r4657, %r5610;
	// end inline asm
	shr.u32 	%r6987, %r4657, 10;
	xor.b32  	%r6988, %r6987, %r4019;
	xor.b32  	%r6989, %r6988, %r4023;
	add.s32 	%r6990, %r6989, %r4417;
	// begin inline asm
	shf.r.wrap.b32 %r4027, %r4033, %r4033, %r5614;
	// end inline asm
	// begin inline asm
	shf.r.wrap.b32 %r4031, %r4033, %r4033, %r5618;
	// end inline asm
	xor.b32  	%r6991, %r4027, %r4031;
	xor.b32  	%r6992, %r6991, 32;
	add.s32 	%r4753, %r6990, %r6992;
	// begin inline asm
	shf.r.wrap.b32 %r4035, %r4146, %r4146, %r5622;
	// end inline asm
	// begin inline asm
	shf.r.wrap.b32 %r4039, %r4146, %r4146, %r5626;
	// end inline asm
	xor.b32  	%r6993, %r4039, %r4035;
	// begin inline asm
	shf.r.wrap.b32 %r4043, %r4146, %r4146, %r5630;
	// end inline asm
	xor.b32  	%r6994, %r6993, %r4043;
	// begin inline asm
	lop3.b32 %r4047, %r4146, %r4098, %r4050, 0xCA;
	// end inline asm
	add.s32 	%r6995, %r4753, %r4002;
	add.s32 	%r6996, %r6995, %r6994;
	add.s32 	%r6997, %r6996, %r4047;
	add.s32 	%r6998, %r6997, %r6032;
	// begin inline asm
	shf.r.wrap.b32 %r4051, %r4162, %r4162, %r5638;
	// end inline asm
	// begin inline asm
	shf.r.wrap.b32 %r4055, %r4162, %r4162, %r5642;
	// end inline asm
	xor.b32  	%r6999, %r4055, %r4051;
	// begin inline asm
	shf.r.wrap.b32 %r4059, %r4162, %r4162, %r5646;
	// end inline asm
	xor.b32  	%r7000, %r6999, %r4059;
	// begin inline asm
	lop3.b32 %r4063, %r4162, %r4114, %r4066, 0xE8;
	// end inline asm
	add.s32 	%r4194, %r6998, %r4018;
	add.s32 	%r7001, %r4063, %r6998;
	add.s32 	%r4210, %r7001, %r7000;
	// begin inline asm
	shf.r.wrap.b32 %r4067, %r4705, %r4705, %r5606;
	// end inline asm
	// begin inline asm
	shf.r.wrap.b32 %r4071, %r4705, %r4705, %r5610;
	// end inline asm
	shr.u32 	%r7002, %r4705, 10;
	xor.b32  	%r7003, %r7002, %r4067;
	xor.b32  	%r7004, %r7003, %r4071;
	add.s32 	%r7005, %r7004, %r3828;
	// begin inline asm
	shf.r.wrap.b32 %r4075, %r4081, %r4081, %r5614;
	// end inline asm
	// begin inline asm
	shf.r.wrap.b32 %r4079, %r4081, %r4081, %r5618;
	// end inline asm
	shr.u32 	%r7006, %r4081, 3;
	xor.b32  	%r7007, %r7006, %r4075;
	xor.b32  	%r7008, %r7007, %r4079;
	add.s32 	%r7009, %r7005, %r7008;
	add.s32 	%r4164, %r7009, 256;
	// begin inline asm
	shf.r.wrap.b32 %r4083, %r4194, %r4194, %r5622;
	// end inline asm
	// begin inline asm
	shf.r.wrap.b32 %r4087, %r4194, %r4194, %r5626;
	// end inline asm
	xor.b32  	%r7010, %r4087, %r4083;
	// begin inline asm
	shf.r.wrap.b32 %r4091, %r4194, %r4194, %r5630;
	// end inline asm
	xor.b32  	%r7011, %r7010, %r4091;
	// begin inline asm
	lop3.b32 %r4095, %r4194, %r4146, %r4098, 0xCA;
	// end inline asm
	add.s32 	%r7012, %r4164, %r4050;
	add.s32 	%r7013, %r7012, %r7011;
	add.s32 	%r7014, %r7013, %r4095;
	add.s32 	%r7015, %r7014, %r6050;
	// begin inline asm
	shf.r.wrap.b32 %r4099, %r4210, %r4210, %r5638;
	// end inline asm
	// begin inline asm
	shf.r.wrap.b32 %r4103, %r4210, %r4210, %r5642;
	// end inline asm
	xor.b32  	%r7016, %r4103, %r4099;
	// begin inline asm
	shf.r.wrap.b32 %r4107, %r4210, %r4210, %r5646;
	// end inline asm
	xor.b32  	%r7017, %r7016, %r4107;
	// begin inline asm
	lop3.b32 %r4111, %r4210, %r4162, %r4114, 0xE8;
	// end inline asm
	add.s32 	%r4242, %r7015, %r4066;
	add.s32 	%r7018, %r4111, %r7015;
	add.s32 	%r4258, %r7018, %r7017;
	// begin inline asm
	shf.r.wrap.b32 %r4115, %r4753, %r4753, %r5606;
	// end inline asm
	// begin inline asm
	shf.r.wrap.b32 %r4119, %r4753, %r4753, %r5610;
	// end inline asm
	shr.u32 	%r7019, %r4753, 10;
	xor.b32  	%r7020, %r7019, %r4115;
	xor.b32  	%r7021, %r7020, %r4119;
	add.s32 	%r7022, %r7021, %r4513;
	// begin inline asm
	shf.r.wrap.b32 %r4123, %r4129, %r4129, %r5614;
	// end inline asm
	// begin inline asm
	shf.r.wrap.b32 %r4127, %r4129, %r4129, %r5618;
	// end inline asm
	shr.u32 	%r7023, %r4129, 3;
	xor.b32  	%r7024, %r7023, %r4123;
	xor.b32  	%r7025, %r7024, %r4127;
	add.s32 	%r7026, %r7022, %r4081;
	add.s32 	%r4849, %r7026, %r7025;
	// begin inline asm
	shf.r.wrap.b32 %r4131, %r4242, %r4242, %r5622;
	// end inline asm
	// begin inline asm
	shf.r.wrap.b32 %r4135, %r4242, %r4242, %r5626;
	// end inline asm
	xor.b32  	%r7027, %r4135, %r4131;
	// begin inline asm
	shf.r.wrap.b32 %r4139, %r4242, %r4242, %r5630;
	// end inline asm
	xor.b32  	%r7028, %r7027, %r4139;
	// begin inline asm
	lop3.b32 %r4143, %r4242, %r4194, %r4146, 0xCA;
	// end inline asm
	add.s32 	%r7029, %r4849, %r4098;
	add.s32 	%r7030, %r7029, %r7028;
	add.s32 	%r7031, %r7030, %r4143;
	add.s32 	%r7032, %r7031, %r6068;
	// begin inline asm
	shf.r.wrap.b32 %r4147, %r4258, %r4258, %r5638;
	// end inline asm
	// begin inline asm
	shf.r.wrap.b32 %r4151, %r4258, %r4258, %r5642;
	// end inline asm
	xor.b32  	%r7033, %r4151, %r4147;
	// begin inline asm
	shf.r.wrap.b32 %r4155, %r4258, %r4258, %r5646;
	// end inline asm
	xor.b32  	%r7034, %r7033, %r4155;
	// begin inline asm
	lop3.b32 %r4159, %r4258, %r4210, %r4162, 0xE8;
	// end inline asm
	add.s32 	%r4290, %r7032, %r4114;
	add.s32 	%r7035, %r4159, %r7032;
	add.s32 	%r4306, %r7035, %r7034;
	// begin inline asm
	shf.r.wrap.b32 %r4163, %r4164, %r4164, %r5606;
	// end inline asm
	// begin inline asm
	shf.r.wrap.b32 %r4167, %r4164, %r4164, %r5610;
	// end inline asm
	shr.u32 	%r7036, %r4164, 10;
	xor.b32  	%r7037, %r7036, %r4163;
	xor.b32  	%r7038, %r7037, %r4167;
	add.s32 	%r7039, %r7038, %r4561;
	// begin inline asm
	shf.r.wrap.b32 %r4171, %r4177, %r4177, %r5614;
	// end inline asm
	// begin inline asm
	shf.r.wrap.b32 %r4175, %r4177, %r4177, %r5618;
	// end inline asm
	shr.u32 	%r7040, %r4177, 3;
	xor.b32  	%r7041, %r7040, %r4171;
	xor.b32  	%r7042, %r7041, %r4175;
	add.s32 	%r7043, %r7039, %r4129;
	add.s32 	%r4897, %r7043, %r7042;
	// begin inline asm
	shf.r.wrap.b32 %r4179, %r4290, %r4290, %r5622;
	// end inline asm
	// begin inline asm
	shf.r.wrap.b32 %r4183, %r4290, %r4290, %r5626;
	// end inline asm
	xor.b32  	%r7044, %r4183, %r4179;
	// begin inline asm
	shf.r.wrap.b32 %r4187, %r4290, %r4290, %r5630;
	// end inline asm
	xor.b32  	%r7045, %r7044, %r4187;
	// begin inline asm
	lop3.b32 %r4191, %r4290, %r4242, %r4194, 0xCA;
	// end inline asm
	add.s32 	%r7046, %r4897, %r4146;
	add.s32 	%r7047, %r7046, %r7045;
	add.s32 	%r7048, %r7047, %r4191;
	add.s32 	%r7049, %r7048, %r6086;
	// begin inline asm
	shf.r.wrap.b32 %r4195, %r4306, %r4306, %r5638;
	// end inline asm
	// begin inline asm
	shf.r.wrap.b32 %r4199, %r4306, %r4306, %r5642;
	// end inline asm
	xor.b32  	%r7050, %r4199, %r4195;
	// begin inline asm
	shf.r.wrap.b32 %r4203, %r4306, %r4306, %r5646;
	// end inline asm
	xor.b32  	%r7051, %r7050, %r4203;
	// begin inline asm
	lop3.b32 %r4207, %r4306, %r4258, %r4210, 0xE8;
	// end inline asm
	add.s32 	%r4338, %r7049, %r4162;
	add.s32 	%r7052, %r4207, %r7049;
	add.s32 	%r4354, %r7052, %r7051;
	// begin inline asm
	shf.r.wrap.b32 %r4211, %r4849, %r4849, %r5606;
	// end inline asm
	// begin inline asm
	shf.r.wrap.b32 %r4215, %r4849, %r4849, %r5610;
	// end inline asm
	shr.u32 	%r7053, %r4849, 10;
	xor.b32  	%r7054, %r7053, %r4211;
	xor.b32  	%r7055, %r7054, %r4215;
	add.s32 	%r7056, %r7055, %r4609;
	// begin inline asm
	shf.r.wrap.b32 %r4219, %r4225, %r4225, %r5614;
	// end inline asm
	// begin inline asm
	shf.r.wrap.b32 %r4223, %r4225, %r4225, %r5618;
	// end inline asm
	shr.u32 	%r7057, %r4225, 3;
	xor.b32  	%r7058, %r7057, %r4219;
	xor.b32  	%r7059, %r7058, %r4223;
	add.s32 	%r7060, %r7056, %r4177;
	add.s32 	%r4945, %r7060, %r7059;
	// begin inline asm
	shf.r.wrap.b32 %r4227, %r4338, %r4338, %r5622;
	// end inline asm
	// begin inline asm
	shf.r.wrap.b32 %r4231, %r4338, %r4338, %r5626;
	// end inline asm
	xor.b32  	%r7061, %r4231, %r4227;
	// begin inline asm
	shf.r.wrap.b32 %r4235, %r4338, %r4338, %r5630;
	// end inline asm
	xor.b32  	%r7062, %r7061, %r4235;
	// begin inline asm
	lop3.b32 %r4239, %r4338, %r4290, %r4242, 0xCA;
	// end inline asm
	add.s32 	%r7063, %r4945, %r4194;
	add.s32 	%r7064, %r7063, %r7062;
	add.s32 	%r7065, %r7064, %r4239;
	add.s32 	%r7066, %r7065, %r6104;
	// begin inline asm
	shf.r.wrap.b32 %r4243, %r4354, %r4354, %r5638;
	// end inline asm
	// begin inline asm
	shf.r.wrap.b32 %r4247, %r4354, %r4354, %r5642;
	// end inline asm
	xor.b32  	%r7067, %r4247, %r4243;
	// begin inline asm
	shf.r.wrap.b32 %r4251, %r4354, %r4354, %r5646;
	// end inline asm
	xor.b32  	%r7068, %r7067, %r4251;
	// begin inline asm
	lop3.b32 %r4255, %r4354, %r4306, %r4258, 0xE8;
	// end inline asm
	add.s32 	%r4386, %r7066, %r4210;
	add.s32 	%r7069, %r4255, %r7066;
	add.s32 	%r4402, %r7069, %r7068;
	// begin inline asm
	shf.r.wrap.b32 %r4259, %r4897, %r4897, %r5606;
	// end inline asm
	// begin inline asm
	shf.r.wrap.b32 %r4263, %r4897, %r4897, %r5610;
	// end inline asm
	shr.u32 	%r7070, %r4897, 10;
	xor.b32  	%r7071, %r7070, %r4259;
	xor.b32  	%r7072, %r7071, %r4263;
	add.s32 	%r7073, %r7072, %r4657;
	// begin inline asm
	shf.r.wrap.b32 %r4267, %r4273, %r4273, %r5614;
	// end inline asm
	// begin inline asm
	shf.r.wrap.b32 %r4271, %r4273, %r4273, %r5618;
	// end inline asm
	shr.u32 	%r7074, %r4273, 3;
	xor.b32  	%r7075, %r7074, %r4267;
	xor.b32  	%r7076, %r7075, %r4271;
	add.s32 	%r7077, %r7073, %r4225;
	add.s32 	%r4993, %r7077, %r7076;
	// begin inline asm
	shf.r.wrap.b32 %r4275, %r4386, %r4386, %r5622;
	// end inline asm
	// begin inline asm
	shf.r.wrap.b32 %r4279, %r4386, %r4386, %r5626;
	// end inline asm
	xor.b32  	%r7078, %r4279, %r4275;
	// begin inline asm
	shf.r.wrap.b32 %r4283, %r4386, %r4386, %r5630;
	// end inline asm
	xor.b32  	%r7079, %r7078, %r4283;
	// begin inline asm
	lop3.b32 %r4287, %r4386, %r4338, %r4290, 0xCA;
	// end inline asm
	add.s32 	%r7080, %r4993, %r4242;
	add.s32 	%r7081, %r7080, %r7079;
	add.s32 	%r7082, %r7081, %r4287;
	add.s32 	%r7083, %r7082, %r6122;
	// begin inline asm
	shf.r.wrap.b32 %r4291, %r4402, %r4402, %r5638;
	// end inline asm
	// begin inline asm
	shf.r.wrap.b32 %r4295, %r4402, %r4402, %r5642;
	// end inline asm
	xor.b32  	%r7084, %r4295, %r4291;
	// begin inline asm
	shf.r.wrap.b32 %r4299, %r4402, %r4402, %r5646;
	// end inline asm
	xor.b32  	%r7085, %r7084, %r4299;
	// begin inline asm
	lop3.b32 %r4303, %r4402, %r4354, %r4306, 0xE8;
	// end inline asm
	add.s32 	%r4434, %r7083, %r4258;
	add.s32 	%r7086, %r4303, %r7083;
	add.s32 	%r4450, %r7086, %r7085;
	// begin inline asm
	shf.r.wrap.b32 %r4307, %r4945, %r4945, %r5606;
	// end inline asm
	// begin inline asm
	shf.r.wrap.b32 %r4311, %r4945, %r4945, %r5610;
	// end inline asm
	shr.u32 	%r7087, %r4945, 10;
	xor.b32  	%r7088, %r7087, %r4307;
	xor.b32  	%r7089, %r7088, %r4311;
	add.s32 	%r7090, %r7089, %r4705;
	// begin inline asm
	shf.r.wrap.b32 %r4315, %r4321, %r4321, %r5614;
	// end inline asm
	// begin inline asm
	shf.r.wrap.b32 %r4319, %r4321, %r4321, %r5618;
	// end inline asm
	shr.u32 	%r7091, %r4321, 3;
	xor.b32  	%r7092, %r7091, %r4315;
	xor.b32  	%r7093, %r7092, %r4319;
	add.s32 	%r7094, %r7090, %r4273;
	add.s32 	%r5041, %r7094, %r7093;
	// begin inline asm
	shf.r.wrap.b32 %r4323, %r4434, %r4434, %r5622;
	// end inline asm
	// begin inline asm
	shf.r.wrap.b32 %r4327, %r4434, %r4434, %r5626;
	// end inline asm
	xor.b32  	%r7095, %r4327, %r4323;
	// begin inline asm
	shf.r.wrap.b32 %r4331, %r4434, %r4434, %r5630;
	// end inline asm
	xor.b32  	%r7096, %r7095, %r4331;
	// begin inline asm
	lop3.b32 %r4335, %r4434, %r4386, %r4338, 0xCA;
	// end inline asm
	add.s32 	%r7097, %r5041, %r4290;
	add.s32 	%r7098, %r7097, %r7096;
	add.s32 	%r7099, %r7098, %r4335;
	add.s32 	%r7100, %r7099, %r6140;
	// begin inline asm
	shf.r.wrap.b32 %r4339, %r4450, %r4450, %r5638;
	// end inline asm
	// begin inline asm
	shf.r.wrap.b32 %r4343, %r4450, %r4450, %r5642;
	// end inline asm
	xor.b32  	%r7101, %r4343, %r4339;
	// begin inline asm
	shf.r.wrap.b32 %r4347, %r4450, %r4450, %r5646;
	// end inline asm
	xor.b32  	%r7102, %r7101, %r4347;
	// begin inline asm
	lop3.b32 %r4351, %r4450, %r4402, %r4354, 0xE8;
	// end inline asm
	add.s32 	%r4482, %r7100, %r4306;
	add.s32 	%r7103, %r4351, %r7100;
	add.s32 	%r4498, %r7103, %r7102;
	// begin inline asm
	shf.r.wrap.b32 %r4355, %r4993, %r4993, %r5606;
	// end inline asm
	// begin inline asm
	shf.r.wrap.b32 %r4359, %r4993, %r4993, %r5610;
	// end inline asm
	shr.u32 	%r7104, %r4993, 10;
	xor.b32  	%r7105, %r7104, %r4355;
	xor.b32  	%r7106, %r7105, %r4359;
	add.s32 	%r7107, %r7106, %r4753;
	// begin inline asm
	shf.r.wrap.b32 %r4363, %r3732, %r3732, %r5614;
	// end inline asm
	// begin inline asm
	shf.r.wrap.b32 %r4367, %r3732, %r3732, %r5618;
	// end inline asm
	shr.u32 	%r7108, %r3732, 3;
	xor.b32  	%r7109, %r7108, %r4363;
	xor.b32  	%r7110, %r7109, %r4367;
	add.s32 	%r7111, %r7107, %r4321;
	add.s32 	%r5089, %r7111, %r7110;
	// begin inline asm
	shf.r.wrap.b32 %r4371, %r4482, %r4482, %r5622;
	// end inline asm
	// begin inline asm
	shf.r.wrap.b32 %r4375, %r4482, %r4482, %r5626;
	// end inline asm
	xor.b32  	%r7112, %r4375, %r4371;
	// begin inline asm
	shf.r.wrap.b32 %r4379, %r4482, %r4482, %r5630;
	// end inline asm
	xor.b32  	%r7113, %r7112, %r4379;
	// begin inline asm
	lop3.b32 %r4383, %r4482, %r4434, %r4386, 0xCA;
	// end inline asm
	add.s32 	%r7114, %r5089, %r4338;
	add.s32 	%r7115, %r7114, %r7113;
	add.s32 	%r7116, %r7115, %r4383;
	add.s32 	%r7117, %r7116, %r6158;
	// begin inline asm
	shf.r.wrap.b32 %r4387, %r4498, %r4498, %r5638;
	// end inline asm
	// begin inline asm
	shf.r.wrap.b32 %r4391, %r4498, %r4498, %r5642;
	// end inline asm
	xor.b32  	%r7118, %r4391, %r4387;
	// begin inline asm
	shf.r.wrap.b32 %r4395, %r4498, %r4498, %r5646;
	// end inline asm
	xor.b32  	%r7119, %r7118, %r4395;
	// begin inline asm
	lop3.b32 %r4399, %r4498, %r4450, %r4402, 0xE8;
	// end inline asm
	add.s32 	%r4530, %r7117, %r4354;
	add.s32 	%r7120, %r4399, %r7117;
	add.s32 	%r4546, %r7120, %r7119;
	// begin inline asm
	shf.r.wrap.b32 %r4403, %r5041, %r5041, %r5606;
	// end inline asm
	// begin inline asm
	shf.r.wrap.b32 %r4407, %r5041, %r5041, %r5610;
	// end inline asm
	shr.u32 	%r7121, %r5041, 10;
	xor.b32  	%r7122, %r7121, %r4403;
	xor.b32  	%r7123, %r7122, %r4407;
	add.s32 	%r7124, %r7123, %r4164;
	// begin inline asm
	shf.r.wrap.b32 %r4411, %r4417, %r4417, %r5614;
	// end inline asm
	// begin inline asm
	shf.r.wrap.b32 %r4415, %r4417, %r4417, %r5618;
	// end inline asm
	shr.u32 	%r7125, %r4417, 3;
	xor.b32  	%r7126, %r7125, %r4411;
	xor.b32  	%r7127, %r7126, %r4415;
	add.s32 	%r7128, %r7124, %r3732;
	add.s32 	%r5137, %r7128, %r7127;
	// begin inline asm
	shf.r.wrap.b32 %r4419, %r4530, %r4530, %r5622;
	// end inline asm
	// begin inline asm
	shf.r.wrap.b32 %r4423, %r4530, %r4530, %r5626;
	// end inline asm
	xor.b32  	%r7129, %r4423, %r4419;
	// begin inline asm
	shf.r.wrap.b32 %r4427, %r4530, %r4530, %r5630;
	// end inline asm
	xor.b32  	%r7130, %r7129, %r4427;
	// begin inline asm
	lop3.b32 %r4431, %r4530, %r4482, %r4434, 0xCA;
	// end inline asm
	add.s32 	%r7131, %r5137, %r4386;
	add.s32 	%r7132, %r7131, %r7130;
	add.s32 	%r7133, %r7132, %r4431;
	add.s32 	%r7134, %r7133, %r6176;
	// begin inline asm
	shf.r.wrap.b32 %r4435, %r4546, %r4546, %r5638;
	// end inline asm
	// begin inline asm
	shf.r.wrap.b32 %r4439, %r4546, %r4546, %r5642;
	// end inline asm
	xor.b32  	%r7135, %r4439, %r4435;
	// begin inline asm
	shf.r.wrap.b32 %r4443, %r4546, %r4546, %r5646;
	// end inline asm
	xor.b32  	%r7136, %r7135, %r4443;
	// begin inline asm
	lop3.b32 %r4447, %r4546, %r4498, %r4450, 0xE8;
	// end inline asm
	add.s32 	%r4578, %r7134, %r4402;
	add.s32 	%r7137, %r4447, %r7134;
	add.s32 	%r4594, %r7137, %r7136;
	// begin inline asm
	shf.r.wrap.b32 %r4451, %r5089, %r5089, %r5606;
	// end inline asm
	// begin inline asm
	shf.r.wrap.b32 %r4455, %r5089, %r5089, %r5610;
	// end inline asm
	shr.u32 	%r7138, %r5089, 10;
	xor.b32  	%r7139, %r7138, %r4451;
	xor.b32  	%r7140, %r7139, %r4455;
	add.s32 	%r7141, %r7140, %r4849;
	// begin inline asm
	shf.r.wrap.b32 %r4459, %r3828, %r3828, %r5614;
	// end inline asm
	// begin inline asm
	shf.r.wrap.b32 %r4463, %r3828, %r3828, %r5618;
	// end inline asm
	shr.u32 	%r7142, %r3828, 3;
	xor.b32  	%r7143, %r7142, %r4459;
	xor.b32  	%r7144, %r7143, %r4463;
	add.s32 	%r7145, %r7141, %r4417;
	add.s32 	%r5185, %r7145, %r7144;
	// begin inline asm
	shf.r.wrap.b32 %r4467, %r4578, %r4578, %r5622;
	// end inline asm
	// begin inline asm
	shf.r.wrap.b32 %r4471, %r4578, %r4578, %r5626;
	// end inline asm
	xor.b32  	%r7146, %r4471, %r4467;
	// begin inline asm
	shf.r.wrap.b32 %r4475, %r4578, %r4578, %r5630;
	// end inline asm
	xor.b32  	%r7147, %r7146, %r4475;
	// begin inline asm
	lop3.b32 %r4479, %r4578, %r4530, %r4482, 0xCA;
	// end inline asm
	add.s32 	%r7148, %r5185, %r4434;
	add.s32 	%r7149, %r7148, %r7147;
	add.s32 	%r7150, %r7149, %r4479;
	add.s32 	%r7151, %r7150, %r6194;
	// begin inline asm
	shf.r.wrap.b32 %r4483, %r4594, %r4594, %r5638;
	// end inline asm
	// begin inline asm
	shf.r.wrap.b32 %r4487, %r4594, %r4594, %r5642;
	// end inline asm
	xor.b32  	%r7152, %r4487, %r4483;
	// begin inline asm
	shf.r.wrap.b32 %r4491, %r4594, %r4594, %r5646;
	// end inline asm
	xor.b32  	%r7153, %r7152, %r4491;
	// begin inline asm
	lop3.b32 %r4495, %r4594, %r4546, %r4498, 0xE8;
	// end inline asm
	add.s32 	%r4626, %r7151, %r4450;
	add.s32 	%r7154, %r4495, %r7151;
	add.s32 	%r4642, %r7154, %r7153;
	// begin inline asm
	shf.r.wrap.b32 %r4499, %r5137, %r5137, %r5606;
	// end inline asm
	// begin inline asm
	shf.r.wrap.b32 %r4503, %r5137, %r5137, %r5610;
	// end inline asm
	shr.u32 	%r7155, %r5137, 10;
	xor.b32  	%r7156, %r7155, %r4499;
	xor.b32  	%r7157, %r7156, %r4503;
	add.s32 	%r7158, %r7157, %r4897;
	// begin inline asm
	shf.r.wrap.b32 %r4507, %r4513, %r4513, %r5614;
	// end inline asm
	// begin inline asm
	shf.r.wrap.b32 %r4511, %r4513, %r4513, %r5618;
	// end inline asm
	shr.u32 	%r7159, %r4513, 3;
	xor.b32  	%r7160, %r7159, %r4507;
	xor.b32  	%r7161, %r7160, %r4511;
	add.s32 	%r7162, %r7158, %r3828;
	add.s32 	%r5233, %r7162, %r7161;
	// begin inline asm
	shf.r.wrap.b32 %r4515, %r4626, %r4626, %r5622;
	// end inline asm
	// begin inline asm
	shf.r.wrap.b32 %r4519, %r4626, %r4626, %r5626;
	// end inline asm
	xor.b32  	%r7163, %r4519, %r4515;
	// begin inline asm
	shf.r.wrap.b32 %r4523, %r4626, %r4626, %r5630;
	// end inline asm
	xor.b32  	%r7164, %r7163, %r4523;
	// begin inline asm
	lop3.b32 %r4527, %r4626, %r4578, %r4530, 0xCA;
	// end inline asm
	add.s32 	%r7165, %r5233, %r4482;
	add.s32 	%r7166, %r7165, %r7164;
	add.s32 	%r7167, %r7166, %r4527;
	add.s32 	%r7168, %r7167, %r6212;
	// begin inline asm
	shf.r.wrap.b32 %r4531, %r4642, %r4642, %r5638;
	// end inline asm
	// begin inline asm
	shf.r.wrap.b32 %r4535, %r4642, %r4642, %r5642;
	// end inline asm
	xor.b32  	%r7169, %r4535, %r4531;
	// begin inline asm
	shf.r.wrap.b32 %r4539, %r4642, %r4642, %r5646;
	// end inline asm
	xor.b32  	%r7170, %r7169, %r4539;
	// begin inline asm
	lop3.b32 %r4543, %r4642, %r4594, %r4546, 0xE8;
	// end inline asm
	add.s32 	%r4674, %r7168, %r4498;
	add.s32 	%r7171, %r4543, %r7168;
	add.s32 	%r4690, %r7171, %r7170;
	// begin inline asm
	shf.r.wrap.b32 %r4547, %r5185, %r5185, %r5606;
	// end inline asm
	// begin inline asm
	shf.r.wrap.b32 %r4551, %r5185, %r5185, %r5610;
	// end inline asm
	shr.u32 	%r7172, %r5185, 10;
	xor.b32  	%r7173, %r7172, %r4547;
	xor.b32  	%r7174, %r7173, %r4551;
	add.s32 	%r7175, %r7174, %r4945;
	// begin inline asm
	shf.r.wrap.b32 %r4555, %r4561, %r4561, %r5614;
	// end inline asm
	// begin inline asm
	shf.r.wrap.b32 %r4559, %r4561, %r4561, %r5618;
	// end inline asm
	shr.u32 	%r7176, %r4561, 3;
	xor.b32  	%r7177, %r7176, %r4555;
	xor.b32  	%r7178, %r7177, %r4559;
	add.s32 	%r7179, %r7175, %r4513;
	add.s32 	%r5281, %r7179, %r7178;
	// begin inline asm
	shf.r.wrap.b32 %r4563, %r4674, %r4674, %r5622;
	// end inline asm
	// begin inline asm
	shf.r.wrap.b32 %r4567, %r4674, %r4674, %r5626;
	// end inline asm
	xor.b32  	%r7180, %r4567, %r4563;
	// begin inline asm
	shf.r.wrap.b32 %r4571, %r4674, %r4674, %r5630;
	// end inline asm
	xor.b32  	%r7181, %r7180, %r4571;
	// begin inline asm
	lop3.b32 %r4575, %r4674, %r4626, %r4578, 0xCA;
	// end inline asm
	add.s32 	%r7182, %r5281, %r4530;
	add.s32 	%r7183, %r7182, %r7181;
	add.s32 	%r7184, %r7183, %r4575;
	add.s32 	%r7185, %r7184, %r6230;
	// begin inline asm
	shf.r.wrap.b32 %r4579, %r4690, %r4690, %r5638;
	// end inline asm
	// begin inline asm
	shf.r.wrap.b32 %r4583, %r4690, %r4690, %r5642;
	// end inline asm
	xor.b32  	%r7186, %r4583, %r4579;
	// begin inline asm
	shf.r.wrap.b32 %r4587, %r4690, %r4690, %r5646;
	// end inline asm
	xor.b32  	%r7187, %r7186, %r4587;
	// begin inline asm
	lop3.b32 %r4591, %r4690, %r4642, %r4594, 0xE8;
	// end inline asm
	add.s32 	%r4722, %r7185, %r4546;
	add.s32 	%r7188, %r4591, %r7185;
	add.s32 	%r4738, %r7188, %r7187;
	// begin inline asm
	shf.r.wrap.b32 %r4595, %r5233, %r5233, %r5606;
	// end inline asm
	// begin inline asm
	shf.r.wrap.b32 %r4599, %r5233, %r5233, %r5610;
	// end inline asm
	shr.u32 	%r7189, %r5233, 10;
	xor.b32  	%r7190, %r7189, %r4595;
	xor.b32  	%r7191, %r7190, %r4599;
	add.s32 	%r7192, %r7191, %r4993;
	// begin inline asm
	shf.r.wrap.b32 %r4603, %r4609, %r4609, %r5614;
	// end inline asm
	// begin inline asm
	shf.r.wrap.b32 %r4607, %r4609, %r4609, %r5618;
	// end inline asm
	shr.u32 	%r7193, %r4609, 3;
	xor.b32  	%r7194, %r7193, %r4603;
	xor.b32  	%r7195, %r7194, %r4607;
	add.s32 	%r7196, %r7192, %r4561;
	add.s32 	%r5329, %r7196, %r7195;
	// begin inline asm
	shf.r.wrap.b32 %r4611, %r4722, %r4722, %r5622;
	// end inline asm
	// begin inline asm
	shf.r.wrap.b32 %r4615, %r4722, %r4722, %r5626;
	// end inline asm
	xor.b32  	%r7197, %r4615, %r4611;
	// begin inline asm
	shf.r.wrap.b32 %r4619, %r4722, %r4722, %r5630;
	// end inline asm
	xor.b32  	%r7198, %r7197, %r4619;
	// begin inline asm
	lop3.b32 %r4623, %r4722, %r4674, %r4626, 0xCA;
	// end inline asm
	add.s32 	%r7199, %r5329, %r4578;
	add.s32 	%r7200, %r7199, %r7198;
	add.s32 	%r7201, %r7200, %r4623;
	add.s32 	%r7202, %r7201, %r6248;
	// begin inline asm
	shf.r.wrap.b32 %r4627, %r4738, %r4738, %r5638;
	// end inline asm
	// begin inline asm
	shf.r.wrap.b32 %r4631, %r4738, %r4738, %r5642;
	// end inline asm
	xor.b32  	%r7203, %r4631, %r4627;
	// begin inline asm
	shf.r.wrap.b32 %r4635, %r4738, %r4738, %r5646;
	// end inline asm
	xor.b32  	%r7204, %r7203, %r4635;
	// begin inline asm
	lop3.b32 %r4639, %r4738, %r4690, %r4642, 0xE8;
	// end inline asm
	add.s32 	%r4770, %r7202, %r4594;
	add.s32 	%r7205, %r4639, %r7202;
	add.s32 	%r4786, %r7205, %r7204;
	// begin inline asm
	shf.r.wrap.b32 %r4643, %r5281, %r5281, %r5606;
	// end inline asm
	// begin inline asm
	shf.r.wrap.b32 %r4647, %r5281, %r5281, %r5610;
	// end inline asm
	shr.u32 	%r7206, %r5281, 10;
	xor.b32  	%r7207, %r7206, %r4643;
	xor.b32  	%r7208, %r7207, %r4647;
	add.s32 	%r7209, %r7208, %r5041;
	// begin inline asm
	shf.r.wrap.b32 %r4651, %r4657, %r4657, %r5614;
	// end inline asm
	// begin inline asm
	shf.r.wrap.b32 %r4655, %r4657, %r4657, %r5618;
	// end inline asm
	shr.u32 	%r7210, %r4657, 3;
	xor.b32  	%r7211, %r7210, %r4651;
	xor.b32  	%r7212, %r7211, %r4655;
	add.s32 	%r7213, %r7209, %r4609;
	add.s32 	%r5377, %r7213, %r7212;
	// begin inline asm
	shf.r.wrap.b32 %r4659, %r4770, %r4770, %r5622;
	// end inline asm
	// begin inline asm
	shf.r.wrap.b32 %r4663, %r4770, %r4770, %r5626;
	// end inline asm
	xor.b32  	%r7214, %r4663, %r4659;
	// begin inline asm
	shf.r.wrap.b32 %r4667, %r4770, %r4770, %r5630;
	// end inline asm
	xor.b32  	%r7215, %r7214, %r4667;
	// begin inline asm
	lop3.b32 %r4671, %r4770, %r4722, %r4674, 0xCA;
	// end inline asm
	add.s32 	%r7216, %r5377, %r4626;
	add.s32 	%r7217, %r7216, %r7215;
	add.s32 	%r7218, %r7217, %r4671;
	add.s32 	%r7219, %r7218, %r6266;
	// begin inline asm
	shf.r.wrap.b32 %r4675, %r4786, %r4786, %r5638;
	// end inline asm
	// begin inline asm
	shf.r.wrap.b32 %r4679, %r4786, %r4786, %r5642;
	// end inline asm
	xor.b32  	%r7220, %r4679, %r4675;
	// begin inline asm
	shf.r.wrap.b32 %r4683, %r4786, %r4786, %r5646;
	// end inline asm
	xor.b32  	%r7221, %r7220, %r4683;
	// begin inline asm
	lop3.b32 %r4687, %r4786, %r4738, %r4690, 0xE8;
	// end inline asm
	add.s32 	%r4818, %r7219, %r4642;
	add.s32 	%r7222, %r4687, %r7219;
	add.s32 	%r4834, %r7222, %r7221;
	// begin inline asm
	shf.r.wrap.b32 %r4691, %r5329, %r5329, %r5606;
	// end inline asm
	// begin inline asm
	shf.r.wrap.b32 %r4695, %r5329, %r5329, %r5610;
	// end inline asm
	shr.u32 	%r7223, %r5329, 10;
	xor.b32  	%r7224, %r7223, %r4691;
	xor.b32  	%r7225, %r7224, %r4695;
	add.s32 	%r7226, %r7225, %r5089;
	// begin inline asm
	shf.r.wrap.b32 %r4699, %r4705, %r4705, %r5614;
	// end inline asm
	// begin inline asm
	shf.r.wrap.b32 %r4703, %r4705, %r4705, %r5618;
	// end inline asm
	shr.u32 	%r7227, %r4705, 3;
	xor.b32  	%r7228, %r7227, %r4699;
	xor.b32  	%r7229, %r7228, %r4703;
	add.s32 	%r7230, %r7226, %r4657;
	add.s32 	%r5425, %r7230, %r7229;
	// begin inline asm
	shf.r.wrap.b32 %r4707, %r4818, %r4818, %r5622;
	// end inline asm
	// begin inline asm
	shf.r.wrap.b32 %r4711, %r4818, %r4818, %r5626;
	// end inline asm
	xor.b32  	%r7231, %r4711, %r4707;
	// begin inline asm
	shf.r.wrap.b32 %r4715, %r4818, %r4818, %r5630;
	// end inline asm
	xor.b32  	%r7232, %r7231, %r4715;
	// begin inline asm
	lop3.b32 %r4719, %r4818, %r4770, %r4722, 0xCA;
	// end inline asm
	add.s32 	%r7233, %r5425, %r4674;
	add.s32 	%r7234, %r7233, %r7232;
	add.s32 	%r7235, %r7234, %r4719;
	add.s32 	%r7236, %r7235, %r6284;
	// begin inline asm
	shf.r.wrap.b32 %r4723, %r4834, %r4834, %r5638;
	// end inline asm
	// begin inline asm
	shf.r.wrap.b32 %r4727, %r4834, %r4834, %r5642;
	// end inline asm
	xor.b32  	%r7237, %r4727, %r4723;
	// begin inline asm
	shf.r.wrap.b32 %r4731, %r4834, %r4834, %r5646;
	// end inline asm
	xor.b32  	%r7238, %r7237, %r4731;
	// begin inline asm
	lop3.b32 %r4735, %r4834, %r4786, %r4738, 0xE8;
	// end inline asm
	add.s32 	%r4866, %r7236, %r4690;
	add.s32 	%r7239, %r4735, %r7236;
	add.s32 	%r4882, %r7239, %r7238;
	// begin inline asm
	shf.r.wrap.b32 %r4739, %r5377, %r5377, %r5606;
	// end inline asm
	// begin inline asm
	shf.r.wrap.b32 %r4743, %r5377, %r5377, %r5610;
	// end inline asm
	shr.u32 	%r7240, %r5377, 10;
	xor.b32  	%r7241, %r7240, %r4739;
	xor.b32  	%r7242, %r7241, %r4743;
	add.s32 	%r7243, %r7242, %r5137;
	// begin inline asm
	shf.r.wrap.b32 %r4747, %r4753, %r4753, %r5614;
	// end inline asm
	// begin inline asm
	shf.r.wrap.b32 %r4751, %r4753, %r4753, %r5618;
	// end inline asm
	shr.u32 	%r7244, %r4753, 3;
	xor.b32  	%r7245, %r7244, %r4747;
	xor.b32  	%r7246, %r7245, %r4751;
	add.s32 	%r7247, %r7243, %r4705;
	add.s32 	%r5473, %r7247, %r7246;
	// begin inline asm
	shf.r.wrap.b32 %r4755, %r4866, %r4866, %r5622;
	// end inline asm
	// begin inline asm
	shf.r.wrap.b32 %r4759, %r4866, %r4866, %r5626;
	// end inline asm
	xor.b32  	%r7248, %r4759, %r4755;
	// begin inline asm
	shf.r.wrap.b32 %r4763, %r4866, %r4866, %r5630;
	// end inline asm
	xor.b32  	%r7249, %r7248, %r4763;
	// begin inline asm
	lop3.b32 %r4767, %r4866, %r4818, %r4770, 0xCA;
	// end inline asm
	add.s32 	%r7250, %r5473, %r4722;
	add.s32 	%r7251, %r7250, %r7249;
	add.s32 	%r7252, %r7251, %r4767;
	add.s32 	%r7253, %r7252, %r6302;
	// begin inline asm
	shf.r.wrap.b32 %r4771, %r4882, %r4882, %r5638;
	// end inline asm
	// begin inline asm
	shf.r.wrap.b32 %r4775, %r4882, %r4882, %r5642;
	// end inline asm
	xor.b32  	%r7254, %r4775, %r4771;
	// begin inline asm
	shf.r.wrap.b32 %r4779, %r4882, %r4882, %r5646;
	// end inline asm
	xor.b32  	%r7255, %r7254, %r4779;
	// begin inline asm
	lop3.b32 %r4783, %r4882, %r4834, %r4786, 0xE8;
	// end inline asm
	add.s32 	%r4914, %r7253, %r4738;
	add.s32 	%r7256, %r4783, %r7253;
	add.s32 	%r4930, %r7256, %r7255;
	// begin inline asm
	shf.r.wrap.b32 %r4787, %r5425, %r5425, %r5606;
	// end inline asm
	// begin inline asm
	shf.r.wrap.b32 %r4791, %r5425, %r5425, %r5610;
	// end inline asm
	shr.u32 	%r7257, %r5425, 10;
	xor.b32  	%r7258, %r7257, %r4787;
	xor.b32  	%r7259, %r7258, %r4791;
	add.s32 	%r7260, %r7259, %r5185;
	// begin inline asm
	shf.r.wrap.b32 %r4795, %r4164, %r4164, %r5614;
	// end inline asm
	// begin inline asm
	shf.r.wrap.b32 %r4799, %r4164, %r4164, %r5618;
	// end inline asm
	shr.u32 	%r7261, %r4164, 3;
	xor.b32  	%r7262, %r7261, %r4795;
	xor.b32  	%r7263, %r7262, %r4799;
	add.s32 	%r7264, %r7260, %r4753;
	add.s32 	%r5521, %r7264, %r7263;
	// begin inline asm
	shf.r.wrap.b32 %r4803, %r4914, %r4914, %r5622;
	// end inline asm
	// begin inline asm
	shf.r.wrap.b32 %r4807, %r4914, %r4914, %r5626;
	// end inline asm
	xor.b32  	%r7265, %r4807, %r4803;
	// begin inline asm
	shf.r.wrap.b32 %r4811, %r4914, %r4914, %r5630;
	// end inline asm
	xor.b32  	%r7266, %r7265, %r4811;
	// begin inline asm
	lop3.b32 %r4815, %r4914, %r4866, %r4818, 0xCA;
	// end inline asm
	add.s32 	%r7267, %r5521, %r4770;
	add.s32 	%r7268, %r7267, %r7266;
	add.s32 	%r7269, %r7268, %r4815;
	add.s32 	%r7270, %r7269, %r6320;
	// begin inline asm
	shf.r.wrap.b32 %r4819, %r4930, %r4930, %r5638;
	// end inline asm
	// begin inline asm
	shf.r.wrap.b32 %r4823, %r4930, %r4930, %r5642;
	// end inline asm
	xor.b32  	%r7271, %r4823, %r4819;
	// begin inline asm
	shf.r.wrap.b32 %r4827, %r4930, %r4930, %r5646;
	// end inline asm
	xor.b32  	%r7272, %r7271, %r4827;
	// begin inline asm
	lop3.b32 %r4831, %r4930, %r4882, %r4834, 0xE8;
	// end inline asm
	add.s32 	%r4962, %r7270, %r4786;
	add.s32 	%r7273, %r4831, %r7270;
	add.s32 	%r4978, %r7273, %r7272;
	// begin inline asm
	shf.r.wrap.b32 %r4835, %r5473, %r5473, %r5606;
	// end inline asm
	// begin inline asm
	shf.r.wrap.b32 %r4839, %r5473, %r5473, %r5610;
	// end inline asm
	shr.u32 	%r7274, %r5473, 10;
	xor.b32  	%r7275, %r7274, %r4835;
	xor.b32  	%r7276, %r7275, %r4839;
	add.s32 	%r7277, %r7276, %r5233;
	// begin inline asm
	shf.r.wrap.b32 %r4843, %r4849, %r4849, %r5614;
	// end inline asm
	// begin inline asm
	shf.r.wrap.b32 %r4847, %r4849, %r4849, %r5618;
	// end inline asm
	shr.u32 	%r7278, %r4849, 3;
	xor.b32  	%r7279, %r7278, %r4843;
	xor.b32  	%r7280, %r7279, %r4847;
	add.s32 	%r7281, %r7277, %r4164;
	add.s32 	%r5569, %r7281, %r7280;
	// begin inline asm
	shf.r.wrap.b32 %r4851, %r4962, %r4962, %r5622;
	// end inline asm
	// begin inline asm
	shf.r.wrap.b32 %r4855, %r4962, %r4962, %r5626;
	// end inline asm
	xor.b32  	%r7282, %r4855, %r4851;
	// begin inline asm
	shf.r.wrap.b32 %r4859, %r4962, %r4962, %r5630;
	// end inline asm
	xor.b32  	%r7283, %r7282, %r4859;
	// begin inline asm
	lop3.b32 %r4863, %r4962, %r4914, %r4866, 0xCA;
	// end inline asm
	add.s32 	%r7284, %r5569, %r4818;
	add.s32 	%r7285, %r7284, %r7283;
	add.s32 	%r7286, %r7285, %r4863;
	add.s32 	%r7287, %r7286, %r6338;
	// begin inline asm
	shf.r.wrap.b32 %r4867, %r4978, %r4978, %r5638;
	// end inline asm
	// begin inline asm
	shf.r.wrap.b32 %r4871, %r4978, %r4978, %r5642;
	// end inline asm
	xor.b32  	%r7288, %r4871, %r4867;
	// begin inline asm
	shf.r.wrap.b32 %r4875, %r4978, %r4978, %r5646;
	// end inline asm
	xor.b32  	%r7289, %r7288, %r4875;
	// begin inline asm
	lop3.b32 %r4879, %r4978, %r4930, %r4882, 0xE8;
	// end inline asm
	add.s32 	%r5010, %r7287, %r4834;
	add.s32 	%r7290, %r4879, %r7287;
	add.s32 	%r5026, %r7290, %r7289;
	// begin inline asm
	shf.r.wrap.b32 %r4883, %r5521, %r5521, %r5606;
	// end inline asm
	// begin inline asm
	shf.r.wrap.b32 %r4887, %r5521, %r5521, %r5610;
	// end inline asm
	shr.u32 	%r7291, %r5521, 10;
	xor.b32  	%r7292, %r7291, %r4883;
	xor.b32  	%r7293, %r7292, %r4887;
	add.s32 	%r7294, %r7293, %r5281;
	// begin inline asm
	shf.r.wrap.b32 %r4891, %r4897, %r4897, %r5614;
	// end inline asm
	// begin inline asm
	shf.r.wrap.b32 %r4895, %r4897, %r4897, %r5618;
	// end inline asm
	shr.u32 	%r7295, %r4897, 3;
	xor.b32  	%r7296, %r7295, %r4891;
	xor.b32  	%r7297, %r7296, %r4895;
	add.s32 	%r7298, %r7294, %r4849;
	add.s32 	%r5617, %r7298, %r7297;
	// begin inline asm
	shf.r.wrap.b32 %r4899, %r5010, %r5010, %r5622;
	// end inline asm
	// begin inline asm
	shf.r.wrap.b32 %r4903, %r5010, %r5010, %r5626;
	// end inline asm
	xor.b32  	%r7299, %r4903, %r4899;
	// begin inline asm
	shf.r.wrap.b32 %r4907, %r5010, %r5010, %r5630;
	// end inline asm
	xor.b32  	%r7300, %r7299, %r4907;
	// begin inline asm
	lop3.b32 %r4911, %r5010, %r4962, %r4914, 0xCA;
	// end inline asm
	add.s32 	%r7301, %r5617, %r4866;
	add.s32 	%r7302, %r7301, %r7300;
	add.s32 	%r7303, %r7302, %r4911;
	add.s32 	%r7304, %r7303, %r6356;
	// begin inline asm
	shf.r.wrap.b32 %r4915, %r5026, %r5026, %r5638;
	// end inline asm
	// begin inline asm
	shf.r.wrap.b32 %r4919, %r5026, %r5026, %r5642;
	// end inline asm
	xor.b32  	%r7305, %r4919, %r4915;
	// begin inline asm
	shf.r.wrap.b32 %r4923, %r5026, %r5026, %r5646;
	// end inline asm
	xor.b32  	%r7306, %r7305, %r4923;
	// begin inline asm
	lop3.b32 %r4927, %r5026, %r4978, %r4930, 0xE8;
	// end inline asm
	add.s32 	%r5058, %r7304, %r4882;
	add.s32 	%r7307, %r4927, %r7304;
	add.s32 	%r5074, %r7307, %r7306;
	// begin inline asm
	shf.r.wrap.b32 %r4931, %r5569, %r5569, %r5606;
	// end inline asm
	// begin inline asm
	shf.r.wrap.b32 %r4935, %r5569, %r5569, %r5610;
	// end inline asm
	shr.u32 	%r7308, %r5569, 10;
	xor.b32  	%r7309, %r7308, %r4931;
	xor.b32  	%r7310, %r7309, %r4935;
	add.s32 	%r7311, %r7310, %r5329;
	// begin inline asm
	shf.r.wrap.b32 %r4939, %r4945, %r4945, %r5614;
	// end inline asm
	// begin inline asm
	shf.r.wrap.b32 %r4943, %r4945, %r4945, %r5618;
	// end inline asm
	shr.u32 	%r7312, %r4945, 3;
	xor.b32  	%r7313, %r7312, %r4939;
	xor.b32  	%r7314, %r7313, %r4943;
	add.s32 	%r7315, %r7311, %r4897;
	add.s32 	%r5033, %r7315, %r7314;
	// begin inline asm
	shf.r.wrap.b32 %r4947, %r5058, %r5058, %r5622;
	// end inline asm
	// begin inline asm
	shf.r.wrap.b32 %r4951, %r5058, %r5058, %r5626;
	// end inline asm
	xor.b32  	%r7316, %r4951, %r4947;
	// begin inline asm
	shf.r.wrap.b32 %r4955, %r5058, %r5058, %r5630;
	// end inline asm
	xor.b32  	%r7317, %r7316, %r4955;
	// begin inline asm
	lop3.b32 %r4959, %r5058, %r5010, %r4962, 0xCA;
	// end inline asm
	add.s32 	%r7318, %r5033, %r4914;
	add.s32 	%r7319, %r7318, %r7317;
	add.s32 	%r7320, %r7319, %r4959;
	add.s32 	%r7321, %r7320, %r6374;
	// begin inline asm
	shf.r.wrap.b32 %r4963, %r5074, %r5074, %r5638;
	// end inline asm
	// begin inline asm
	shf.r.wrap.b32 %r4967, %r5074, %r5074, %r5642;
	// end inline asm
	xor.b32  	%r7322, %r4967, %r4963;
	// begin inline asm
	shf.r.wrap.b32 %r4971, %r5074, %r5074, %r5646;
	// end inline asm
	xor.b32  	%r7323, %r7322, %r4971;
	// begin inline asm
	lop3.b32 %r4975, %r5074, %r5026, %r4978, 0xE8;
	// end inline asm
	add.s32 	%r5106, %r7321, %r4930;
	add.s32 	%r7324, %r4975, %r7321;
	add.s32 	%r5122, %r7324, %r7323;
	// begin inline asm
	shf.r.wrap.b32 %r4979, %r5617, %r5617, %r5606;
	// end inline asm
	// begin inline asm
	shf.r.wrap.b32 %r4983, %r5617, %r5617, %r5610;
	// end inline asm
	shr.u32 	%r7325, %r5617, 10;
	xor.b32  	%r7326, %r7325, %r4979;
	xor.b32  	%r7327, %r7326, %r4983;
	add.s32 	%r7328, %r7327, %r5377;
	// begin inline asm
	shf.r.wrap.b32 %r4987, %r4993, %r4993, %r5614;
	// end inline asm
	// begin inline asm
	shf.r.wrap.b32 %r4991, %r4993, %r4993, %r5618;
	// end inline asm
	shr.u32 	%r7329, %r4993, 3;
	xor.b32  	%r7330, %r7329, %r4987;
	xor.b32  	%r7331, %r7330, %r4991;
	add.s32 	%r7332, %r7328, %r4945;
	add.s32 	%r5081, %r7332, %r7331;
	// begin inline asm
	shf.r.wrap.b32 %r4995, %r5106, %r5106, %r5622;
	// end inline asm
	// begin inline asm
	shf.r.wrap.b32 %r4999, %r5106, %r5106, %r5626;
	// end inline asm
	xor.b32  	%r7333, %r4999, %r4995;
	// begin inline asm
	shf.r.wrap.b32 %r5003, %r5106, %r5106, %r5630;
	// end inline asm
	xor.b32  	%r7334, %r7333, %r5003;
	// begin inline asm
	lop3.b32 %r5007, %r5106, %r5058, %r5010, 0xCA;
	// end inline asm
	add.s32 	%r7335, %r5081, %r4962;
	add.s32 	%r7336, %r7335, %r7334;
	add.s32 	%r7337, %r7336, %r5007;
	add.s32 	%r7338, %r7337, %r6392;
	// begin inline asm
	shf.r.wrap.b32 %r5011, %r5122, %r5122, %r5638;
	// end inline asm
	// begin inline asm
	shf.r.wrap.b32 %r5015, %r5122, %r5122, %r5642;
	// end inline asm
	xor.b32  	%r7339, %r5015, %r5011;
	// begin inline asm
	shf.r.wrap.b32 %r5019, %r5122, %r5122, %r5646;
	// end inline asm
	xor.b32  	%r7340, %r7339, %r5019;
	// begin inline asm
	lop3.b32 %r5023, %r5122, %r5074, %r5026, 0xE8;
	// end inline asm
	add.s32 	%r5154, %r7338, %r4978;
	add.s32 	%r7341, %r5023, %r7338;
	add.s32 	%r5170, %r7341, %r7340;
	// begin inline asm
	shf.r.wrap.b32 %r5027, %r5033, %r5033, %r5606;
	// end inline asm
	// begin inline asm
	shf.r.wrap.b32 %r5031, %r5033, %r5033, %r5610;
	// end inline asm
	shr.u32 	%r7342, %r5033, 10;
	xor.b32  	%r7343, %r7342, %r5027;
	xor.b32  	%r7344, %r7343, %r5031;
	add.s32 	%r7345, %r7344, %r5425;
	// begin inline asm
	shf.r.wrap.b32 %r5035, %r5041, %r5041, %r5614;
	// end inline asm
	// begin inline asm
	shf.r.wrap.b32 %r5039, %r5041, %r5041, %r5618;
	// end inline asm
	shr.u32 	%r7346, %r5041, 3;
	xor.b32  	%r7347, %r7346, %r5035;
	xor.b32  	%r7348, %r7347, %r5039;
	add.s32 	%r7349, %r7345, %r4993;
	add.s32 	%r5129, %r7349, %r7348;
	// begin inline asm
	shf.r.wrap.b32 %r5043, %r5154, %r5154, %r5622;
	// end inline asm
	// begin inline asm
	shf.r.wrap.b32 %r5047, %r5154, %r5154, %r5626;
	// end inline asm
	xor.b32  	%r7350, %r5047, %r5043;
	// begin inline asm
	shf.r.wrap.b32 %r5051, %r5154, %r5154, %r5630;
	// end inline asm
	xor.b32  	%r7351, %r7350, %r5051;
	// begin inline asm
	lop3.b32 %r5055, %r5154, %r5106, %r5058, 0xCA;
	// end inline asm
	add.s32 	%r7352, %r5129, %r5010;
	add.s32 	%r7353, %r7352, %r7351;
	add.s32 	%r7354, %r7353, %r5055;
	add.s32 	%r7355, %r7354, %r6410;
	// begin inline asm
	shf.r.wrap.b32 %r5059, %r5170, %r5170, %r5638;
	// end inline asm
	// begin inline asm
	shf.r.wrap.b32 %r5063, %r5170, %r5170, %r5642;
	// end inline asm
	xor.b32  	%r7356, %r5063, %r5059;
	// begin inline asm
	shf.r.wrap.b32 %r5067, %r5170, %r5170, %r5646;
	// end inline asm
	xor.b32  	%r7357, %r7356, %r5067;
	// begin inline asm
	lop3.b32 %r5071, %r5170, %r5122, %r5074, 0xE8;
	// end inline asm
	add.s32 	%r5202, %r7355, %r5026;
	add.s32 	%r7358, %r5071, %r7355;
	add.s32 	%r5218, %r7358, %r7357;
	// begin inline asm
	shf.r.wrap.b32 %r5075, %r5081, %r5081, %r5606;
	// end inline asm
	// begin inline asm
	shf.r.wrap.b32 %r5079, %r5081, %r5081, %r5610;
	// end inline asm
	shr.u32 	%r7359, %r5081, 10;
	xor.b32  	%r7360, %r7359, %r5075;
	xor.b32  	%r7361, %r7360, %r5079;
	add.s32 	%r7362, %r7361, %r5473;
	// begin inline asm
	shf.r.wrap.b32 %r5083, %r5089, %r5089, %r5614;
	// end inline asm
	// begin inline asm
	shf.r.wrap.b32 %r5087, %r5089, %r5089, %r5618;
	// end inline asm
	shr.u32 	%r7363, %r5089, 3;
	xor.b32  	%r7364, %r7363, %r5083;
	xor.b32  	%r7365, %r7364, %r5087;
	add.s32 	%r7366, %r7362, %r5041;
	add.s32 	%r5177, %r7366, %r7365;
	// begin inline asm
	shf.r.wrap.b32 %r5091, %r5202, %r5202, %r5622;
	// end inline asm
	// begin inline asm
	shf.r.wrap.b32 %r5095, %r5202, %r5202, %r5626;
	// end inline asm
	xor.b32  	%r7367, %r5095, %r5091;
	// begin inline asm
	shf.r.wrap.b32 %r5099, %r5202, %r5202, %r5630;
	// end inline asm
	xor.b32  	%r7368, %r7367, %r5099;
	// begin inline asm
	lop3.b32 %r5103, %r5202, %r5154, %r5106, 0xCA;
	// end inline asm
	add.s32 	%r7369, %r5177, %r5058;
	add.s32 	%r7370, %r7369, %r7368;
	add.s32 	%r7371, %r7370, %r5103;
	add.s32 	%r7372, %r7371, %r6428;
	// begin inline asm
	shf.r.wrap.b32 %r5107, %r5218, %r5218, %r5638;
	// end inline asm
	// begin inline asm
	shf.r.wrap.b32 %r5111, %r5218, %r5218, %r5642;
	// end inline asm
	xor.b32  	%r7373, %r5111, %r5107;
	// begin inline asm
	shf.r.wrap.b32 %r5115, %r5218, %r5218, %r5646;
	// end inline asm
	xor.b32  	%r7374, %r7373, %r5115;
	// begin inline asm
	lop3.b32 %r5119, %r5218, %r5170, %r5122, 0xE8;
	// end inline asm
	add.s32 	%r5250, %r7372, %r5074;
	add.s32 	%r7375, %r5119, %r7372;
	add.s32 	%r5266, %r7375, %r7374;
	// begin inline asm
	shf.r.wrap.b32 %r5123, %r5129, %r5129, %r5606;
	// end inline asm
	// begin inline asm
	shf.r.wrap.b32 %r5127, %r5129, %r5129, %r5610;
	// end inline asm
	shr.u32 	%r7376, %r5129, 10;
	xor.b32  	%r7377, %r7376, %r5123;
	xor.b32  	%r7378, %r7377, %r5127;
	add.s32 	%r7379, %r7378, %r5521;
	// begin inline asm
	shf.r.wrap.b32 %r5131, %r5137, %r5137, %r5614;
	// end inline asm
	// begin inline asm
	shf.r.wrap.b32 %r5135, %r5137, %r5137, %r5618;
	// end inline asm
	shr.u32 	%r7380, %r5137, 3;
	xor.b32  	%r7381, %r7380, %r5131;
	xor.b32  	%r7382, %r7381, %r5135;
	add.s32 	%r7383, %r7379, %r5089;
	add.s32 	%r5225, %r7383, %r7382;
	// begin inline asm
	shf.r.wrap.b32 %r5139, %r5250, %r5250, %r5622;
	// end inline asm
	// begin inline asm
	shf.r.wrap.b32 %r5143, %r5250, %r5250, %r5626;
	// end inline asm
	xor.b32  	%r7384, %r5143, %r5139;
	// begin inline asm
	shf.r.wrap.b32 %r5147, %r5250, %r5250, %r5630;
	// end inline asm
	xor.b32  	%r7385, %r7384, %r5147;
	// begin inline asm
	lop3.b32 %r5151, %r5250, %r5202, %r5154, 0xCA;
	// end inline asm
	add.s32 	%r7386, %r5225, %r5106;
	add.s32 	%r7387, %r7386, %r7385;
	add.s32 	%r7388, %r7387, %r5151;
	add.s32 	%r7389, %r7388, %r6446;
	// begin inline asm
	shf.r.wrap.b32 %r5155, %r5266, %r5266, %r5638;
	// end inline asm
	// begin inline asm
	shf.r.wrap.b32 %r5159, %r5266, %r5266, %r5642;
	// end inline asm
	xor.b32  	%r7390, %r5159, %r5155;
	// begin inline asm
	shf.r.wrap.b32 %r5163, %r5266, %r5266, %r5646;
	// end inline asm
	xor.b32  	%r7391, %r7390, %r5163;
	// begin inline asm
	lop3.b32 %r5167, %r5266, %r5218, %r5170, 0xE8;
	// end inline asm
	add.s32 	%r5298, %r7389, %r5122;
	add.s32 	%r7392, %r5167, %r7389;
	add.s32 	%r5314, %r7392, %r7391;
	// begin inline asm
	shf.r.wrap.b32 %r5171, %r5177, %r5177, %r5606;
	// end inline asm
	// begin inline asm
	shf.r.wrap.b32 %r5175, %r5177, %r5177, %r5610;
	// end inline asm
	shr.u32 	%r7393, %r5177, 10;
	xor.b32  	%r7394, %r7393, %r5171;
	xor.b32  	%r7395, %r7394, %r5175;
	add.s32 	%r7396, %r7395, %r5569;
	// begin inline asm
	shf.r.wrap.b32 %r5179, %r5185, %r5185, %r5614;
	// end inline asm
	// begin inline asm
	shf.r.wrap.b32 %r5183, %r5185, %r5185, %r5618;
	// end inline asm
	shr.u32 	%r7397, %r5185, 3;
	xor.b32  	%r7398, %r7397, %r5179;
	xor.b32  	%r7399, %r7398, %r5183;
	add.s32 	%r7400, %r7396, %r5137;
	add.s32 	%r5273, %r7400, %r7399;
	// begin inline asm
	shf.r.wrap.b32 %r5187, %r5298, %r5298, %r5622;
	// end inline asm
	// begin inline asm
	shf.r.wrap.b32 %r5191, %r5298, %r5298, %r5626;
	// end inline asm
	xor.b32  	%r7401, %r5191, %r5187;
	// begin inline asm
	shf.r.wrap.b32 %r5195, %r5298, %r5298, %r5630;
	// end inline asm
	xor.b32  	%r7402, %r7401, %r5195;
	// begin inline asm
	lop3.b32 %r5199, %r5298, %r5250, %r5202, 0xCA;
	// end inline asm
	add.s32 	%r7403, %r5273, %r5154;
	add.s32 	%r7404, %r7403, %r7402;
	add.s32 	%r7405, %r7404, %r5199;
	add.s32 	%r7406, %r7405, %r6464;
	// begin inline asm
	shf.r.wrap.b32 %r5203, %r5314, %r5314, %r5638;
	// end inline asm
	// begin inline asm
	shf.r.wrap.b32 %r5207, %r5314, %r5314, %r5642;
	// end inline asm
	xor.b32  	%r7407, %r5207, %r5203;
	// begin inline asm
	shf.r.wrap.b32 %r5211, %r5314, %r5314, %r5646;
	// end inline asm
	xor.b32  	%r7408, %r7407, %r5211;
	// begin inline asm
	lop3.b32 %r5215, %r5314, %r5266, %r5218, 0xE8;
	// end inline asm
	add.s32 	%r5346, %r7406, %r5170;
	add.s32 	%r7409, %r5215, %r7406;
	add.s32 	%r5362, %r7409, %r7408;
	// begin inline asm
	shf.r.wrap.b32 %r5219, %r5225, %r5225, %r5606;
	// end inline asm
	// begin inline asm
	shf.r.wrap.b32 %r5223, %r5225, %r5225, %r5610;
	// end inline asm
	shr.u32 	%r7410, %r5225, 10;
	xor.b32  	%r7411, %r7410, %r5219;
	xor.b32  	%r7412, %r7411, %r5223;
	add.s32 	%r7413, %r7412, %r5617;
	// begin inline asm
	shf.r.wrap.b32 %r5227, %r5233, %r5233, %r5614;
	// end inline asm
	// begin inline asm
	shf.r.wrap.b32 %r5231, %r5233, %r5233, %r5618;
	// end inline asm
	shr.u32 	%r7414, %r5233, 3;
	xor.b32  	%r7415, %r7414, %r5227;
	xor.b32  	%r7416, %r7415, %r5231;
	add.s32 	%r7417, %r7413, %r5185;
	add.s32 	%r5321, %r7417, %r7416;
	// begin inline asm
	shf.r.wrap.b32 %r5235, %r5346, %r5346, %r5622;
	// end inline asm
	// begin inline asm
	shf.r.wrap.b32 %r5239, %r5346, %r5346, %r5626;
	// end inline asm
	xor.b32  	%r7418, %r5239, %r5235;
	// begin inline asm
	shf.r.wrap.b32 %r5243, %r5346, %r5346, %r5630;
	// end inline asm
	xor.b32  	%r7419, %r7418, %r5243;
	// begin inline asm
	lop3.b32 %r5247, %r5346, %r5298, %r5250, 0xCA;
	// end inline asm
	add.s32 	%r7420, %r5321, %r5202;
	add.s32 	%r7421, %r7420, %r7419;
	add.s32 	%r7422, %r7421, %r5247;
	add.s32 	%r7423, %r7422, %r6482;
	// begin inline asm
	shf.r.wrap.b32 %r5251, %r5362, %r5362, %r5638;
	// end inline asm
	// begin inline asm
	shf.r.wrap.b32 %r5255, %r5362, %r5362, %r5642;
	// end inline asm
	xor.b32  	%r7424, %r5255, %r5251;
	// begin inline asm
	shf.r.wrap.b32 %r5259, %r5362, %r5362, %r5646;
	// end inline asm
	xor.b32  	%r7425, %r7424, %r5259;
	// begin inline asm
	lop3.b32 %r5263, %r5362, %r5314, %r5266, 0xE8;
	// end inline asm
	add.s32 	%r5394, %r7423, %r5218;
	add.s32 	%r7426, %r5263, %r7423;
	add.s32 	%r5410, %r7426, %r7425;
	// begin inline asm
	shf.r.wrap.b32 %r5267, %r5273, %r5273, %r5606;
	// end inline asm
	// begin inline asm
	shf.r.wrap.b32 %r5271, %r5273, %r5273, %r5610;
	// end inline asm
	shr.u32 	%r7427, %r5273, 10;
	xor.b32  	%r7428, %r7427, %r5267;
	xor.b32  	%r7429, %r7428, %r5271;
	add.s32 	%r7430, %r7429, %r5033;
	// begin inline asm
	shf.r.wrap.b32 %r5275, %r5281, %r5281, %r5614;
	// end inline asm
	// begin inline asm
	shf.r.wrap.b32 %r5279, %r5281, %r5281, %r5618;
	// end inline asm
	shr.u32 	%r7431, %r5281, 3;
	xor.b32  	%r7432, %r7431, %r5275;
	xor.b32  	%r7433, %r7432, %r5279;
	add.s32 	%r7434, %r7430, %r5233;
	add.s32 	%r5369, %r7434, %r7433;
	// begin inline asm
	shf.r.wrap.b32 %r5283, %r5394, %r5394, %r5622;
	// end inline asm
	// begin inline asm
	shf.r.wrap.b32 %r5287, %r5394, %r5394, %r5626;
	// end inline asm
	xor.b32  	%r7435, %r5287, %r5283;
	// begin inline asm
	shf.r.wrap.b32 %r5291, %r5394, %r5394, %r5630;
	// end inline asm
	xor.b32  	%r7436, %r7435, %r5291;
	// begin inline asm
	lop3.b32 %r5295, %r5394, %r5346, %r5298, 0xCA;
	// end inline asm
	add.s32 	%r7437, %r5369, %r5250;
	add.s32 	%r7438, %r7437, %r7436;
	add.s32 	%r7439, %r7438, %r5295;
	add.s32 	%r7440, %r7439, %r6500;
	// begin inline asm
	shf.r.wrap.b32 %r5299, %r5410, %r5410, %r5638;
	// end inline asm
	// begin inline asm
	shf.r.wrap.b32 %r5303, %r5410, %r5410, %r5642;
	// end inline asm
	xor.b32  	%r7441, %r5303, %r5299;
	// begin inline asm
	shf.r.wrap.b32 %r5307, %r5410, %r5410, %r5646;
	// end inline asm
	xor.b32  	%r7442, %r7441, %r5307;
	// begin inline asm
	lop3.b32 %r5311, %r5410, %r5362, %r5314, 0xE8;
	// end inline asm
	add.s32 	%r5442, %r7440, %r5266;
	add.s32 	%r7443, %r5311, %r7440;
	add.s32 	%r5458, %r7443, %r7442;
	// begin inline asm
	shf.r.wrap.b32 %r5315, %r5321, %r5321, %r5606;
	// end inline asm
	// begin inline asm
	shf.r.wrap.b32 %r5319, %r5321, %r5321, %r5610;
	// end inline asm
	shr.u32 	%r7444, %r5321, 10;
	xor.b32  	%r7445, %r7444, %r5315;
	xor.b32  	%r7446, %r7445, %r5319;
	add.s32 	%r7447, %r7446, %r5081;
	// begin inline asm
	shf.r.wrap.b32 %r5323, %r5329, %r5329, %r5614;
	// end inline asm
	// begin inline asm
	shf.r.wrap.b32 %r5327, %r5329, %r5329, %r5618;
	// end inline asm
	shr.u32 	%r7448, %r5329, 3;
	xor.b32  	%r7449, %r7448, %r5323;
	xor.b32  	%r7450, %r7449, %r5327;
	add.s32 	%r7451, %r7447, %r5281;
	add.s32 	%r5417, %r7451, %r7450;
	// begin inline asm
	shf.r.wrap.b32 %r5331, %r5442, %r5442, %r5622;
	// end inline asm
	// begin inline asm
	shf.r.wrap.b32 %r5335, %r5442, %r5442, %r5626;
	// end inline asm
	xor.b32  	%r7452, %r5335, %r5331;
	// begin inline asm
	shf.r.wrap.b32 %r5339, %r5442, %r5442, %r5630;
	// end inline asm
	xor.b32  	%r7453, %r7452, %r5339;
	// begin inline asm
	lop3.b32 %r5343, %r5442, %r5394, %r5346, 0xCA;
	// end inline asm
	add.s32 	%r7454, %r5417, %r5298;
	add.s32 	%r7455, %r7454, %r7453;
	add.s32 	%r7456, %r7455, %r5343;
	add.s32 	%r7457, %r7456, %r6518;
	// begin inline asm
	shf.r.wrap.b32 %r5347, %r5458, %r5458, %r5638;
	// end inline asm
	// begin inline asm
	shf.r.wrap.b32 %r5351, %r5458, %r5458, %r5642;
	// end inline asm
	xor.b32  	%r7458, %r5351, %r5347;
	// begin inline asm
	shf.r.wrap.b32 %r5355, %r5458, %r5458, %r5646;
	// end inline asm
	xor.b32  	%r7459, %r7458, %r5355;
	// begin inline asm
	lop3.b32 %r5359, %r5458, %r5410, %r5362, 0xE8;
	// end inline asm
	add.s32 	%r5490, %r7457, %r5314;
	add.s32 	%r7460, %r5359, %r7457;
	add.s32 	%r5506, %r7460, %r7459;
	// begin inline asm
	shf.r.wrap.b32 %r5363, %r5369, %r5369, %r5606;
	// end inline asm
	// begin inline asm
	shf.r.wrap.b32 %r5367, %r5369, %r5369, %r5610;
	// end inline asm
	shr.u32 	%r7461, %r5369, 10;
	xor.b32  	%r7462, %r7461, %r5363;
	xor.b32  	%r7463, %r7462, %r5367;
	add.s32 	%r7464, %r7463, %r5129;
	// begin inline asm
	shf.r.wrap.b32 %r5371, %r5377, %r5377, %r5614;
	// end inline asm
	// begin inline asm
	shf.r.wrap.b32 %r5375, %r5377, %r5377, %r5618;
	// end inline asm
	shr.u32 	%r7465, %r5377, 3;
	xor.b32  	%r7466, %r7465, %r5371;
	xor.b32  	%r7467, %r7466, %r5375;
	add.s32 	%r7468, %r7464, %r5329;
	add.s32 	%r5465, %r7468, %r7467;
	// begin inline asm
	shf.r.wrap.b32 %r5379, %r5490, %r5490, %r5622;
	// end inline asm
	// begin inline asm
	shf.r.wrap.b32 %r5383, %r5490, %r5490, %r5626;
	// end inline asm
	xor.b32  	%r7469, %r5383, %r5379;
	// begin inline asm
	shf.r.wrap.b32 %r5387, %r5490, %r5490, %r5630;
	// end inline asm
	xor.b32  	%r7470, %r7469, %r5387;
	// begin inline asm
	lop3.b32 %r5391, %r5490, %r5442, %r5394, 0xCA;
	// end inline asm
	add.s32 	%r7471, %r5465, %r5346;
	add.s32 	%r7472, %r7471, %r7470;
	add.s32 	%r7473, %r7472, %r5391;
	add.s32 	%r7474, %r7473, %r6536;
	// begin inline asm
	shf.r.wrap.b32 %r5395, %r5506, %r5506, %r5638;
	// end inline asm
	// begin inline asm
	shf.r.wrap.b32 %r5399, %r5506, %r5506, %r5642;
	// end inline asm
	xor.b32  	%r7475, %r5399, %r5395;
	// begin inline asm
	shf.r.wrap.b32 %r5403, %r5506, %r5506, %r5646;
	// end inline asm
	xor.b32  	%r7476, %r7475, %r5403;
	// begin inline asm
	lop3.b32 %r5407, %r5506, %r5458, %r5410, 0xE8;
	// end inline asm
	add.s32 	%r5538, %r7474, %r5362;
	add.s32 	%r7477, %r5407, %r7474;
	add.s32 	%r5554, %r7477, %r7476;
	// begin inline asm
	shf.r.wrap.b32 %r5411, %r5417, %r5417, %r5606;
	// end inline asm
	// begin inline asm
	shf.r.wrap.b32 %r5415, %r5417, %r5417, %r5610;
	// end inline asm
	shr.u32 	%r7478, %r5417, 10;
	xor.b32  	%r7479, %r7478, %r5411;
	xor.b32  	%r7480, %r7479, %r5415;
	add.s32 	%r7481, %r7480, %r5177;
	// begin inline asm
	shf.r.wrap.b32 %r5419, %r5425, %r5425, %r5614;
	// end inline asm
	// begin inline asm
	shf.r.wrap.b32 %r5423, %r5425, %r5425, %r5618;
	// end inline asm
	shr.u32 	%r7482, %r5425, 3;
	xor.b32  	%r7483, %r7482, %r5419;
	xor.b32  	%r7484, %r7483, %r5423;
	add.s32 	%r7485, %r7481, %r5377;
	add.s32 	%r5513, %r7485, %r7484;
	// begin inline asm
	shf.r.wrap.b32 %r5427, %r5538, %r5538, %r5622;
	// end inline asm
	// begin inline asm
	shf.r.wrap.b32 %r5431, %r5538, %r5538, %r5626;
	// end inline asm
	xor.b32  	%r7486, %r5431, %r5427;
	// begin inline asm
	shf.r.wrap.b32 %r5435, %r5538, %r5538, %r5630;
	// end inline asm
	xor.b32  	%r7487, %r7486, %r5435;
	// begin inline asm
	lop3.b32 %r5439, %r5538, %r5490, %r5442, 0xCA;
	// end inline asm
	add.s32 	%r7488, %r5513, %r5394;
	add.s32 	%r7489, %r7488, %r7487;
	add.s32 	%r7490, %r7489, %r5439;
	add.s32 	%r7491, %r7490, %r6554;
	// begin inline asm
	shf.r.wrap.b32 %r5443, %r5554, %r5554, %r5638;
	// end inline asm
	// begin inline asm
	shf.r.wrap.b32 %r5447, %r5554, %r5554, %r5642;
	// end inline asm
	xor.b32  	%r7492, %r5447, %r5443;
	// begin inline asm
	shf.r.wrap.b32 %r5451, %r5554, %r5554, %r5646;
	// end inline asm
	xor.b32  	%r7493, %r7492, %r5451;
	// begin inline asm
	lop3.b32 %r5455, %r5554, %r5506, %r5458, 0xE8;
	// end inline asm
	add.s32 	%r5586, %r7491, %r5410;
	add.s32 	%r7494, %r5455, %r7491;
	add.s32 	%r5602, %r7494, %r7493;
	// begin inline asm
	shf.r.wrap.b32 %r5459, %r5465, %r5465, %r5606;
	// end inline asm
	// begin inline asm
	shf.r.wrap.b32 %r5463, %r5465, %r5465, %r5610;
	// end inline asm
	shr.u32 	%r7495, %r5465, 10;
	xor.b32  	%r7496, %r7495, %r5459;
	xor.b32  	%r7497, %r7496, %r5463;
	add.s32 	%r7498, %r7497, %r5225;
	// begin inline asm
	shf.r.wrap.b32 %r5467, %r5473, %r5473, %r5614;
	// end inline asm
	// begin inline asm
	shf.r.wrap.b32 %r5471, %r5473, %r5473, %r5618;
	// end inline asm
	shr.u32 	%r7499, %r5473, 3;
	xor.b32  	%r7500, %r7499, %r5467;
	xor.b32  	%r7501, %r7500, %r5471;
	add.s32 	%r7502, %r7498, %r5425;
	add.s32 	%r5561, %r7502, %r7501;
	// begin inline asm
	shf.r.wrap.b32 %r5475, %r5586, %r5586, %r5622;
	// end inline asm
	// begin inline asm
	shf.r.wrap.b32 %r5479, %r5586, %r5586, %r5626;
	// end inline asm
	xor.b32  	%r7503, %r5479, %r5475;
	// begin inline asm
	shf.r.wrap.b32 %r5483, %r5586, %r5586, %r5630;
	// end inline asm
	xor.b32  	%r7504, %r7503, %r5483;
	// begin inline asm
	lop3.b32 %r5487, %r5586, %r5538, %r5490, 0xCA;
	// end inline asm
	add.s32 	%r7505, %r5561, %r5442;
	add.s32 	%r7506, %r7505, %r7504;
	add.s32 	%r7507, %r7506, %r5487;
	add.s32 	%r7508, %r7507, %r6572;
	// begin inline asm
	shf.r.wrap.b32 %r5491, %r5602, %r5602, %r5638;
	// end inline asm
	// begin inline asm
	shf.r.wrap.b32 %r5495, %r5602, %r5602, %r5642;
	// end inline asm
	xor.b32  	%r7509, %r5495, %r5491;
	// begin inline asm
	shf.r.wrap.b32 %r5499, %r5602, %r5602, %r5646;
	// end inline asm
	xor.b32  	%r7510, %r7509, %r5499;
	// begin inline asm
	lop3.b32 %r5503, %r5602, %r5554, %r5506, 0xE8;
	// end inline asm
	add.s32 	%r5634, %r7508, %r5458;
	add.s32 	%r7511, %r5503, %r7508;
	add.s32 	%r5650, %r7511, %r7510;
	// begin inline asm
	shf.r.wrap.b32 %r5507, %r5513, %r5513, %r5606;
	// end inline asm
	// begin inline asm
	shf.r.wrap.b32 %r5511, %r5513, %r5513, %r5610;
	// end inline asm
	shr.u32 	%r7512, %r5513, 10;
	xor.b32  	%r7513, %r7512, %r5507;
	xor.b32  	%r7514, %r7513, %r5511;
	add.s32 	%r7515, %r7514, %r5273;
	// begin inline asm
	shf.r.wrap.b32 %r5515, %r5521, %r5521, %r5614;
	// end inline asm
	// begin inline asm
	shf.r.wrap.b32 %r5519, %r5521, %r5521, %r5618;
	// end inline asm
	shr.u32 	%r7516, %r5521, 3;
	xor.b32  	%r7517, %r7516, %r5515;
	xor.b32  	%r7518, %r7517, %r5519;
	add.s32 	%r7519, %r7515, %r5473;
	add.s32 	%r5609, %r7519, %r7518;
	// begin inline asm
	shf.r.wrap.b32 %r5523, %r5634, %r5634, %r5622;
	// end inline asm
	// begin inline asm
	shf.r.wrap.b32 %r5527, %r5634, %r5634, %r5626;
	// end inline asm
	xor.b32  	%r7520, %r5527, %r5523;
	// begin inline asm
	shf.r.wrap.b32 %r5531, %r5634, %r5634, %r5630;
	// end inline asm
	xor.b32  	%r7521, %r7520, %r5531;
	// begin inline asm
	lop3.b32 %r5535, %r5634, %r5586, %r5538, 0xCA;
	// end inline asm
	add.s32 	%r7522, %r5609, %r5490;
	add.s32 	%r7523, %r7522, %r7521;
	add.s32 	%r7524, %r7523, %r5535;
	add.s32 	%r7525, %r7524, %r6590;
	// begin inline asm
	shf.r.wrap.b32 %r5539, %r5650, %r5650, %r5638;
	// end inline asm
	// begin inline asm
	shf.r.wrap.b32 %r5543, %r5650, %r5650, %r5642;
	// end inline asm
	xor.b32  	%r7526, %r5543, %r5539;
	// begin inline asm
	shf.r.wrap.b32 %r5547, %r5650, %r5650, %r5646;
	// end inline asm
	xor.b32  	%r7527, %r7526, %r5547;
	// begin inline asm
	lop3.b32 %r5551, %r5650, %r5602, %r5554, 0xE8;
	// end inline asm
	add.s32 	%r5633, %r7525, %r5506;
	add.s32 	%r7528, %r5551, %r7525;
	add.s32 	%r5649, %r7528, %r7527;
	// begin inline asm
	shf.r.wrap.b32 %r5555, %r5561, %r5561, %r5606;
	// end inline asm
	// begin inline asm
	shf.r.wrap.b32 %r5559, %r5561, %r5561, %r5610;
	// end inline asm
	shr.u32 	%r7529, %r5561, 10;
	xor.b32  	%r7530, %r7529, %r5555;
	xor.b32  	%r7531, %r7530, %r5559;
	add.s32 	%r7532, %r7531, %r5321;
	// begin inline asm
	shf.r.wrap.b32 %r5563, %r5569, %r5569, %r5614;
	// end inline asm
	// begin inline asm
	shf.r.wrap.b32 %r5567, %r5569, %r5569, %r5618;
	// end inline asm
	shr.u32 	%r7533, %r5569, 3;
	xor.b32  	%r7534, %r7533, %r5563;
	xor.b32  	%r7535, %r7534, %r5567;
	add.s32 	%r7536, %r7532, %r5521;
	add.s32 	%r7537, %r7536, %r7535;
	// begin inline asm
	shf.r.wrap.b32 %r5571, %r5633, %r5633, %r5622;
	// end inline asm
	// begin inline asm
	shf.r.wrap.b32 %r5575, %r5633, %r5633, %r5626;
	// end inline asm
	xor.b32  	%r7538, %r5575, %r5571;
	// begin inline asm
	shf.r.wrap.b32 %r5579, %r5633, %r5633, %r5630;
	// end inline asm
	xor.b32  	%r7539, %r7538, %r5579;
	// begin inline asm
	lop3.b32 %r5583, %r5633, %r5634, %r5586, 0xCA;
	// end inline asm
	add.s32 	%r7540, %r7537, %r5538;
	add.s32 	%r7541, %r7540, %r7539;
	add.s32 	%r7542, %r7541, %r5583;
	add.s32 	%r7543, %r7542, %r6609;
	// begin inline asm
	shf.r.wrap.b32 %r5587, %r5649, %r5649, %r5638;
	// end inline asm
	// begin inline asm
	shf.r.wrap.b32 %r5591, %r5649, %r5649, %r5642;
	// end inline asm
	xor.b32  	%r7544, %r5591, %r5587;
	// begin inline asm
	shf.r.wrap.b32 %r5595, %r5649, %r5649, %r5646;
	// end inline asm
	xor.b32  	%r7545, %r7544, %r5595;
	// begin inline asm
	lop3.b32 %r5599, %r5649, %r5650, %r5602, 0xE8;
	// end inline asm
	add.s32 	%r5632, %r7543, %r5554;
	add.s32 	%r7546, %r5599, %r7543;
	add.s32 	%r5648, %r7546, %r7545;
	// begin inline asm
	shf.r.wrap.b32 %r5603, %r5609, %r5609, %r5606;
	// end inline asm
	// begin inline asm
	shf.r.wrap.b32 %r5607, %r5609, %r5609, %r5610;
	// end inline asm
	shr.u32 	%r7547, %r5609, 10;
	xor.b32  	%r7548, %r7547, %r5603;
	xor.b32  	%r7549, %r7548, %r5607;
	add.s32 	%r7550, %r7549, %r5369;
	// begin inline asm
	shf.r.wrap.b32 %r5611, %r5617, %r5617, %r5614;
	// end inline asm
	// begin inline asm
	shf.r.wrap.b32 %r5615, %r5617, %r5617, %r5618;
	// end inline asm
	shr.u32 	%r7551, %r5617, 3;
	xor.b32  	%r7552, %r7551, %r5611;
	xor.b32  	%r7553, %r7552, %r5615;
	add.s32 	%r7554, %r7550, %r5569;
	add.s32 	%r7555, %r7554, %r7553;
	// begin inline asm
	shf.r.wrap.b32 %r5619, %r5632, %r5632, %r5622;
	// end inline asm
	// begin inline asm
	shf.r.wrap.b32 %r5623, %r5632, %r5632, %r5626;
	// end inline asm
	xor.b32  	%r7556, %r5623, %r5619;
	// begin inline asm
	shf.r.wrap.b32 %r5627, %r5632, %r5632, %r5630;
	// end inline asm
	xor.b32  	%r7557, %r7556, %r5627;
	// begin inline asm
	lop3.b32 %r5631, %r5632, %r5633, %r5634, 0xCA;
	// end inline asm
	add.s32 	%r7558, %r7555, %r5586;
	add.s32 	%r7559, %r7558, %r7557;
	add.s32 	%r7560, %r7559, %r5631;
	add.s32 	%r7561, %r7560, %r6628;
	// begin inline asm
	shf.r.wrap.b32 %r5635, %r5648, %r5648, %r5638;
	// end inline asm
	// begin inline asm
	shf.r.wrap.b32 %r5639, %r5648, %r5648, %r5642;
	// end inline asm
	xor.b32  	%r7562, %r5639, %r5635;
	// begin inline asm
	shf.r.wrap.b32 %r5643, %r5648, %r5648, %r5646;
	// end inline asm
	xor.b32  	%r7563, %r7562, %r5643;
	// begin inline asm
	lop3.b32 %r5647, %r5648, %r5649, %r5650, 0xE8;
	// end inline asm
	add.s32 	%r7564, %r7561, %r5602;
	add.s32 	%r7565, %r5647, %r7561;
	add.s32 	%r7566, %r7565, %r7563;
	add.s32 	%r2, %r7566, 1779033703;
	add.s32 	%r7567, %r5648, -1150833019;
	prmt.b32 	%r3, %r7567, %r3985, %r5658;
	add.s32 	%r7568, %r5649, 1013904242;
	prmt.b32 	%r4, %r7568, %r3985, %r5658;
	add.s32 	%r7569, %r5650, -1521486534;
	prmt.b32 	%r5, %r7569, %r3985, %r5658;
	add.s32 	%r7570, %r7564, 1359893119;
	prmt.b32 	%r6, %r7570, %r3985, %r5658;
	add.s32 	%r7571, %r5632, -1694144372;
	prmt.b32 	%r7, %r7571, %r3985, %r5658;
	add.s32 	%r7572, %r5633, 528734635;
	prmt.b32 	%r8, %r7572, %r3985, %r5658;
	add.s32 	%r7573, %r5634, 1541459225;
	prmt.b32 	%r9, %r7573, %r3985, %r5658;
	cvta.to.global.u64 	%rd1, %rd14;
	ld.global.nc.u32 	%r10, [%rd1+28];
	setp.gt.u32 	%p2, %r9, %r10;
	@%p2 bra 	$L__BB5_18;
	setp.lt.u32 	%p3, %r9, %r10;
	@%p3 bra 	$L__BB5_16;
	ld.global.nc.u32 	%r11, [%rd1+24];
	setp.gt.u32 	%p4, %r8, %r11;
	@%p4 bra 	$L__BB5_18;
	setp.lt.u32 	%p5, %r8, %r11;
	@%p5 bra 	$L__BB5_16;
	ld.global.nc.u32 	%r12, [%rd1+20];
	setp.gt.u32 	%p6, %r7, %r12;
	@%p6 bra 	$L__BB5_18;
	setp.lt.u32 	%p7, %r7, %r12;
	@%p7 bra 	$L__BB5_16;
	ld.global.nc.u32 	%r13, [%rd1+16];
	setp.gt.u32 	%p8, %r6, %r13;
	@%p8 bra 	$L__BB5_18;
	setp.lt.u32 	%p9, %r6, %r13;
	@%p9 bra 	$L__BB5_16;
	ld.global.nc.u32 	%r14, [%rd1+12];
	setp.gt.u32 	%p10, %r5, %r14;
	@%p10 bra 	$L__BB5_18;
	setp.lt.u32 	%p11, %r5, %r14;
	@%p11 bra 	$L__BB5_16;
	ld.global.nc.u32 	%r15, [%rd1+8];
	setp.gt.u32 	%p12, %r4, %r15;
	@%p12 bra 	$L__BB5_18;
	setp.lt.u32 	%p13, %r4, %r15;
	@%p13 bra 	$L__BB5_16;
	ld.global.nc.u32 	%r16, [%rd1+4];
	setp.gt.u32 	%p14, %r3, %r16;
	@%p14 bra 	$L__BB5_18;
	setp.lt.u32 	%p15, %r3, %r16;
	@%p15 bra 	$L__BB5_16;
	ld.global.nc.u32 	%r7574, [%rd1];
	mov.b32 	%r7575, 291;
	mov.b32 	%r7576, 0;
	prmt.b32 	%r7577, %r2, %r7576, %r7575;
	setp.gt.u32 	%p16, %r7577, %r7574;
	@%p16 bra 	$L__BB5_18;
$L__BB5_16:
	ld.param.u64 	%rd16, [_ZN6tetsuo8variants17mine_lop3_slidingEPKjS2_S2_jPjS3__param_5];
	cvta.to.global.u64 	%rd10, %rd16;
	atom.relaxed.global.cas.b32 	%r7578, [%rd10], 0, 1;
	setp.ne.s32 	%p17, %r7578, 0;
	@%p17 bra 	$L__BB5_18;
	ld.param.u64 	%rd15, [_ZN6tetsuo8variants17mine_lop3_slidingEPKjS2_S2_jPjS3__param_4];
	cvta.to.global.u64 	%rd11, %rd15;
	st.global.u32 	[%rd11], %r1;
$L__BB5_18:
	ret;

}
	// .globl	_ZN6tetsuo8variants16mine_lop3_sharedEPKjS2_S2_jPjS3_
.visible .entry _ZN6tetsuo8variants16mine_lop3_sharedEPKjS2_S2_jPjS3_(
	.param .u64 .ptr .align 1 _ZN6tetsuo8variants16mine_lop3_sharedEPKjS2_S2_jPjS3__param_0,
	.param .u64 .ptr .align 1 _ZN6tetsuo8variants16mine_lop3_sharedEPKjS2_S2_jPjS3__param_1,
	.param .u64 .ptr .align 1 _ZN6tetsuo8variants16mine_lop3_sharedEPKjS2_S2_jPjS3__param_2,
	.param .u32 _ZN6tetsuo8variants16mine_lop3_sharedEPKjS2_S2_jPjS3__param_3,
	.param .u64 .ptr .align 1 _ZN6tetsuo8variants16mine_lop3_sharedEPKjS2_S2_jPjS3__param_4,
	.param .u64 .ptr .align 1 _ZN6tetsuo8variants16mine_lop3_sharedEPKjS2_S2_jPjS3__param_5
)
{
	.reg .pred 	%p<21>;
	.reg .b32 	%r<7592>;
	.reg .b64 	%rd<17>;
	// demoted variable
	.shared .align 4 .b8 _ZZN6tetsuo8variants16mine_lop3_sharedEPKjS2_S2_jPjS3_E10s_midstate[32];
	// demoted variable
	.shared .align 4 .b8 _ZZN6tetsuo8variants16mine_lop3_sharedEPKjS2_S2_jPjS3_E6s_tail[16];
	// demoted variable
	.shared .align 4 .b8 _ZZN6tetsuo8variants16mine_lop3_sharedEPKjS2_S2_jPjS3_E8s_target[32];
	ld.param.u64 	%rd2, [_ZN6tetsuo8variants16mine_lop3_sharedEPKjS2_S2_jPjS3__param_0];
	ld.param.u64 	%rd3, [_ZN6tetsuo8variants16mine_lop3_sharedEPKjS2_S2_jPjS3__param_1];
	ld.param.u64 	%rd4, [_ZN6tetsuo8variants16mine_lop3_sharedEPKjS2_S2_jPjS3__param_2];
	ld.param.u32 	%r18, [_ZN6tetsuo8variants16mine_lop3_sharedEPKjS2_S2_jPjS3__param_3];
	ld.param.u64 	%rd6, [_ZN6tetsuo8variants16mine_lop3_sharedEPKjS2_S2_jPjS3__param_5];
	cvta.to.global.u64 	%rd1, %rd6;
	mov.u32 	%r1, %tid.x;
	setp.gt.u32 	%p1, %r1, 7;
	@%p1 bra 	$L__BB6_3;
	cvta.to.global.u64 	%rd7, %rd2;
	cvta.to.global.u64 	%rd8, %rd4;
	mul.wide.u32 	%rd9, %r1, 4;
	add.s64 	%rd10, %rd7, %rd9;
	ld.global.nc.u32 	%r19, [%rd10];
	shl.b32 	%r20, %r1, 2;
	mov.u32 	%r21, _ZZN6tetsuo8variants16mine_lop3_sharedEPKjS2_S2_jPjS3_E10s_midstate;
	add.s32 	%r22, %r21, %r20;
	st.shared.u32 	[%r22], %r19;
	add.s64 	%rd11, %rd8, %rd9;
	ld.global.nc.u32 	%r23, [%rd11];
	mov.u32 	%r24, _ZZN6tetsuo8variants16mine_lop3_sharedEPKjS2_S2_jPjS3_E8s_target;
	add.s32 	%r25, %r24, %r20;
	st.shared.u32 	[%r25], %r23;
	setp.gt.u32 	%p2, %r1, 3;
	@%p2 bra 	$L__BB6_3;
	cvta.to.global.u64 	%rd12, %rd3;
	add.s64 	%rd14, %rd12, %rd9;
	ld.global.nc.u32 	%r26, [%rd14];
	mov.u32 	%r28, _ZZN6tetsuo8variants16mine_lop3_sharedEPKjS2_S2_jPjS3_E6s_tail;
	add.s32 	%r29, %r28, %r20;
	st.shared.u32 	[%r29], %r26;
$L__BB6_3:
	bar.sync 	0;
	ld.global.u32 	%r30, [%rd1];
	setp.ne.s32 	%p3, %r30, 0;
	@%p3 bra 	$L__BB6_20;
	mov.u32 	%r5663, %ctaid.x;
	mov.u32 	%r5664, %ntid.x;
	mad.lo.s32 	%r5665, %r5663, %r5664, %r1;
	add.s32 	%r2, %r5665, %r18;
	ld.shared.u32 	%r816, [_ZZN6tetsuo8variants16mine_lop3_sharedEPKjS2_S2_jPjS3_E10s_midstate];
	ld.shared.u32 	%r829, [_ZZN6tetsuo8variants16mine_lop3_sharedEPKjS2_S2_jPjS3_E10s_midstate+4];
	ld.shared.u32 	%r830, [_ZZN6tetsuo8variants16mine_lop3_sharedEPKjS2_S2_jPjS3_E10s_midstate+8];
	ld.shared.u32 	%r5666, [_ZZN6tetsuo8variants16mine_lop3_sharedEPKjS2_S2_jPjS3_E10s_midstate+12];
	ld.shared.u32 	%r800, [_ZZN6tetsuo8variants16mine_lop3_sharedEPKjS2_S2_jPjS3_E10s_midstate+16];
	ld.shared.u32 	%r813, [_ZZN6tetsuo8variants16mine_lop3_sharedEPKjS2_S2_jPjS3_E10s_midstate+20];
	ld.shared.u32 	%r814, [_ZZN6tetsuo8variants16mine_lop3_sharedEPKjS2_S2_jPjS3_E10s_midstate+24];
	ld.shared.u32 	%r5667, [_ZZN6tetsuo8variants16mine_lop3_sharedEPKjS2_S2_jPjS3_E10s_midstate+28];
	ld.shared.u32 	%r5668, [_ZZN6tetsuo8variants16mine_lop3_sharedEPKjS2_S2_jPjS3_E6s_tail];
	mov.b32 	%r5669, 291;
	mov.b32 	%r3069, 0;
	prmt.b32 	%r5670, %r5668, %r3069, %r5669;
	ld.shared.u32 	%r5671, [_ZZN6tetsuo8variants16mine_lop3_sharedEPKjS2_S2_jPjS3_E6s_tail+4];
	prmt.b32 	%r45, %r5671, %r3069, %r5669;
	ld.shared.u32 	%r5672, [_ZZN6tetsuo8variants16mine_lop3_sharedEPKjS2_S2_jPjS3_E6s_tail+8];
	prmt.b32 	%r61, %r5672, %r3069, %r5669;
	prmt.b32 	%r77, %r2, %r3069, %r5669;
	mov.b32 	%r3602, 17;
	// begin inline asm
	shf.r.wrap.b32 %r31, %r3069, %r3069, %r3602;
	// end inline asm
	mov.b32 	%r3606, 19;
	// begin inline asm
	shf.r.wrap.b32 %r35, %r3069, %r3069, %r3606;
	// end inline asm
	xor.b32  	%r5673, %r31, %r35;
	mov.b32 	%r3610, 7;
	// begin inline asm
	shf.r.wrap.b32 %r39, %r45, %r45, %r3610;
	// end inline asm
	mov.b32 	%r3614, 18;
	// begin inline asm
	shf.r.wrap.b32 %r43, %r45, %r45, %r3614;
	// end inline asm
	shr.u32 	%r5674, %r45, 3;
	xor.b32  	%r5675, %r5674, %r39;
	xor.b32  	%r5676, %r5675, %r43;
	add.s32 	%r5677, %r5673, %r5670;
	add.s32 	%r285, %r5677, %r5676;
	mov.b32 	%r269, 640;
	// begin inline asm
	shf.r.wrap.b32 %r47, %r269, %r269, %r3602;
	// end inline asm
	// begin inline asm
	shf.r.wrap.b32 %r51, %r269, %r269, %r3606;
	// end inline asm
	xor.b32  	%r5678, %r47, %r51;
	// begin inline asm
	shf.r.wrap.b32 %r55, %r61, %r61, %r3610;
	// end inline asm
	// begin inline asm
	shf.r.wrap.b32 %r59, %r61, %r61, %r3614;
	// end inline asm
	shr.u32 	%r5679, %r61, 3;
	xor.b32  	%r5680, %r5679, %r55;
	xor.b32  	%r5681, %r5680, %r59;
	add.s32 	%r5682, %r5678, %r45;
	add.s32 	%r301, %r5682, %r5681;
	// begin inline asm
	shf.r.wrap.b32 %r63, %r285, %r285, %r3602;
	// end inline asm
	// begin inline asm
	shf.r.wrap.b32 %r67, %r285, %r285, %r3606;
	// end inline asm
	shr.u32 	%r5683, %r285, 10;
	xor.b32  	%r5684, %r5683, %r63;
	xor.b32  	%r5685, %r5684, %r67;
	// begin inline asm
	shf.r.wrap.b32 %r71, %r77, %r77, %r3610;
	// end inline asm
	// begin inline asm
	shf.r.wrap.b32 %r75, %r77, %r77, %r3614;
	// end inline asm
	shr.u32 	%r5686, %r77, 3;
	xor.b32  	%r5687, %r5686, %r71;
	xor.b32  	%r5688, %r5687, %r75;
	add.s32 	%r5689, %r5685, %r61;
	add.s32 	%r317, %r5689, %r5688;
	// begin inline asm
	shf.r.wrap.b32 %r79, %r301, %r301, %r3602;
	// end inline asm
	// begin inline asm
	shf.r.wrap.b32 %r83, %r301, %r301, %r3606;
	// end inline asm
	shr.u32 	%r5690, %r301, 10;
	xor.b32  	%r5691, %r5690, %r79;
	xor.b32  	%r5692, %r5691, %r83;
	mov.b32 	%r2973, -2147483648;
	// begin inline asm
	shf.r.wrap.b32 %r87, %r2973, %r2973, %r3610;
	// end inline asm
	// begin inline asm
	shf.r.wrap.b32 %r91, %r2973, %r2973, %r3614;
	// end inline asm
	xor.b32  	%r5693, %r87, %r91;
	xor.b32  	%r5694, %r5693, 268435456;
	add.s32 	%r5695, %r5692, %r77;
	add.s32 	%r333, %r5695, %r5694;
	// begin inline asm
	shf.r.wrap.b32 %r95, %r317, %r317, %r3602;
	// end inline asm
	// begin inline asm
	shf.r.wrap.b32 %r99, %r317, %r317, %r3606;
	// end inline asm
	shr.u32 	%r5696, %r317, 10;
	xor.b32  	%r5697, %r5696, %r95;
	xor.b32  	%r5698, %r5697, %r99;
	// begin inline asm
	shf.r.wrap.b32 %r103, %r3069, %r3069, %r3610;
	// end inline asm
	// begin inline asm
	shf.r.wrap.b32 %r107, %r3069, %r3069, %r3614;
	// end inline asm
	xor.b32  	%r5699, %r103, %r107;
	add.s32 	%r5700, %r5699, %r5698;
	add.s32 	%r128, %r5700, -2147483648;
	// begin inline asm
	shf.r.wrap.b32 %r111, %r333, %r333, %r3602;
	// end inline asm
	// begin inline asm
	shf.r.wrap.b32 %r115, %r333, %r333, %r3606;
	// end inline asm
	shr.u32 	%r5701, %r333, 10;
	xor.b32  	%r5702, %r5701, %r111;
	xor.b32  	%r5703, %r5702, %r115;
	// begin inline asm
	shf.r.wrap.b32 %r119, %r3069, %r3069, %r3610;
	// end inline asm
	// begin inline asm
	shf.r.wrap.b32 %r123, %r3069, %r3069, %r3614;
	// end inline asm
	xor.b32  	%r5704, %r119, %r123;
	add.s32 	%r365, %r5703, %r5704;
	// begin inline asm
	shf.r.wrap.b32 %r127, %r128, %r128, %r3602;
	// end inline asm
	// begin inline asm
	shf.r.wrap.b32 %r131, %r128, %r128, %r3606;
	// end inline asm
	shr.u32 	%r5705, %r128, 10;
	xor.b32  	%r5706, %r5705, %r127;
	xor.b32  	%r5707, %r5706, %r131;
	// begin inline asm
	shf.r.wrap.b32 %r135, %r3069, %r3069, %r3610;
	// end inline asm
	// begin inline asm
	shf.r.wrap.b32 %r139, %r3069, %r3069, %r3614;
	// end inline asm
	xor.b32  	%r5708, %r135, %r139;
	add.s32 	%r5709, %r5707, %r5708;
	add.s32 	%r160, %r5709, 640;
	// begin inline asm
	shf.r.wrap.b32 %r143, %r365, %r365, %r3602;
	// end inline asm
	// begin inline asm
	shf.r.wrap.b32 %r147, %r365, %r365, %r3606;
	// end inline asm
	shr.u32 	%r5710, %r365, 10;
	xor.b32  	%r5711, %r5710, %r143;
	xor.b32  	%r5712, %r5711, %r147;
	add.s32 	%r5713, %r5712, %r285;
	// begin inline asm
	shf.r.wrap.b32 %r151, %r3069, %r3069, %r3610;
	// end inline asm
	// begin inline asm
	shf.r.wrap.b32 %r155, %r3069, %r3069, %r3614;
	// end inline asm
	xor.b32  	%r5714, %r151, %r155;
	add.s32 	%r397, %r5713, %r5714;
	// begin inline asm
	shf.r.wrap.b32 %r159, %r160, %r160, %r3602;
	// end inline asm
	// begin inline asm
	shf.r.wrap.b32 %r163, %r160, %r160, %r3606;
	// end inline asm
	shr.u32 	%r5715, %r160, 10;
	xor.b32  	%r5716, %r5715, %r159;
	xor.b32  	%r5717, %r5716, %r163;
	add.s32 	%r5718, %r5717, %r301;
	// begin inline asm
	shf.r.wrap.b32 %r167, %r3069, %r3069, %r3610;
	// end inline asm
	// begin inline asm
	shf.r.wrap.b32 %r171, %r3069, %r3069, %r3614;
	// end inline asm
	xor.b32  	%r5719, %r167, %r171;
	add.s32 	%r413, %r5718, %r5719;
	// begin inline asm
	shf.r.wrap.b32 %r175, %r397, %r397, %r3602;
	// end inline asm
	// begin inline asm
	shf.r.wrap.b32 %r179, %r397, %r397, %r3606;
	// end inline asm
	shr.u32 	%r5720, %r397, 10;
	xor.b32  	%r5721, %r5720, %r175;
	xor.b32  	%r5722, %r5721, %r179;
	add.s32 	%r5723, %r5722, %r317;
	// begin inline asm
	shf.r.wrap.b32 %r183, %r3069, %r3069, %r3610;
	// end inline asm
	// begin inline asm
	shf.r.wrap.b32 %r187, %r3069, %r3069, %r3614;
	// end inline asm
	xor.b32  	%r5724, %r183, %r187;
	add.s32 	%r429, %r5723, %r5724;
	// begin inline asm
	shf.r.wrap.b32 %r191, %r413, %r413, %r3602;
	// end inline asm
	// begin inline asm
	shf.r.wrap.b32 %r195, %r413, %r413, %r3606;
	// end inline asm
	shr.u32 	%r5725, %r413, 10;
	xor.b32  	%r5726, %r5725, %r191;
	xor.b32  	%r5727, %r5726, %r195;
	add.s32 	%r5728, %r5727, %r333;
	// begin inline asm
	shf.r.wrap.b32 %r199, %r3069, %r3069, %r3610;
	// end inline asm
	// begin inline asm
	shf.r.wrap.b32 %r203, %r3069, %r3069, %r3614;
	// end inline asm
	xor.b32  	%r5729, %r199, %r203;
	add.s32 	%r445, %r5728, %r5729;
	// begin inline asm
	shf.r.wrap.b32 %r207, %r429, %r429, %r3602;
	// end inline asm
	// begin inline asm
	shf.r.wrap.b32 %r211, %r429, %r429, %r3606;
	// end inline asm
	shr.u32 	%r5730, %r429, 10;
	xor.b32  	%r5731, %r5730, %r207;
	xor.b32  	%r5732, %r5731, %r211;
	add.s32 	%r5733, %r5732, %r128;
	// begin inline asm
	shf.r.wrap.b32 %r215, %r3069, %r3069, %r3610;
	// end inline asm
	// begin inline asm
	shf.r.wrap.b32 %r219, %r3069, %r3069, %r3614;
	// end inline asm
	xor.b32  	%r5734, %r215, %r219;
	add.s32 	%r461, %r5733, %r5734;
	// begin inline asm
	shf.r.wrap.b32 %r223, %r445, %r445, %r3602;
	// end inline asm
	// begin inline asm
	shf.r.wrap.b32 %r227, %r445, %r445, %r3606;
	// end inline asm
	shr.u32 	%r5735, %r445, 10;
	xor.b32  	%r5736, %r5735, %r223;
	xor.b32  	%r5737, %r5736, %r227;
	add.s32 	%r5738, %r5737, %r365;
	// begin inline asm
	shf.r.wrap.b32 %r231, %r3069, %r3069, %r3610;
	// end inline asm
	// begin inline asm
	shf.r.wrap.b32 %r235, %r3069, %r3069, %r3614;
	// end inline asm
	xor.b32  	%r5739, %r231, %r235;
	add.s32 	%r477, %r5738, %r5739;
	// begin inline asm
	shf.r.wrap.b32 %r239, %r461, %r461, %r3602;
	// end inline asm
	// begin inline asm
	shf.r.wrap.b32 %r243, %r461, %r461, %r3606;
	// end inline asm
	shr.u32 	%r5740, %r461, 10;
	xor.b32  	%r5741, %r5740, %r239;
	xor.b32  	%r5742, %r5741, %r243;
	add.s32 	%r5743, %r5742, %r160;
	// begin inline asm
	shf.r.wrap.b32 %r247, %r3069, %r3069, %r3610;
	// end inline asm
	// begin inline asm
	shf.r.wrap.b32 %r251, %r3069, %r3069, %r3614;
	// end inline asm
	xor.b32  	%r5744, %r247, %r251;
	add.s32 	%r493, %r5743, %r5744;
	// begin inline asm
	shf.r.wrap.b32 %r255, %r477, %r477, %r3602;
	// end inline asm
	// begin inline asm
	shf.r.wrap.b32 %r259, %r477, %r477, %r3606;
	// end inline asm
	shr.u32 	%r5745, %r477, 10;
	xor.b32  	%r5746, %r5745, %r255;
	xor.b32  	%r5747, %r5746, %r259;
	add.s32 	%r5748, %r5747, %r397;
	// begin inline asm
	shf.r.wrap.b32 %r263, %r269, %r269, %r3610;
	// end inline asm
	// begin inline asm
	shf.r.wrap.b32 %r267, %r269, %r269, %r3614;
	// end inline asm
	xor.b32  	%r5749, %r263, %r267;
	xor.b32  	%r5750, %r5749, 80;
	add.s32 	%r509, %r5748, %r5750;
	// begin inline asm
	shf.r.wrap.b32 %r271, %r493, %r493, %r3602;
	// end inline asm
	// begin inline asm
	shf.r.wrap.b32 %r275, %r493, %r493, %r3606;
	// end inline asm
	shr.u32 	%r5751, %r493, 10;
	xor.b32  	%r5752, %r5751, %r271;
	xor.b32  	%r5753, %r5752, %r275;
	add.s32 	%r5754, %r5753, %r413;
	// begin inline asm
	shf.r.wrap.b32 %r279, %r285, %r285, %r3610;
	// end inline asm
	// begin inline asm
	shf.r.wrap.b32 %r283, %r285, %r285, %r3614;
	// end inline asm
	shr.u32 	%r5755, %r285, 3;
	xor.b32  	%r5756, %r5755, %r279;
	xor.b32  	%r5757, %r5756, %r283;
	add.s32 	%r5758, %r5754, %r5757;
	add.s32 	%r304, %r5758, 640;
	// begin inline asm
	shf.r.wrap.b32 %r287, %r509, %r509, %r3602;
	// end inline asm
	// begin inline asm
	shf.r.wrap.b32 %r291, %r509, %r509, %r3606;
	// end inline asm
	shr.u32 	%r5759, %r509, 10;
	xor.b32  	%r5760, %r5759, %r287;
	xor.b32  	%r5761, %r5760, %r291;
	add.s32 	%r5762, %r5761, %r429;
	// begin inline asm
	shf.r.wrap.b32 %r295, %r301, %r301, %r3610;
	// end inline asm
	// begin inline asm
	shf.r.wrap.b32 %r299, %r301, %r301, %r3614;
	// end inline asm
	shr.u32 	%r5763, %r301, 3;
	xor.b32  	%r5764, %r5763, %r295;
	xor.b32  	%r5765, %r5764, %r299;
	add.s32 	%r5766, %r5762, %r285;
	add.s32 	%r541, %r5766, %r5765;
	// begin inline asm
	shf.r.wrap.b32 %r303, %r304, %r304, %r3602;
	// end inline asm
	// begin inline asm
	shf.r.wrap.b32 %r307, %r304, %r304, %r3606;
	// end inline asm
	shr.u32 	%r5767, %r304, 10;
	xor.b32  	%r5768, %r5767, %r303;
	xor.b32  	%r5769, %r5768, %r307;
	add.s32 	%r5770, %r5769, %r445;
	// begin inline asm
	shf.r.wrap.b32 %r311, %r317, %r317, %r3610;
	// end inline asm
	// begin inline asm
	shf.r.wrap.b32 %r315, %r317, %r317, %r3614;
	// end inline asm
	shr.u32 	%r5771, %r317, 3;
	xor.b32  	%r5772, %r5771, %r311;
	xor.b32  	%r5773, %r5772, %r315;
	add.s32 	%r5774, %r5770, %r301;
	add.s32 	%r557, %r5774, %r5773;
	// begin inline asm
	shf.r.wrap.b32 %r319, %r541, %r541, %r3602;
	// end inline asm
	// begin inline asm
	shf.r.wrap.b32 %r323, %r541, %r541, %r3606;
	// end inline asm
	shr.u32 	%r5775, %r541, 10;
	xor.b32  	%r5776, %r5775, %r319;
	xor.b32  	%r5777, %r5776, %r323;
	add.s32 	%r5778, %r5777, %r461;
	// begin inline asm
	shf.r.wrap.b32 %r327, %r333, %r333, %r3610;
	// end inline asm
	// begin inline asm
	shf.r.wrap.b32 %r331, %r333, %r333, %r3614;
	// end inline asm
	shr.u32 	%r5779, %r333, 3;
	xor.b32  	%r5780, %r5779, %r327;
	xor.b32  	%r5781, %r5780, %r331;
	add.s32 	%r5782, %r5778, %r317;
	add.s32 	%r573, %r5782, %r5781;
	// begin inline asm
	shf.r.wrap.b32 %r335, %r557, %r557, %r3602;
	// end inline asm
	// begin inline asm
	shf.r.wrap.b32 %r339, %r557, %r557, %r3606;
	// end inline asm
	shr.u32 	%r5783, %r557, 10;
	xor.b32  	%r5784, %r5783, %r335;
	xor.b32  	%r5785, %r5784, %r339;
	add.s32 	%r5786, %r5785, %r477;
	// begin inline asm
	shf.r.wrap.b32 %r343, %r128, %r128, %r3610;
	// end inline asm
	// begin inline asm
	shf.r.wrap.b32 %r347, %r128, %r128, %r3614;
	// end inline asm
	shr.u32 	%r5787, %r128, 3;
	xor.b32  	%r5788, %r5787, %r343;
	xor.b32  	%r5789, %r5788, %r347;
	add.s32 	%r5790, %r5786, %r333;
	add.s32 	%r589, %r5790, %r5789;
	// begin inline asm
	shf.r.wrap.b32 %r351, %r573, %r573, %r3602;
	// end inline asm
	// begin inline asm
	shf.r.wrap.b32 %r355, %r573, %r573, %r3606;
	// end inline asm
	shr.u32 	%r5791, %r573, 10;
	xor.b32  	%r5792, %r5791, %r351;
	xor.b32  	%r5793, %r5792, %r355;
	add.s32 	%r5794, %r5793, %r493;
	// begin inline asm
	shf.r.wrap.b32 %r359, %r365, %r365, %r3610;
	// end inline asm
	// begin inline asm
	shf.r.wrap.b32 %r363, %r365, %r365, %r3614;
	// end inline asm
	shr.u32 	%r5795, %r365, 3;
	xor.b32  	%r5796, %r5795, %r359;
	xor.b32  	%r5797, %r5796, %r363;
	add.s32 	%r5798, %r5794, %r128;
	add.s32 	%r605, %r5798, %r5797;
	// begin inline asm
	shf.r.wrap.b32 %r367, %r589, %r589, %r3602;
	// end inline asm
	// begin inline asm
	shf.r.wrap.b32 %r371, %r589, %r589, %r3606;
	// end inline asm
	shr.u32 	%r5799, %r589, 10;
	xor.b32  	%r5800, %r5799, %r367;
	xor.b32  	%r5801, %r5800, %r371;
	add.s32 	%r5802, %r5801, %r509;
	// begin inline asm
	shf.r.wrap.b32 %r375, %r160, %r160, %r3610;
	// end inline asm
	// begin inline asm
	shf.r.wrap.b32 %r379, %r160, %r160, %r3614;
	// end inline asm
	shr.u32 	%r5803, %r160, 3;
	xor.b32  	%r5804, %r5803, %r375;
	xor.b32  	%r5805, %r5804, %r379;
	add.s32 	%r5806, %r5802, %r365;
	add.s32 	%r621, %r5806, %r5805;
	// begin inline asm
	shf.r.wrap.b32 %r383, %r605, %r605, %r3602;
	// end inline asm
	// begin inline asm
	shf.r.wrap.b32 %r387, %r605, %r605, %r3606;
	// end inline asm
	shr.u32 	%r5807, %r605, 10;
	xor.b32  	%r5808, %r5807, %r383;
	xor.b32  	%r5809, %r5808, %r387;
	add.s32 	%r5810, %r5809, %r304;
	// begin inline asm
	shf.r.wrap.b32 %r391, %r397, %r397, %r3610;
	// end inline asm
	// begin inline asm
	shf.r.wrap.b32 %r395, %r397, %r397, %r3614;
	// end inline asm
	shr.u32 	%r5811, %r397, 3;
	xor.b32  	%r5812, %r5811, %r391;
	xor.b32  	%r5813, %r5812, %r395;
	add.s32 	%r5814, %r5810, %r160;
	add.s32 	%r637, %r5814, %r5813;
	// begin inline asm
	shf.r.wrap.b32 %r399, %r621, %r621, %r3602;
	// end inline asm
	// begin inline asm
	shf.r.wrap.b32 %r403, %r621, %r621, %r3606;
	// end inline asm
	shr.u32 	%r5815, %r621, 10;
	xor.b32  	%r5816, %r5815, %r399;
	xor.b32  	%r5817, %r5816, %r403;
	add.s32 	%r5818, %r5817, %r541;
	// begin inline asm
	shf.r.wrap.b32 %r407, %r413, %r413, %r3610;
	// end inline asm
	// begin inline asm
	shf.r.wrap.b32 %r411, %r413, %r413, %r3614;
	// end inline asm
	shr.u32 	%r5819, %r413, 3;
	xor.b32  	%r5820, %r5819, %r407;
	xor.b32  	%r5821, %r5820, %r411;
	add.s32 	%r5822, %r5818, %r397;
	add.s32 	%r653, %r5822, %r5821;
	// begin inline asm
	shf.r.wrap.b32 %r415, %r637, %r637, %r3602;
	// end inline asm
	// begin inline asm
	shf.r.wrap.b32 %r419, %r637, %r637, %r3606;
	// end inline asm
	shr.u32 	%r5823, %r637, 10;
	xor.b32  	%r5824, %r5823, %r415;
	xor.b32  	%r5825, %r5824, %r419;
	add.s32 	%r5826, %r5825, %r557;
	// begin inline asm
	shf.r.wrap.b32 %r423, %r429, %r429, %r3610;
	// end inline asm
	// begin inline asm
	shf.r.wrap.b32 %r427, %r429, %r429, %r3614;
	// end inline asm
	shr.u32 	%r5827, %r429, 3;
	xor.b32  	%r5828, %r5827, %r423;
	xor.b32  	%r5829, %r5828, %r427;
	add.s32 	%r5830, %r5826, %r413;
	add.s32 	%r669, %r5830, %r5829;
	// begin inline asm
	shf.r.wrap.b32 %r431, %r653, %r653, %r3602;
	// end inline asm
	// begin inline asm
	shf.r.wrap.b32 %r435, %r653, %r653, %r3606;
	// end inline asm
	shr.u32 	%r5831, %r653, 10;
	xor.b32  	%r5832, %r5831, %r431;
	xor.b32  	%r5833, %r5832, %r435;
	add.s32 	%r5834, %r5833, %r573;
	// begin inline asm
	shf.r.wrap.b32 %r439, %r445, %r445, %r3610;
	// end inline asm
	// begin inline asm
	shf.r.wrap.b32 %r443, %r445, %r445, %r3614;
	// end inline asm
	shr.u32 	%r5835, %r445, 3;
	xor.b32  	%r5836, %r5835, %r439;
	xor.b32  	%r5837, %r5836, %r443;
	add.s32 	%r5838, %r5834, %r429;
	add.s32 	%r685, %r5838, %r5837;
	// begin inline asm
	shf.r.wrap.b32 %r447, %r669, %r669, %r3602;
	// end inline asm
	// begin inline asm
	shf.r.wrap.b32 %r451, %r669, %r669, %r3606;
	// end inline asm
	shr.u32 	%r5839, %r669, 10;
	xor.b32  	%r5840, %r5839, %r447;
	xor.b32  	%r5841, %r5840, %r451;
	add.s32 	%r5842, %r5841, %r589;
	// begin inline asm
	shf.r.wrap.b32 %r455, %r461, %r461, %r3610;
	// end inline asm
	// begin inline asm
	shf.r.wrap.b32 %r459, %r461, %r461, %r3614;
	// end inline asm
	shr.u32 	%r5843, %r461, 3;
	xor.b32  	%r5844, %r5843, %r455;
	xor.b32  	%r5845, %r5844, %r459;
	add.s32 	%r5846, %r5842, %r445;
	add.s32 	%r701, %r5846, %r5845;
	// begin inline asm
	shf.r.wrap.b32 %r463, %r685, %r685, %r3602;
	// end inline asm
	// begin inline asm
	shf.r.wrap.b32 %r467, %r685, %r685, %r3606;
	// end inline asm
	shr.u32 	%r5847, %r685, 10;
	xor.b32  	%r5848, %r5847, %r463;
	xor.b32  	%r5849, %r5848, %r467;
	add.s32 	%r5850, %r5849, %r605;
	// begin inline asm
	shf.r.wrap.b32 %r471, %r477, %r477, %r3610;
	// end inline asm
	// begin inline asm
	shf.r.wrap.b32 %r475, %r477, %r477, %r3614;
	// end inline asm
	shr.u32 	%r5851, %r477, 3;
	xor.b32  	%r5852, %r5851, %r471;
	xor.b32  	%r5853, %r5852, %r475;
	add.s32 	%r5854, %r5850, %r461;
	add.s32 	%r717, %r5854, %r5853;
	// begin inline asm
	shf.r.wrap.b32 %r479, %r701, %r701, %r3602;
	// end inline asm
	// begin inline asm
	shf.r.wrap.b32 %r483, %r701, %r701, %r3606;
	// end inline asm
	shr.u32 	%r5855, %r701, 10;
	xor.b32  	%r5856, %r5855, %r479;
	xor.b32  	%r5857, %r5856, %r483;
	add.s32 	%r5858, %r5857, %r621;
	// begin inline asm
	shf.r.wrap.b32 %r487, %r493, %r493, %r3610;
	// end inline asm
	// begin inline asm
	shf.r.wrap.b32 %r491, %r493, %r493, %r3614;
	// end inline asm
	shr.u32 	%r5859, %r493, 3;
	xor.b32  	%r5860, %r5859, %r487;
	xor.b32  	%r5861, %r5860, %r491;
	add.s32 	%r5862, %r5858, %r477;
	add.s32 	%r733, %r5862, %r5861;
	// begin inline asm
	shf.r.wrap.b32 %r495, %r717, %r717, %r3602;
	// end inline asm
	// begin inline asm
	shf.r.wrap.b32 %r499, %r717, %r717, %r3606;
	// end inline asm
	shr.u32 	%r5863, %r717, 10;
	xor.b32  	%r5864, %r5863, %r495;
	xor.b32  	%r5865, %r5864, %r499;
	add.s32 	%r5866, %r5865, %r637;
	// begin inline asm
	shf.r.wrap.b32 %r503, %r509, %r509, %r3610;
	// end inline asm
	// begin inline asm
	shf.r.wrap.b32 %r507, %r509, %r509, %r3614;
	// end inline asm
	shr.u32 	%r5867, %r509, 3;
	xor.b32  	%r5868, %r5867, %r503;
	xor.b32  	%r5869, %r5868, %r507;
	add.s32 	%r5870, %r5866, %r493;
	add.s32 	%r749, %r5870, %r5869;
	// begin inline asm
	shf.r.wrap.b32 %r511, %r733, %r733, %r3602;
	// end inline asm
	// begin inline asm
	shf.r.wrap.b32 %r515, %r733, %r733, %r3606;
	// end inline asm
	shr.u32 	%r5871, %r733, 10;
	xor.b32  	%r5872, %r5871, %r511;
	xor.b32  	%r5873, %r5872, %r515;
	add.s32 	%r5874, %r5873, %r653;
	// begin inline asm
	shf.r.wrap.b32 %r519, %r304, %r304, %r3610;
	// end inline asm
	// begin inline asm
	shf.r.wrap.b32 %r523, %r304, %r304, %r3614;
	// end inline asm
	shr.u32 	%r5875, %r304, 3;
	xor.b32  	%r5876, %r5875, %r519;
	xor.b32  	%r5877, %r5876, %r523;
	add.s32 	%r5878, %r5874, %r509;
	add.s32 	%r765, %r5878, %r5877;
	// begin inline asm
	shf.r.wrap.b32 %r527, %r749, %r749, %r3602;
	// end inline asm
	// begin inline asm
	shf.r.wrap.b32 %r531, %r749, %r749, %r3606;
	// end inline asm
	shr.u32 	%r5879, %r749, 10;
	xor.b32  	%r5880, %r5879, %r527;
	xor.b32  	%r5881, %r5880, %r531;
	add.s32 	%r5882, %r5881, %r669;
	// begin inline asm
	shf.r.wrap.b32 %r535, %r541, %r541, %r3610;
	// end inline asm
	// begin inline asm
	shf.r.wrap.b32 %r539, %r541, %r541, %r3614;
	// end inline asm
	shr.u32 	%r5883, %r541, 3;
	xor.b32  	%r5884, %r5883, %r535;
	xor.b32  	%r5885, %r5884, %r539;
	add.s32 	%r5886, %r5882, %r304;
	add.s32 	%r781, %r5886, %r5885;
	// begin inline asm
	shf.r.wrap.b32 %r543, %r765, %r765, %r3602;
	// end inline asm
	// begin inline asm
	shf.r.wrap.b32 %r547, %r765, %r765, %r3606;
	// end inline asm
	shr.u32 	%r5887, %r765, 10;
	xor.b32  	%r5888, %r5887, %r543;
	xor.b32  	%r5889, %r5888, %r547;
	add.s32 	%r5890, %r5889, %r685;
	// begin inline asm
	shf.r.wrap.b32 %r551, %r557, %r557, %r3610;
	// end inline asm
	// begin inline asm
	shf.r.wrap.b32 %r555, %r557, %r557, %r3614;
	// end inline asm
	shr.u32 	%r5891, %r557, 3;
	xor.b32  	%r5892, %r5891, %r551;
	xor.b32  	%r5893, %r5892, %r555;
	add.s32 	%r5894, %r5890, %r541;
	add.s32 	%r797, %r5894, %r5893;
	// begin inline asm
	shf.r.wrap.b32 %r559, %r781, %r781, %r3602;
	// end inline asm
	// begin inline asm
	shf.r.wrap.b32 %r563, %r781, %r781, %r3606;
	// end inline asm
	shr.u32 	%r5895, %r781, 10;
	xor.b32  	%r5896, %r5895, %r559;
	xor.b32  	%r5897, %r5896, %r563;
	add.s32 	%r5898, %r5897, %r701;
	// begin inline asm
	shf.r.wrap.b32 %r567, %r573, %r573, %r3610;
	// end inline asm
	// begin inline asm
	shf.r.wrap.b32 %r571, %r573, %r573, %r3614;
	// end inline asm
	shr.u32 	%r5899, %r573, 3;
	xor.b32  	%r5900, %r5899, %r567;
	xor.b32  	%r5901, %r5900, %r571;
	add.s32 	%r5902, %r5898, %r557;
	add.s32 	%r597, %r5902, %r5901;
	// begin inline asm
	shf.r.wrap.b32 %r575, %r797, %r797, %r3602;
	// end inline asm
	// begin inline asm
	shf.r.wrap.b32 %r579, %r797, %r797, %r3606;
	// end inline asm
	shr.u32 	%r5903, %r797, 10;
	xor.b32  	%r5904, %r5903, %r575;
	xor.b32  	%r5905, %r5904, %r579;
	add.s32 	%r5906, %r5905, %r717;
	// begin inline asm
	shf.r.wrap.b32 %r583, %r589, %r589, %r3610;
	// end inline asm
	// begin inline asm
	shf.r.wrap.b32 %r587, %r589, %r589, %r3614;
	// end inline asm
	shr.u32 	%r5907, %r589, 3;
	xor.b32  	%r5908, %r5907, %r583;
	xor.b32  	%r5909, %r5908, %r587;
	add.s32 	%r5910, %r5906, %r573;
	add.s32 	%r613, %r5910, %r5909;
	// begin inline asm
	shf.r.wrap.b32 %r591, %r597, %r597, %r3602;
	// end inline asm
	// begin inline asm
	shf.r.wrap.b32 %r595, %r597, %r597, %r3606;
	// end inline asm
	shr.u32 	%r5911, %r597, 10;
	xor.b32  	%r5912, %r5911, %r591;
	xor.b32  	%r5913, %r5912, %r595;
	add.s32 	%r5914, %r5913, %r733;
	// begin inline asm
	shf.r.wrap.b32 %r599, %r605, %r605, %r3610;
	// end inline asm
	// begin inline asm
	shf.r.wrap.b32 %r603, %r605, %r605, %r3614;
	// end inline asm
	shr.u32 	%r5915, %r605, 3;
	xor.b32  	%r5916, %r5915, %r599;
	xor.b32  	%r5917, %r5916, %r603;
	add.s32 	%r5918, %r5914, %r589;
	add.s32 	%r629, %r5918, %r5917;
	// begin inline asm
	shf.r.wrap.b32 %r607, %r613, %r613, %r3602;
	// end inline asm
	// begin inline asm
	shf.r.wrap.b32 %r611, %r613, %r613, %r3606;
	// end inline asm
	shr.u32 	%r5919, %r613, 10;
	xor.b32  	%r5920, %r5919, %r607;
	xor.b32  	%r5921, %r5920, %r611;
	add.s32 	%r5922, %r5921, %r749;
	// begin inline asm
	shf.r.wrap.b32 %r615, %r621, %r621, %r3610;
	// end inline asm
	// begin inline asm
	shf.r.wrap.b32 %r619, %r621, %r621, %r3614;
	// end inline asm
	shr.u32 	%r5923, %r621, 3;
	xor.b32  	%r5924, %r5923, %r615;
	xor.b32  	%r5925, %r5924, %r619;
	add.s32 	%r5926, %r5922, %r605;
	add.s32 	%r645, %r5926, %r5925;
	// begin inline asm
	shf.r.wrap.b32 %r623, %r629, %r629, %r3602;
	// end inline asm
	// begin inline asm
	shf.r.wrap.b32 %r627, %r629, %r629, %r3606;
	// end inline asm
	shr.u32 	%r5927, %r629, 10;
	xor.b32  	%r5928, %r5927, %r623;
	xor.b32  	%r5929, %r5928, %r627;
	add.s32 	%r5930, %r5929, %r765;
	// begin inline asm
	shf.r.wrap.b32 %r631, %r637, %r637, %r3610;
	// end inline asm
	// begin inline asm
	shf.r.wrap.b32 %r635, %r637, %r637, %r3614;
	// end inline asm
	shr.u32 	%r5931, %r637, 3;
	xor.b32  	%r5932, %r5931, %r631;
	xor.b32  	%r5933, %r5932, %r635;
	add.s32 	%r5934, %r5930, %r621;
	add.s32 	%r661, %r5934, %r5933;
	// begin inline asm
	shf.r.wrap.b32 %r639, %r645, %r645, %r3602;
	// end inline asm
	// begin inline asm
	shf.r.wrap.b32 %r643, %r645, %r645, %r3606;
	// end inline asm
	shr.u32 	%r5935, %r645, 10;
	xor.b32  	%r5936, %r5935, %r639;
	xor.b32  	%r5937, %r5936, %r643;
	add.s32 	%r5938, %r5937, %r781;
	// begin inline asm
	shf.r.wrap.b32 %r647, %r653, %r653, %r3610;
	// end inline asm
	// begin inline asm
	shf.r.wrap.b32 %r651, %r653, %r653, %r3614;
	// end inline asm
	shr.u32 	%r5939, %r653, 3;
	xor.b32  	%r5940, %r5939, %r647;
	xor.b32  	%r5941, %r5940, %r651;
	add.s32 	%r5942, %r5938, %r637;
	add.s32 	%r677, %r5942, %r5941;
	// begin inline asm
	shf.r.wrap.b32 %r655, %r661, %r661, %r3602;
	// end inline asm
	// begin inline asm
	shf.r.wrap.b32 %r659, %r661, %r661, %r3606;
	// end inline asm
	shr.u32 	%r5943, %r661, 10;
	xor.b32  	%r5944, %r5943, %r655;
	xor.b32  	%r5945, %r5944, %r659;
	add.s32 	%r5946, %r5945, %r797;
	// begin inline asm
	shf.r.wrap.b32 %r663, %r669, %r669, %r3610;
	// end inline asm
	// begin inline asm
	shf.r.wrap.b32 %r667, %r669, %r669, %r3614;
	// end inline asm
	shr.u32 	%r5947, %r669, 3;
	xor.b32  	%r5948, %r5947, %r663;
	xor.b32  	%r5949, %r5948, %r667;
	add.s32 	%r5950, %r5946, %r653;
	add.s32 	%r693, %r5950, %r5949;
	// begin inline asm
	shf.r.wrap.b32 %r671, %r677, %r677, %r3602;
	// end inline asm
	// begin inline asm
	shf.r.wrap.b32 %r675, %r677, %r677, %r3606;
	// end inline asm
	shr.u32 	%r5951, %r677, 10;
	xor.b32  	%r5952, %r5951, %r671;
	xor.b32  	%r5953, %r5952, %r675;
	add.s32 	%r5954, %r5953, %r597;
	// begin inline asm
	shf.r.wrap.b32 %r679, %r685, %r685, %r3610;
	// end inline asm
	// begin inline asm
	shf.r.wrap.b32 %r683, %r685, %r685, %r3614;
	// end inline asm
	shr.u32 	%r5955, %r685, 3;
	xor.b32  	%r5956, %r5955, %r679;
	xor.b32  	%r5957, %r5956, %r683;
	add.s32 	%r5958, %r5954, %r669;
	add.s32 	%r709, %r5958, %r5957;
	// begin inline asm
	shf.r.wrap.b32 %r687, %r693, %r693, %r3602;
	// end inline asm
	// begin inline asm
	shf.r.wrap.b32 %r691, %r693, %r693, %r3606;
	// end inline asm
	shr.u32 	%r5959, %r693, 10;
	xor.b32  	%r5960, %r5959, %r687;
	xor.b32  	%r5961, %r5960, %r691;
	add.s32 	%r5962, %r5961, %r613;
	// begin inline asm
	shf.r.wrap.b32 %r695, %r701, %r701, %r3610;
	// end inline asm
	// begin inline asm
	shf.r.wrap.b32 %r699, %r701, %r701, %r3614;
	// end inline asm
	shr.u32 	%r5963, %r701, 3;
	xor.b32  	%r5964, %r5963, %r695;
	xor.b32  	%r5965, %r5964, %r699;
	add.s32 	%r5966, %r5962, %r685;
	add.s32 	%r725, %r5966, %r5965;
	// begin inline asm
	shf.r.wrap.b32 %r703, %r709, %r709, %r3602;
	// end inline asm
	// begin inline asm
	shf.r.wrap.b32 %r707, %r709, %r709, %r3606;
	// end inline asm
	shr.u32 	%r5967, %r709, 10;
	xor.b32  	%r5968, %r5967, %r703;
	xor.b32  	%r5969, %r5968, %r707;
	add.s32 	%r5970, %r5969, %r629;
	// begin inline asm
	shf.r.wrap.b32 %r711, %r717, %r717, %r3610;
	// end inline asm
	// begin inline asm
	shf.r.wrap.b32 %r715, %r717, %r717, %r3614;
	// end inline asm
	shr.u32 	%r5971, %r717, 3;
	xor.b32  	%r5972, %r5971, %r711;
	xor.b32  	%r5973, %r5972, %r715;
	add.s32 	%r5974, %r5970, %r701;
	add.s32 	%r741, %r5974, %r5973;
	// begin inline asm
	shf.r.wrap.b32 %r719, %r725, %r725, %r3602;
	// end inline asm
	// begin inline asm
	shf.r.wrap.b32 %r723, %r725, %r725, %r3606;
	// end inline asm
	shr.u32 	%r5975, %r725, 10;
	xor.b32  	%r5976, %r5975, %r719;
	xor.b32  	%r5977, %r5976, %r723;
	add.s32 	%r5978, %r5977, %r645;
	// begin inline asm
	shf.r.wrap.b32 %r727, %r733, %r733, %r3610;
	// end inline asm
	// begin inline asm
	shf.r.wrap.b32 %r731, %r733, %r733, %r3614;
	// end inline asm
	shr.u32 	%r5979, %r733, 3;
	xor.b32  	%r5980, %r5979, %r727;
	xor.b32  	%r5981, %r5980, %r731;
	add.s32 	%r5982, %r5978, %r717;
	add.s32 	%r757, %r5982, %r5981;
	// begin inline asm
	shf.r.wrap.b32 %r735, %r741, %r741, %r3602;
	// end inline asm
	// begin inline asm
	shf.r.wrap.b32 %r739, %r741, %r741, %r3606;
	// end inline asm
	shr.u32 	%r5983, %r741, 10;
	xor.b32  	%r5984, %r5983, %r735;
	xor.b32  	%r5985, %r5984, %r739;
	add.s32 	%r5986, %r5985, %r661;
	// begin inline asm
	shf.r.wrap.b32 %r743, %r749, %r749, %r3610;
	// end inline asm
	// begin inline asm
	shf.r.wrap.b32 %r747, %r749, %r749, %r3614;
	// end inline asm
	shr.u32 	%r5987, %r749, 3;
	xor.b32  	%r5988, %r5987, %r743;
	xor.b32  	%r5989, %r5988, %r747;
	add.s32 	%r5990, %r5986, %r733;
	add.s32 	%r773, %r5990, %r5989;
	// begin inline asm
	shf.r.wrap.b32 %r751, %r757, %r757, %r3602;
	// end inline asm
	// begin inline asm
	shf.r.wrap.b32 %r755, %r757, %r757, %r3606;
	// end inline asm
	shr.u32 	%r5991, %r757, 10;
	xor.b32  	%r5992, %r5991, %r751;
	xor.b32  	%r5993, %r5992, %r755;
	add.s32 	%r5994, %r5993, %r677;
	// begin inline asm
	shf.r.wrap.b32 %r759, %r765, %r765, %r3610;
	// end inline asm
	// begin inline asm
	shf.r.wrap.b32 %r763, %r765, %r765, %r3614;
	// end inline asm
	shr.u32 	%r5995, %r765, 3;
	xor.b32  	%r5996, %r5995, %r759;
	xor.b32  	%r5997, %r5996, %r763;
	add.s32 	%r5998, %r5994, %r749;
	add.s32 	%r789, %r5998, %r5997;
	// begin inline asm
	shf.r.wrap.b32 %r767, %r773, %r773, %r3602;
	// end inline asm
	// begin inline asm
	shf.r.wrap.b32 %r771, %r773, %r773, %r3606;
	// end inline asm
	shr.u32 	%r5999, %r773, 10;
	xor.b32  	%r6000, %r5999, %r767;
	xor.b32  	%r6001, %r6000, %r771;
	add.s32 	%r6002, %r6001, %r693;
	// begin inline asm
	shf.r.wrap.b32 %r775, %r781, %r781, %r3610;
	// end inline asm
	// begin inline asm
	shf.r.wrap.b32 %r779, %r781, %r781, %r3614;
	// end inline asm
	shr.u32 	%r6003, %r781, 3;
	xor.b32  	%r6004, %r6003, %r775;
	xor.b32  	%r6005, %r6004, %r779;
	add.s32 	%r6006, %r6002, %r765;
	add.s32 	%r6007, %r6006, %r6005;
	// begin inline asm
	shf.r.wrap.b32 %r783, %r789, %r789, %r3602;
	// end inline asm
	// begin inline asm
	shf.r.wrap.b32 %r787, %r789, %r789, %r3606;
	// end inline asm
	shr.u32 	%r6008, %r789, 10;
	xor.b32  	%r6009, %r6008, %r783;
	xor.b32  	%r6010, %r6009, %r787;
	add.s32 	%r6011, %r6010, %r709;
	// begin inline asm
	shf.r.wrap.b32 %r791, %r797, %r797, %r3610;
	// end inline asm
	// begin inline asm
	shf.r.wrap.b32 %r795, %r797, %r797, %r3614;
	// end inline asm
	shr.u32 	%r6012, %r797, 3;
	xor.b32  	%r6013, %r6012, %r791;
	xor.b32  	%r6014, %r6013, %r795;
	add.s32 	%r6015, %r6011, %r781;
	add.s32 	%r6016, %r6015, %r6014;
	mov.b32 	%r5634, 6;
	// begin inline asm
	shf.r.wrap.b32 %r799, %r800, %r800, %r5634;
	// end inline asm
	mov.b32 	%r5638, 11;
	// begin inline asm
	shf.r.wrap.b32 %r803, %r800, %r800, %r5638;
	// end inline asm
	xor.b32  	%r6017, %r803, %r799;
	mov.b32 	%r5642, 25;
	// begin inline asm
	shf.r.wrap.b32 %r807, %r800, %r800, %r5642;
	// end inline asm
	xor.b32  	%r6018, %r6017, %r807;
	add.s32 	%r6019, %r6018, %r5667;
	// begin inline asm
	lop3.b32 %r811, %r800, %r813, %r814, 0xCA;
	// end inline asm
	add.s32 	%r6020, %r6019, %r811;
	ld.const.u32 	%r6021, [_ZN6tetsuo8variants1KE];
	add.s32 	%r6022, %r6020, %r6021;
	add.s32 	%r6023, %r6022, %r5670;
	mov.b32 	%r5650, 2;
	// begin inline asm
	shf.r.wrap.b32 %r815, %r816, %r816, %r5650;
	// end inline asm
	mov.b32 	%r5654, 13;
	// begin inline asm
	shf.r.wrap.b32 %r819, %r816, %r816, %r5654;
	// end inline asm
	xor.b32  	%r6024, %r819, %r815;
	mov.b32 	%r5658, 22;
	// begin inline asm
	shf.r.wrap.b32 %r823, %r816, %r816, %r5658;
	// end inline asm
	xor.b32  	%r6025, %r6024, %r823;
	// begin inline asm
	lop3.b32 %r827, %r816, %r829, %r830, 0xE8;
	// end inline asm
	add.s32 	%r910, %r6023, %r5666;
	add.s32 	%r6026, %r827, %r6023;
	add.s32 	%r926, %r6026, %r6025;
	// begin inline asm
	shf.r.wrap.b32 %r831, %r910, %r910, %r5634;
	// end inline asm
	// begin inline asm
	shf.r.wrap.b32 %r835, %r910, %r910, %r5638;
	// end inline asm
	xor.b32  	%r6027, %r835, %r831;
	// begin inline asm
	shf.r.wrap.b32 %r839, %r910, %r910, %r5642;
	// end inline asm
	xor.b32  	%r6028, %r6027, %r839;
	add.s32 	%r6029, %r6028, %r814;
	// begin inline asm
	lop3.b32 %r843, %r910, %r800, %r813, 0xCA;
	// end inline asm
	add.s32 	%r6030, %r6029, %r843;
	ld.const.u32 	%r6031, [_ZN6tetsuo8variants1KE+4];
	add.s32 	%r6032, %r6030, %r6031;
	add.s32 	%r6033, %r6032, %r45;
	// begin inline asm
	shf.r.wrap.b32 %r847, %r926, %r926, %r5650;
	// end inline asm
	// begin inline asm
	shf.r.wrap.b32 %r851, %r926, %r926, %r5654;
	// end inline asm
	xor.b32  	%r6034, %r851, %r847;
	// begin inline asm
	shf.r.wrap.b32 %r855, %r926, %r926, %r5658;
	// end inline asm
	xor.b32  	%r6035, %r6034, %r855;
	// begin inline asm
	lop3.b32 %r859, %r926, %r816, %r829, 0xE8;
	// end inline asm
	add.s32 	%r942, %r6033, %r830;
	add.s32 	%r6036, %r859, %r6033;
	add.s32 	%r958, %r6036, %r6035;
	// begin inline asm
	shf.r.wrap.b32 %r863, %r942, %r942, %r5634;
	// end inline asm
	// begin inline asm
	shf.r.wrap.b32 %r867, %r942, %r942, %r5638;
	// end inline asm
	xor.b32  	%r6037, %r867, %r863;
	// begin inline asm
	shf.r.wrap.b32 %r871, %r942, %r942, %r5642;
	// end inline asm
	xor.b32  	%r6038, %r6037, %r871;
	add.s32 	%r6039, %r6038, %r813;
	// begin inline asm
	lop3.b32 %r875, %r942, %r910, %r800, 0xCA;
	// end inline asm
	add.s32 	%r6040, %r6039, %r875;
	ld.const.u32 	%r6041, [_ZN6tetsuo8variants1KE+8];
	add.s32 	%r6042, %r6040, %r6041;
	add.s32 	%r6043, %r6042, %r61;
	// begin inline asm
	shf.r.wrap.b32 %r879, %r958, %r958, %r5650;
	// end inline asm
	// begin inline asm
	shf.r.wrap.b32 %r883, %r958, %r958, %r5654;
	// end inline asm
	xor.b32  	%r6044, %r883, %r879;
	// begin inline asm
	shf.r.wrap.b32 %r887, %r958, %r958, %r5658;
	// end inline asm
	xor.b32  	%r6045, %r6044, %r887;
	// begin inline asm
	lop3.b32 %r891, %r958, %r926, %r816, 0xE8;
	// end inline asm
	add.s32 	%r974, %r6043, %r829;
	add.s32 	%r6046, %r891, %r6043;
	add.s32 	%r990, %r6046, %r6045;
	// begin inline asm
	shf.r.wrap.b32 %r895, %r974, %r974, %r5634;
	// end inline asm
	// begin inline asm
	shf.r.wrap.b32 %r899, %r974, %r974, %r5638;
	// end inline asm
	xor.b32  	%r6047, %r899, %r895;
	// begin inline asm
	shf.r.wrap.b32 %r903, %r974, %r974, %r5642;
	// end inline asm
	xor.b32  	%r6048, %r6047, %r903;
	add.s32 	%r6049, %r6048, %r800;
	// begin inline asm
	lop3.b32 %r907, %r974, %r942, %r910, 0xCA;
	// end inline asm
	add.s32 	%r6050, %r6049, %r907;
	ld.const.u32 	%r6051, [_ZN6tetsuo8variants1KE+12];
	add.s32 	%r6052, %r6050, %r6051;
	add.s32 	%r6053, %r6052, %r77;
	// begin inline asm
	shf.r.wrap.b32 %r911, %r990, %r990, %r5650;
	// end inline asm
	// begin inline asm
	shf.r.wrap.b32 %r915, %r990, %r990, %r5654;
	// end inline asm
	xor.b32  	%r6054, %r915, %r911;
	// begin inline asm
	shf.r.wrap.b32 %r919, %r990, %r990, %r5658;
	// end inline asm
	xor.b32  	%r6055, %r6054, %r919;
	// begin inline asm
	lop3.b32 %r923, %r990, %r958, %r926, 0xE8;
	// end inline asm
	add.s32 	%r1006, %r6053, %r816;
	add.s32 	%r6056, %r923, %r6053;
	add.s32 	%r1022, %r6056, %r6055;
	// begin inline asm
	shf.r.wrap.b32 %r927, %r1006, %r1006, %r5634;
	// end inline asm
	// begin inline asm
	shf.r.wrap.b32 %r931, %r1006, %r1006, %r5638;
	// end inline asm
	xor.b32  	%r6057, %r931, %r927;
	// begin inline asm
	shf.r.wrap.b32 %r935, %r1006, %r1006, %r5642;
	// end inline asm
	xor.b32  	%r6058, %r6057, %r935;
	add.s32 	%r6059, %r6058, %r910;
	// begin inline asm
	lop3.b32 %r939, %r1006, %r974, %r942, 0xCA;
	// end inline asm
	add.s32 	%r6060, %r6059, %r939;
	ld.const.u32 	%r6061, [_ZN6tetsuo8variants1KE+16];
	add.s32 	%r6062, %r6060, %r6061;
	xor.b32  	%r6063, %r6062, -2147483648;
	// begin inline asm
	shf.r.wrap.b32 %r943, %r1022, %r1022, %r5650;
	// end inline asm
	// begin inline asm
	shf.r.wrap.b32 %r947, %r1022, %r1022, %r5654;
	// end inline asm
	xor.b32  	%r6064, %r947, %r943;
	// begin inline asm
	shf.r.wrap.b32 %r951, %r1022, %r1022, %r5658;
	// end inline asm
	xor.b32  	%r6065, %r6064, %r951;
	// begin inline asm
	lop3.b32 %r955, %r1022, %r990, %r958, 0xE8;
	// end inline asm
	add.s32 	%r1038, %r6063, %r926;
	add.s32 	%r6066, %r955, %r6063;
	add.s32 	%r1054, %r6066, %r6065;
	// begin inline asm
	shf.r.wrap.b32 %r959, %r1038, %r1038, %r5634;
	// end inline asm
	// begin inline asm
	shf.r.wrap.b32 %r963, %r1038, %r1038, %r5638;
	// end inline asm
	xor.b32  	%r6067, %r963, %r959;
	// begin inline asm
	shf.r.wrap.b32 %r967, %r1038, %r1038, %r5642;
	// end inline asm
	xor.b32  	%r6068, %r6067, %r967;
	add.s32 	%r6069, %r6068, %r942;
	// begin inline asm
	lop3.b32 %r971, %r1038, %r1006, %r974, 0xCA;
	// end inline asm
	add.s32 	%r6070, %r6069, %r971;
	ld.const.u32 	%r6071, [_ZN6tetsuo8variants1KE+20];
	add.s32 	%r6072, %r6070, %r6071;
	// begin inline asm
	shf.r.wrap.b32 %r975, %r1054, %r1054, %r5650;
	// end inline asm
	// begin inline asm
	shf.r.wrap.b32 %r979, %r1054, %r1054, %r5654;
	// end inline asm
	xor.b32  	%r6073, %r979, %r975;
	// begin inline asm
	shf.r.wrap.b32 %r983, %r1054, %r1054, %r5658;
	// end inline asm
	xor.b32  	%r6074, %r6073, %r983;
	// begin inline asm
	lop3.b32 %r987, %r1054, %r1022, %r990, 0xE8;
	// end inline asm
	add.s32 	%r1070, %r6072, %r958;
	add.s32 	%r6075, %r987, %r6072;
	add.s32 	%r1086, %r6075, %r6074;
	// begin inline asm
	shf.r.wrap.b32 %r991, %r1070, %r1070, %r5634;
	// end inline asm
	// begin inline asm
	shf.r.wrap.b32 %r995, %r1070, %r1070, %r5638;
	// end inline asm
	xor.b32  	%r6076, %r995, %r991;
	// begin inline asm
	shf.r.wrap.b32 %r999, %r1070, %r1070, %r5642;
	// end inline asm
	xor.b32  	%r6077, %r6076, %r999;
	add.s32 	%r6078, %r6077, %r974;
	// begin inline asm
	lop3.b32 %r1003, %r1070, %r1038, %r1006, 0xCA;
	// end inline asm
	add.s32 	%r6079, %r6078, %r1003;
	ld.const.u32 	%r6080, [_ZN6tetsuo8variants1KE+24];
	add.s32 	%r6081, %r6079, %r6080;
	// begin inline asm
	shf.r.wrap.b32 %r1007, %r1086, %r1086, %r5650;
	// end inline asm
	// begin inline asm
	shf.r.wrap.b32 %r1011, %r1086, %r1086, %r5654;
	// end inline asm
	xor.b32  	%r6082, %r1011, %r1007;
	// begin inline asm
	shf.r.wrap.b32 %r1015, %r1086, %r1086, %r5658;
	// end inline asm
	xor.b32  	%r6083, %r6082, %r1015;
	// begin inline asm
	lop3.b32 %r1019, %r1086, %r1054, %r1022, 0xE8;
	// end inline asm
	add.s32 	%r1102, %r6081, %r990;
	add.s32 	%r6084, %r1019, %r6081;
	add.s32 	%r1118, %r6084, %r6083;
	// begin inline asm
	shf.r.wrap.b32 %r1023, %r1102, %r1102, %r5634;
	// end inline asm
	// begin inline asm
	shf.r.wrap.b32 %r1027, %r1102, %r1102, %r5638;
	// end inline asm
	xor.b32  	%r6085, %r1027, %r1023;
	// begin inline asm
	shf.r.wrap.b32 %r1031, %r1102, %r1102, %r5642;
	// end inline asm
	xor.b32  	%r6086, %r6085, %r1031;
	add.s32 	%r6087, %r6086, %r1006;
	// begin inline asm
	lop3.b32 %r1035, %r1102, %r1070, %r1038, 0xCA;
	// end inline asm
	add.s32 	%r6088, %r6087, %r1035;
	ld.const.u32 	%r6089, [_ZN6tetsuo8variants1KE+28];
	add.s32 	%r6090, %r6088, %r6089;
	// begin inline asm
	shf.r.wrap.b32 %r1039, %r1118, %r1118, %r5650;
	// end inline asm
	// begin inline asm
	shf.r.wrap.b32 %r1043, %r1118, %r1118, %r5654;
	// end inline asm
	xor.b32  	%r6091, %r1043, %r1039;
	// begin inline asm
	shf.r.wrap.b32 %r1047, %r1118, %r1118, %r5658;
	// end inline asm
	xor.b32  	%r6092, %r6091, %r1047;
	// begin inline asm
	lop3.b32 %r1051, %r1118, %r1086, %r1054, 0xE8;
	// end inline asm
	add.s32 	%r1134, %r6090, %r1022;
	add.s32 	%r6093, %r1051, %r6090;
	add.s32 	%r1150, %r6093, %r6092;
	// begin inline asm
	shf.r.wrap.b32 %r1055, %r1134, %r1134, %r5634;
	// end inline asm
	// begin inline asm
	shf.r.wrap.b32 %r1059, %r1134, %r1134, %r5638;
	// end inline asm
	xor.b32  	%r6094, %r1059, %r1055;
	// begin inline asm
	shf.r.wrap.b32 %r1063, %r1134, %r1134, %r5642;
	// end inline asm
	xor.b32  	%r6095, %r6094, %r1063;
	add.s32 	%r6096, %r6095, %r1038;
	// begin inline asm
	lop3.b32 %r1067, %r1134, %r1102, %r1070, 0xCA;
	// end inline asm
	add.s32 	%r6097, %r6096, %r1067;
	ld.const.u32 	%r6098, [_ZN6tetsuo8variants1KE+32];
	add.s32 	%r6099, %r6097, %r6098;
	// begin inline asm
	shf.r.wrap.b32 %r1071, %r1150, %r1150, %r5650;
	// end inline asm
	// begin inline asm
	shf.r.wrap.b32 %r1075, %r1150, %r1150, %r5654;
	// end inline asm
	xor.b32  	%r6100, %r1075, %r1071;
	// begin inline asm
	shf.r.wrap.b32 %r1079, %r1150, %r1150, %r5658;
	// end inline asm
	xor.b32  	%r6101, %r6100, %r1079;
	// begin inline asm
	lop3.b32 %r1083, %r1150, %r1118, %r1086, 0xE8;
	// end inline asm
	add.s32 	%r1166, %r6099, %r1054;
	add.s32 	%r6102, %r1083, %r6099;
	add.s32 	%r1182, %r6102, %r6101;
	// begin inline asm
	shf.r.wrap.b32 %r1087, %r1166, %r1166, %r5634;
	// end inline asm
	// begin inline asm
	shf.r.wrap.b32 %r1091, %r1166, %r1166, %r5638;
	// end inline asm
	xor.b32  	%r6103, %r1091, %r1087;
	// begin inline asm
	shf.r.wrap.b32 %r1095, %r1166, %r1166, %r5642;
	// end inline asm
	xor.b32  	%r6104, %r6103, %r1095;
	add.s32 	%r6105, %r6104, %r1070;
	// begin inline asm
	lop3.b32 %r1099, %r1166, %r1134, %r1102, 0xCA;
	// end inline asm
	add.s32 	%r6106, %r6105, %r1099;
	ld.const.u32 	%r6107, [_ZN6tetsuo8variants1KE+36];
	add.s32 	%r6108, %r6106, %r6107;
	// begin inline asm
	shf.r.wrap.b32 %r1103, %r1182, %r1182, %r5650;
	// end inline asm
	// begin inline asm
	shf.r.wrap.b32 %r1107, %r1182, %r1182, %r5654;
	// end inline asm
	xor.b32  	%r6109, %r1107, %r1103;
	// begin inline asm
	shf.r.wrap.b32 %r1111, %r1182, %r1182, %r5658;
	// end inline asm
	xor.b32  	%r6110, %r6109, %r1111;
	// begin inline asm
	lop3.b32 %r1115, %r1182, %r1150, %r1118, 0xE8;
	// end inline asm
	add.s32 	%r1198, %r6108, %r1086;
	add.s32 	%r6111, %r1115, %r6108;
	add.s32 	%r1214, %r6111, %r6110;
	// begin inline asm
	shf.r.wrap.b32 %r1119, %r1198, %r1198, %r5634;
	// end inline asm
	// begin inline asm
	shf.r.wrap.b32 %r1123, %r1198, %r1198, %r5638;
	// end inline asm
	xor.b32  	%r6112, %r1123, %r1119;
	// begin inline asm
	shf.r.wrap.b32 %r1127, %r1198, %r1198, %r5642;
	// end inline asm
	xor.b32  	%r6113, %r6112, %r1127;
	add.s32 	%r6114, %r6113, %r1102;
	// begin inline asm
	lop3.b32 %r1131, %r1198, %r1166, %r1134, 0xCA;
	// end inline asm
	add.s32 	%r6115, %r6114, %r1131;
	ld.const.u32 	%r6116, [_ZN6tetsuo8variants1KE+40];
	add.s32 	%r6117, %r6115, %r6116;
	// begin inline asm
	shf.r.wrap.b32 %r1135, %r1214, %r1214, %r5650;
	// end inline asm
	// begin inline asm
	shf.r.wrap.b32 %r1139, %r1214, %r1214, %r5654;
	// end inline asm
	xor.b32  	%r6118, %r1139, %r1135;
	// begin inline asm
	shf.r.wrap.b32 %r1143, %r1214, %r1214, %r5658;
	// end inline asm
	xor.b32  	%r6119, %r6118, %r1143;
	// begin inline asm
	lop3.b32 %r1147, %r1214, %r1182, %r1150, 0xE8;
	// end inline asm
	add.s32 	%r1230, %r6117, %r1118;
	add.s32 	%r6120, %r1147, %r6117;
	add.s32 	%r1246, %r6120, %r6119;
	// begin inline asm
	shf.r.wrap.b32 %r1151, %r1230, %r1230, %r5634;
	// end inline asm
	// begin inline asm
	shf.r.wrap.b32 %r1155, %r1230, %r1230, %r5638;
	// end inline asm
	xor.b32  	%r6121, %r1155, %r1151;
	// begin inline asm
	shf.r.wrap.b32 %r1159, %r1230, %r1230, %r5642;
	// end inline asm
	xor.b32  	%r6122, %r6121, %r1159;
	add.s32 	%r6123, %r6122, %r1134;
	// begin inline asm
	lop3.b32 %r1163, %r1230, %r1198, %r1166, 0xCA;
	// end inline asm
	add.s32 	%r6124, %r6123, %r1163;
	ld.const.u32 	%r6125, [_ZN6tetsuo8variants1KE+44];
	add.s32 	%r6126, %r6124, %r6125;
	// begin inline asm
	shf.r.wrap.b32 %r1167, %r1246, %r1246, %r5650;
	// end inline asm
	// begin inline asm
	shf.r.wrap.b32 %r1171, %r1246, %r1246, %r5654;
	// end inline asm
	xor.b32  	%r6127, %r1171, %r1167;
	// begin inline asm
	shf.r.wrap.b32 %r1175, %r1246, %r1246, %r5658;
	// end inline asm
	xor.b32  	%r6128, %r6127, %r1175;
	// begin inline asm
	lop3.b32 %r1179, %r1246, %r1214, %r1182, 0xE8;
	// end inline asm
	add.s32 	%r1262, %r6126, %r1150;
	add.s32 	%r6129, %r1179, %r6126;
	add.s32 	%r1278, %r6129, %r6128;
	// begin inline asm
	shf.r.wrap.b32 %r1183, %r1262, %r1262, %r5634;
	// end inline asm
	// begin inline asm
	shf.r.wrap.b32 %r1187, %r1262, %r1262, %r5638;
	// end inline asm
	xor.b32  	%r6130, %r1187, %r1183;
	// begin inline asm
	shf.r.wrap.b32 %r1191, %r1262, %r1262, %r5642;
	// end inline asm
	xor.b32  	%r6131, %r6130, %r1191;
	add.s32 	%r6132, %r6131, %r1166;
	// begin inline asm
	lop3.b32 %r1195, %r1262, %r1230, %r1198, 0xCA;
	// end inline asm
	add.s32 	%r6133, %r6132, %r1195;
	ld.const.u32 	%r6134, [_ZN6tetsuo8variants1KE+48];
	add.s32 	%r6135, %r6133, %r6134;
	// begin inline asm
	shf.r.wrap.b32 %r1199, %r1278, %r1278, %r5650;
	// end inline asm
	// begin inline asm
	shf.r.wrap.b32 %r1203, %r1278, %r1278, %r5654;
	// end inline asm
	xor.b32  	%r6136, %r1203, %r1199;
	// begin inline asm
	shf.r.wrap.b32 %r1207, %r1278, %r1278, %r5658;
	// end inline asm
	xor.b32  	%r6137, %r6136, %r1207;
	// begin inline asm
	lop3.b32 %r1211, %r1278, %r1246, %r1214, 0xE8;
	// end inline asm
	add.s32 	%r1294, %r6135, %r1182;
	add.s32 	%r6138, %r1211, %r6135;
	add.s32 	%r1310, %r6138, %r6137;
	// begin inline asm
	shf.r.wrap.b32 %r1215, %r1294, %r1294, %r5634;
	// end inline asm
	// begin inline asm
	shf.r.wrap.b32 %r1219, %r1294, %r1294, %r5638;
	// end inline asm
	xor.b32  	%r6139, %r1219, %r1215;
	// begin inline asm
	shf.r.wrap.b32 %r1223, %r1294, %r1294, %r5642;
	// end inline asm
	xor.b32  	%r6140, %r6139, %r1223;
	add.s32 	%r6141, %r6140, %r1198;
	// begin inline asm
	lop3.b32 %r1227, %r1294, %r1262, %r1230, 0xCA;
	// end inline asm
	add.s32 	%r6142, %r6141, %r1227;
	ld.const.u32 	%r6143, [_ZN6tetsuo8variants1KE+52];
	add.s32 	%r6144, %r6142, %r6143;
	// begin inline asm
	shf.r.wrap.b32 %r1231, %r1310, %r1310, %r5650;
	// end inline asm
	// begin inline asm
	shf.r.wrap.b32 %r1235, %r1310, %r1310, %r5654;
	// end inline asm
	xor.b32  	%r6145, %r1235, %r1231;
	// begin inline asm
	shf.r.wrap.b32 %r1239, %r1310, %r1310, %r5658;
	// end inline asm
	xor.b32  	%r6146, %r6145, %r1239;
	// begin inline asm
	lop3.b32 %r1243, %r1310, %r1278, %r1246, 0xE8;
	// end inline asm
	add.s32 	%r1326, %r6144, %r1214;
	add.s32 	%r6147, %r1243, %r6144;
	add.s32 	%r1342, %r6147, %r6146;
	// begin inline asm
	shf.r.wrap.b32 %r1247, %r1326, %r1326, %r5634;
	// end inline asm
	// begin inline asm
	shf.r.wrap.b32 %r1251, %r1326, %r1326, %r5638;
	// end inline asm
	xor.b32  	%r6148, %r1251, %r1247;
	// begin inline asm
	shf.r.wrap.b32 %r1255, %r1326, %r1326, %r5642;
	// end inline asm
	xor.b32  	%r6149, %r6148, %r1255;
	add.s32 	%r6150, %r6149, %r1230;
	// begin inline asm
	lop3.b32 %r1259, %r1326, %r1294, %r1262, 0xCA;
	// end inline asm
	add.s32 	%r6151, %r6150, %r1259;
	ld.const.u32 	%r6152, [_ZN6tetsuo8variants1KE+56];
	add.s32 	%r6153, %r6151, %r6152;
	// begin inline asm
	shf.r.wrap.b32 %r1263, %r1342, %r1342, %r5650;
	// end inline asm
	// begin inline asm
	shf.r.wrap.b32 %r1267, %r1342, %r1342, %r5654;
	// end inline asm
	xor.b32  	%r6154, %r1267, %r1263;
	// begin inline asm
	shf.r.wrap.b32 %r1271, %r1342, %r1342, %r5658;
	// end inline asm
	xor.b32  	%r6155, %r6154, %r1271;
	// begin inline asm
	lop3.b32 %r1275, %r1342, %r1310, %r1278, 0xE8;
	// end inline asm
	add.s32 	%r1358, %r6153, %r1246;
	add.s32 	%r6156, %r1275, %r6153;
	add.s32 	%r1374, %r6156, %r6155;
	// begin inline asm
	shf.r.wrap.b32 %r1279, %r1358, %r1358, %r5634;
	// end inline asm
	// begin inline asm
	shf.r.wrap.b32 %r1283, %r1358, %r1358, %r5638;
	// end inline asm
	xor.b32  	%r6157, %r1283, %r1279;
	// begin inline asm
	shf.r.wrap.b32 %r1287, %r1358, %r1358, %r5642;
	// end inline asm
	xor.b32  	%r6158, %r6157, %r1287;
	add.s32 	%r6159, %r6158, %r1262;
	// begin inline asm
	lop3.b32 %r1291, %r1358, %r1326, %r1294, 0xCA;
	// end inline asm
	add.s32 	%r6160, %r6159, %r1291;
	ld.const.u32 	%r6161, [_ZN6tetsuo8variants1KE+60];
	add.s32 	%r6162, %r6160, %r6161;
	add.s32 	%r6163, %r6162, 640;
	// begin inline asm
	shf.r.wrap.b32 %r1295, %r1374, %r1374, %r5650;
	// end inline asm
	// begin inline asm
	shf.r.wrap.b32 %r1299, %r1374, %r1374, %r5654;
	// end inline asm
	xor.b32  	%r6164, %r1299, %r1295;
	// begin inline asm
	shf.r.wrap.b32 %r1303, %r1374, %r1374, %r5658;
	// end inline asm
	xor.b32  	%r6165, %r6164, %r1303;
	// begin inline asm
	lop3.b32 %r1307, %r1374, %r1342, %r1310, 0xE8;
	// end inline asm
	add.s32 	%r1390, %r6163, %r1278;
	add.s32 	%r6166, %r1307, %r6163;
	add.s32 	%r1406, %r6166, %r6165;
	// begin inline asm
	shf.r.wrap.b32 %r1311, %r1390, %r1390, %r5634;
	// end inline asm
	// begin inline asm
	shf.r.wrap.b32 %r1315, %r1390, %r1390, %r5638;
	// end inline asm
	xor.b32  	%r6167, %r1315, %r1311;
	// begin inline asm
	shf.r.wrap.b32 %r1319, %r1390, %r1390, %r5642;
	// end inline asm
	xor.b32  	%r6168, %r6167, %r1319;
	add.s32 	%r6169, %r6168, %r1294;
	// begin inline asm
	lop3.b32 %r1323, %r1390, %r1358, %r1326, 0xCA;
	// end inline asm
	add.s32 	%r6170, %r6169, %r1323;
	ld.const.u32 	%r6171, [_ZN6tetsuo8variants1KE+64];
	add.s32 	%r6172, %r6170, %r6171;
	add.s32 	%r6173, %r6172, %r285;
	// begin inline asm
	shf.r.wrap.b32 %r1327, %r1406, %r1406, %r5650;
	// end inline asm
	// begin inline asm
	shf.r.wrap.b32 %r1331, %r1406, %r1406, %r5654;
	// end inline asm
	xor.b32  	%r6174, %r1331, %r1327;
	// begin inline asm
	shf.r.wrap.b32 %r1335, %r1406, %r1406, %r5658;
	// end inline asm
	xor.b32  	%r6175, %r6174, %r1335;
	// begin inline asm
	lop3.b32 %r1339, %r1406, %r1374, %r1342, 0xE8;
	// end inline asm
	add.s32 	%r1422, %r6173, %r1310;
	add.s32 	%r6176, %r1339, %r6173;
	add.s32 	%r1438, %r6176, %r6175;
	// begin inline asm
	shf.r.wrap.b32 %r1343, %r1422, %r1422, %r5634;
	// end inline asm
	// begin inline asm
	shf.r.wrap.b32 %r1347, %r1422, %r1422, %r5638;
	// end inline asm
	xor.b32  	%r6177, %r1347, %r1343;
	// begin inline asm
	shf.r.wrap.b32 %r1351, %r1422, %r1422, %r5642;
	// end inline asm
	xor.b32  	%r6178, %r6177, %r1351;
	add.s32 	%r6179, %r6178, %r1326;
	// begin inline asm
	lop3.b32 %r1355, %r1422, %r1390, %r1358, 0xCA;
	// end inline asm
	add.s32 	%r6180, %r6179, %r1355;
	ld.const.u32 	%r6181, [_ZN6tetsuo8variants1KE+68];
	add.s32 	%r6182, %r6180, %r6181;
	add.s32 	%r6183, %r6182, %r301;
	// begin inline asm
	shf.r.wrap.b32 %r1359, %r1438, %r1438, %r5650;
	// end inline asm
	// begin inline asm
	shf.r.wrap.b32 %r1363, %r1438, %r1438, %r5654;
	// end inline asm
	xor.b32  	%r6184, %r1363, %r1359;
	// begin inline asm
	shf.r.wrap.b32 %r1367, %r1438, %r1438, %r5658;
	// end inline asm
	xor.b32  	%r6185, %r6184, %r1367;
	// begin inline asm
	lop3.b32 %r1371, %r1438, %r1406, %r1374, 0xE8;
	// end inline asm
	add.s32 	%r1454, %r6183, %r1342;
	add.s32 	%r6186, %r1371, %r6183;
	add.s32 	%r1470, %r6186, %r6185;
	// begin inline asm
	shf.r.wrap.b32 %r1375, %r1454, %r1454, %r5634;
	// end inline asm
	// begin inline asm
	shf.r.wrap.b32 %r1379, %r1454, %r1454, %r5638;
	// end inline asm
	xor.b32  	%r6187, %r1379, %r1375;
	// begin inline asm
	shf.r.wrap.b32 %r1383, %r1454, %r1454, %r5642;
	// end inline asm
	xor.b32  	%r6188, %r6187, %r1383;
	add.s32 	%r6189, %r6188, %r1358;
	// begin inline asm
	lop3.b32 %r1387, %r1454, %r1422, %r1390, 0xCA;
	// end inline asm
	add.s32 	%r6190, %r6189, %r1387;
	ld.const.u32 	%r6191, [_ZN6tetsuo8variants1KE+72];
	add.s32 	%r6192, %r6190, %r6191;
	add.s32 	%r6193, %r6192, %r317;
	// begin inline asm
	shf.r.wrap.b32 %r1391, %r1470, %r1470, %r5650;
	// end inline asm
	// begin inline asm
	shf.r.wrap.b32 %r1395, %r1470, %r1470, %r5654;
	// end inline asm
	xor.b32  	%r6194, %r1395, %r1391;
	// begin inline asm
	shf.r.wrap.b32 %r1399, %r1470, %r1470, %r5658;
	// end inline asm
	xor.b32  	%r6195, %r6194, %r1399;
	// begin inline asm
	lop3.b32 %r1403, %r1470, %r1438, %r1406, 0xE8;
	// end inline asm
	add.s32 	%r1486, %r6193, %r1374;
	add.s32 	%r6196, %r1403, %r6193;
	add.s32 	%r1502, %r6196, %r6195;
	// begin inline asm
	shf.r.wrap.b32 %r1407, %r1486, %r1486, %r5634;
	// end inline asm
	// begin inline asm
	shf.r.wrap.b32 %r1411, %r1486, %r1486, %r5638;
	// end inline asm
	xor.b32  	%r6197, %r1411, %r1407;
	// begin inline asm
	shf.r.wrap.b32 %r1415, %r1486, %r1486, %r5642;
	// end inline asm
	xor.b32  	%r6198, %r6197, %r1415;
	add.s32 	%r6199, %r6198, %r1390;
	// begin inline asm
	lop3.b32 %r1419, %r1486, %r1454, %r1422, 0xCA;
	// end inline asm
	add.s32 	%r6200, %r6199, %r1419;
	ld.const.u32 	%r6201, [_ZN6tetsuo8variants1KE+76];
	add.s32 	%r6202, %r6200, %r6201;
	add.s32 	%r6203, %r6202, %r333;
	// begin inline asm
	shf.r.wrap.b32 %r1423, %r1502, %r1502, %r5650;
	// end inline asm
	// begin inline asm
	shf.r.wrap.b32 %r1427, %r1502, %r1502, %r5654;
	// end inline asm
	xor.b32  	%r6204, %r1427, %r1423;
	// begin inline asm
	shf.r.wrap.b32 %r1431, %r1502, %r1502, %r5658;
	// end inline asm
	xor.b32  	%r6205, %r6204, %r1431;
	// begin inline asm
	lop3.b32 %r1435, %r1502, %r1470, %r1438, 0xE8;
	// end inline asm
	add.s32 	%r1518, %r6203, %r1406;
	add.s32 	%r6206, %r1435, %r6203;
	add.s32 	%r1534, %r6206, %r6205;
	// begin inline asm
	shf.r.wrap.b32 %r1439, %r1518, %r1518, %r5634;
	// end inline asm
	// begin inline asm
	shf.r.wrap.b32 %r1443, %r1518, %r1518, %r5638;
	// end inline asm
	xor.b32  	%r6207, %r1443, %r1439;
	// begin inline asm
	shf.r.wrap.b32 %r1447, %r1518, %r1518, %r5642;
	// end inline asm
	xor.b32  	%r6208, %r6207, %r1447;
	add.s32 	%r6209, %r6208, %r1422;
	// begin inline asm
	lop3.b32 %r1451, %r1518, %r1486, %r1454, 0xCA;
	// end inline asm
	add.s32 	%r6210, %r6209, %r1451;
	ld.const.u32 	%r6211, [_ZN6tetsuo8variants1KE+80];
	add.s32 	%r6212, %r6210, %r6211;
	add.s32 	%r6213, %r6212, %r128;
	// begin inline asm
	shf.r.wrap.b32 %r1455, %r1534, %r1534, %r5650;
	// end inline asm
	// begin inline asm
	shf.r.wrap.b32 %r1459, %r1534, %r1534, %r5654;
	// end inline asm
	xor.b32  	%r6214, %r1459, %r1455;
	// begin inline asm
	shf.r.wrap.b32 %r1463, %r1534, %r1534, %r5658;
	// end inline asm
	xor.b32  	%r6215, %r6214, %r1463;
	// begin inline asm
	lop3.b32 %r1467, %r1534, %r1502, %r1470, 0xE8;
	// end inline asm
	add.s32 	%r1550, %r6213, %r1438;
	add.s32 	%r6216, %r1467, %r6213;
	add.s32 	%r1566, %r6216, %r6215;
	// begin inline asm
	shf.r.wrap.b32 %r1471, %r1550, %r1550, %r5634;
	// end inline asm
	// begin inline asm
	shf.r.wrap.b32 %r1475, %r1550, %r1550, %r5638;
	// end inline asm
	xor.b32  	%r6217, %r1475, %r1471;
	// begin inline asm
	shf.r.wrap.b32 %r1479, %r1550, %r1550, %r5642;
	// end inline asm
	xor.b32  	%r6218, %r6217, %r1479;
	add.s32 	%r6219, %r6218, %r1454;
	// begin inline asm
	lop3.b32 %r1483, %r1550, %r1518, %r1486, 0xCA;
	// end inline asm
	add.s32 	%r6220, %r6219, %r1483;
	ld.const.u32 	%r6221, [_ZN6tetsuo8variants1KE+84];
	add.s32 	%r6222, %r6220, %r6221;
	add.s32 	%r6223, %r6222, %r365;
	// begin inline asm
	shf.r.wrap.b32 %r1487, %r1566, %r1566, %r5650;
	// end inline asm
	// begin inline asm
	shf.r.wrap.b32 %r1491, %r1566, %r1566, %r5654;
	// end inline asm
	xor.b32  	%r6224, %r1491, %r1487;
	// begin inline asm
	shf.r.wrap.b32 %r1495, %r1566, %r1566, %r5658;
	// end inline asm
	xor.b32  	%r6225, %r6224, %r1495;
	// begin inline asm
	lop3.b32 %r1499, %r1566, %r1534, %r1502, 0xE8;
	// end inline asm
	add.s32 	%r1582, %r6223, %r1470;
	add.s32 	%r6226, %r1499, %r6223;
	add.s32 	%r1598, %r6226, %r6225;
	// begin inline asm
	shf.r.wrap.b32 %r1503, %r1582, %r1582, %r5634;
	// end inline asm
	// begin inline asm
	shf.r.wrap.b32 %r1507, %r1582, %r1582, %r5638;
	// end inline asm
	xor.b32  	%r6227, %r1507, %r1503;
	// begin inline asm
	shf.r.wrap.b32 %r1511, %r1582, %r1582, %r5642;
	// end inline asm
	xor.b32  	%r6228, %r6227, %r1511;
	add.s32 	%r6229, %r6228, %r1486;
	// begin inline asm
	lop3.b32 %r1515, %r1582, %r1550, %r1518, 0xCA;
	// end inline asm
	add.s32 	%r6230, %r6229, %r1515;
	ld.const.u32 	%r6231, [_ZN6tetsuo8variants1KE+88];
	add.s32 	%r6232, %r6230, %r6231;
	add.s32 	%r6233, %r6232, %r160;
	// begin inline asm
	shf.r.wrap.b32 %r1519, %r1598, %r1598, %r5650;
	// end inline asm
	// begin inline asm
	shf.r.wrap.b32 %r1523, %r1598, %r1598, %r5654;
	// end inline asm
	xor.b32  	%r6234, %r1523, %r1519;
	// begin inline asm
	shf.r.wrap.b32 %r1527, %r1598, %r1598, %r5658;
	// end inline asm
	xor.b32  	%r6235, %r6234, %r1527;
	// begin inline asm
	lop3.b32 %r1531, %r1598, %r1566, %r1534, 0xE8;
	// end inline asm
	add.s32 	%r1614, %r6233, %r1502;
	add.s32 	%r6236, %r1531, %r6233;
	add.s32 	%r1630, %r6236, %r6235;
	// begin inline asm
	shf.r.wrap.b32 %r1535, %r1614, %r1614, %r5634;
	// end inline asm
	// begin inline asm
	shf.r.wrap.b32 %r1539, %r1614, %r1614, %r5638;
	// end inline asm
	xor.b32  	%r6237, %r1539, %r1535;
	// begin inline asm
	shf.r.wrap.b32 %r1543, %r1614, %r1614, %r5642;
	// end inline asm
	xor.b32  	%r6238, %r6237, %r1543;
	add.s32 	%r6239, %r6238, %r1518;
	// begin inline asm
	lop3.b32 %r1547, %r1614, %r1582, %r1550, 0xCA;
	// end inline asm
	add.s32 	%r6240, %r6239, %r1547;
	ld.const.u32 	%r6241, [_ZN6tetsuo8variants1KE+92];
	add.s32 	%r6242, %r6240, %r6241;
	add.s32 	%r6243, %r6242, %r397;
	// begin inline asm
	shf.r.wrap.b32 %r1551, %r1630, %r1630, %r5650;
	// end inline asm
	// begin inline asm
	shf.r.wrap.b32 %r1555, %r1630, %r1630, %r5654;
	// end inline asm
	xor.b32  	%r6244, %r1555, %r1551;
	// begin inline asm
	shf.r.wrap.b32 %r1559, %r1630, %r1630, %r5658;
	// end inline asm
	xor.b32  	%r6245, %r6244, %r1559;
	// begin inline asm
	lop3.b32 %r1563, %r1630, %r1598, %r1566, 0xE8;
	// end inline asm
	add.s32 	%r1646, %r6243, %r1534;
	add.s32 	%r6246, %r1563, %r6243;
	add.s32 	%r1662, %r6246, %r6245;
	// begin inline asm
	shf.r.wrap.b32 %r1567, %r1646, %r1646, %r5634;
	// end inline asm
	// begin inline asm
	shf.r.wrap.b32 %r1571, %r1646, %r1646, %r5638;
	// end inline asm
	xor.b32  	%r6247, %r1571, %r1567;
	// begin inline asm
	shf.r.wrap.b32 %r1575, %r1646, %r1646, %r5642;
	// end inline asm
	xor.b32  	%r6248, %r6247, %r1575;
	add.s32 	%r6249, %r6248, %r1550;
	// begin inline asm
	lop3.b32 %r1579, %r1646, %r1614, %r1582, 0xCA;
	// end inline asm
	add.s32 	%r6250, %r6249, %r1579;
	ld.const.u32 	%r6251, [_ZN6tetsuo8variants1KE+96];
	add.s32 	%r6252, %r6250, %r6251;
	add.s32 	%r6253, %r6252, %r413;
	// begin inline asm
	shf.r.wrap.b32 %r1583, %r1662, %r1662, %r5650;
	// end inline asm
	// begin inline asm
	shf.r.wrap.b32 %r1587, %r1662, %r1662, %r5654;
	// end inline asm
	xor.b32  	%r6254, %r1587, %r1583;
	// begin inline asm
	shf.r.wrap.b32 %r1591, %r1662, %r1662, %r5658;
	// end inline asm
	xor.b32  	%r6255, %r6254, %r1591;
	// begin inline asm
	lop3.b32 %r1595, %r1662, %r1630, %r1598, 0xE8;
	// end inline asm
	add.s32 	%r1678, %r6253, %r1566;
	add.s32 	%r6256, %r1595, %r6253;
	add.s32 	%r1694, %r6256, %r6255;
	// begin inline asm
	shf.r.wrap.b32 %r1599, %r1678, %r1678, %r5634;
	// end inline asm
	// begin inline asm
	shf.r.wrap.b32 %r1603, %r1678, %r1678, %r5638;
	// end inline asm
	xor.b32  	%r6257, %r1603, %r1599;
	// begin inline asm
	shf.r.wrap.b32 %r1607, %r1678, %r1678, %r5642;
	// end inline asm
	xor.b32  	%r6258, %r6257, %r1607;
	add.s32 	%r6259, %r6258, %r1582;
	// begin inline asm
	lop3.b32 %r1611, %r1678, %r1646, %r1614, 0xCA;
	// end inline asm
	add.s32 	%r6260, %r6259, %r1611;
	ld.const.u32 	%r6261, [_ZN6tetsuo8variants1KE+100];
	add.s32 	%r6262, %r6260, %r6261;
	add.s32 	%r6263, %r6262, %r429;
	// begin inline asm
	shf.r.wrap.b32 %r1615, %r1694, %r1694, %r5650;
	// end inline asm
	// begin inline asm
	shf.r.wrap.b32 %r1619, %r1694, %r1694, %r5654;
	// end inline asm
	xor.b32  	%r6264, %r1619, %r1615;
	// begin inline asm
	shf.r.wrap.b32 %r1623, %r1694, %r1694, %r5658;
	// end inline asm
	xor.b32  	%r6265, %r6264, %r1623;
	// begin inline asm
	lop3.b32 %r1627, %r1694, %r1662, %r1630, 0xE8;
	// end inline asm
	add.s32 	%r1710, %r6263, %r1598;
	add.s32 	%r6266, %r1627, %r6263;
	add.s32 	%r1726, %r6266, %r6265;
	// begin inline asm
	shf.r.wrap.b32 %r1631, %r1710, %r1710, %r5634;
	// end inline asm
	// begin inline asm
	shf.r.wrap.b32 %r1635, %r1710, %r1710, %r5638;
	// end inline asm
	xor.b32  	%r6267, %r1635, %r1631;
	// begin inline asm
	shf.r.wrap.b32 %r1639, %r1710, %r1710, %r5642;
	// end inline asm
	xor.b32  	%r6268, %r6267, %r1639;
	add.s32 	%r6269, %r6268, %r1614;
	// begin inline asm
	lop3.b32 %r1643, %r1710, %r1678, %r1646, 0xCA;
	// end inline asm
	add.s32 	%r6270, %r6269, %r1643;
	ld.const.u32 	%r6271, [_ZN6tetsuo8variants1KE+104];
	add.s32 	%r6272, %r6270, %r6271;
	add.s32 	%r6273, %r6272, %r445;
	// begin inline asm
	shf.r.wrap.b32 %r1647, %r1726, %r1726, %r5650;
	// end inline asm
	// begin inline asm
	shf.r.wrap.b32 %r1651, %r1726, %r1726, %r5654;
	// end inline asm
	xor.b32  	%r6274, %r1651, %r1647;
	// begin inline asm
	shf.r.wrap.b32 %r1655, %r1726, %r1726, %r5658;
	// end inline asm
	xor.b32  	%r6275, %r6274, %r1655;
	// begin inline asm
	lop3.b32 %r1659, %r1726, %r1694, %r1662, 0xE8;
	// end inline asm
	add.s32 	%r1742, %r6273, %r1630;
	add.s32 	%r6276, %r1659, %r6273;
	add.s32 	%r1758, %r6276, %r6275;
	// begin inline asm
	shf.r.wrap.b32 %r1663, %r1742, %r1742, %r5634;
	// end inline asm
	// begin inline asm
	shf.r.wrap.b32 %r1667, %r1742, %r1742, %r5638;
	// end inline asm
	xor.b32  	%r6277, %r1667, %r1663;
	// begin inline asm
	shf.r.wrap.b32 %r1671, %r1742, %r1742, %r5642;
	// end inline asm
	xor.b32  	%r6278, %r6277, %r1671;
	add.s32 	%r6279, %r6278, %r1646;
	// begin inline asm
	lop3.b32 %r1675, %r1742, %r1710, %r1678, 0xCA;
	// end inline asm
	add.s32 	%r6280, %r6279, %r1675;
	ld.const.u32 	%r6281, [_ZN6tetsuo8variants1KE+108];
	add.s32 	%r6282, %r6280, %r6281;
	add.s32 	%r6283, %r6282, %r461;
	// begin inline asm
	shf.r.wrap.b32 %r1679, %r1758, %r1758, %r5650;
	// end inline asm
	// begin inline asm
	shf.r.wrap.b32 %r1683, %r1758, %r1758, %r5654;
	// end inline asm
	xor.b32  	%r6284, %r1683, %r1679;
	// begin inline asm
	shf.r.wrap.b32 %r1687, %r1758, %r1758, %r5658;
	// end inline asm
	xor.b32  	%r6285, %r6284, %r1687;
	// begin inline asm
	lop3.b32 %r1691, %r1758, %r1726, %r1694, 0xE8;
	// end inline asm
	add.s32 	%r1774, %r6283, %r1662;
	add.s32 	%r6286, %r1691, %r6283;
	add.s32 	%r1790, %r6286, %r6285;
	// begin inline asm
	shf.r.wrap.b32 %r1695, %r1774, %r1774, %r5634;
	// end inline asm
	// begin inline asm
	shf.r.wrap.b32 %r1699, %r1774, %r1774, %r5638;
	// end inline asm
	xor.b32  	%r6287, %r1699, %r1695;
	// begin inline asm
	shf.r.wrap.b32 %r1703, %r1774, %r1774, %r5642;
	// end inline asm
	xor.b32  	%r6288, %r6287, %r1703;
	add.s32 	%r6289, %r6288, %r1678;
	// begin inline asm
	lop3.b32 %r1707, %r1774, %r1742, %r1710, 0xCA;
	// end inline asm
	add.s32 	%r6290, %r6289, %r1707;
	ld.const.u32 	%r6291, [_ZN6tetsuo8variants1KE+112];
	add.s32 	%r6292, %r6290, %r6291;
	add.s32 	%r6293, %r6292, %r477;
	// begin inline asm
	shf.r.wrap.b32 %r1711, %r1790, %r1790, %r5650;
	// end inline asm
	// begin inline asm
	shf.r.wrap.b32 %r1715, %r1790, %r1790, %r5654;
	// end inline asm
	xor.b32  	%r6294, %r1715, %r1711;
	// begin inline asm
	shf.r.wrap.b32 %r1719, %r1790, %r1790, %r5658;
	// end inline asm
	xor.b32  	%r6295, %r6294, %r1719;
	// begin inline asm
	lop3.b32 %r1723, %r1790, %r1758, %r1726, 0xE8;
	// end inline asm
	add.s32 	%r1806, %r6293, %r1694;
	add.s32 	%r6296, %r1723, %r6293;
	add.s32 	%r1822, %r6296, %r6295;
	// begin inline asm
	shf.r.wrap.b32 %r1727, %r1806, %r1806, %r5634;
	// end inline asm
	// begin inline asm
	shf.r.wrap.b32 %r1731, %r1806, %r1806, %r5638;
	// end inline asm
	xor.b32  	%r6297, %r1731, %r1727;
	// begin inline asm
	shf.r.wrap.b32 %r1735, %r1806, %r1806, %r5642;
	// end inline asm
	xor.b32  	%r6298, %r6297, %r1735;
	add.s32 	%r6299, %r6298, %r1710;
	// begin inline asm
	lop3.b32 %r1739, %r1806, %r1774, %r1742, 0xCA;
	// end inline asm
	add.s32 	%r6300, %r6299, %r1739;
	ld.const.u32 	%r6301, [_ZN6tetsuo8variants1KE+116];
	add.s32 	%r6302, %r6300, %r6301;
	add.s32 	%r6303, %r6302, %r493;
	// begin inline asm
	shf.r.wrap.b32 %r1743, %r1822, %r1822, %r5650;
	// end inline asm
	// begin inline asm
	shf.r.wrap.b32 %r1747, %r1822, %r1822, %r5654;
	// end inline asm
	xor.b32  	%r6304, %r1747, %r1743;
	// begin inline asm
	shf.r.wrap.b32 %r1751, %r1822, %r1822, %r5658;
	// end inline asm
	xor.b32  	%r6305, %r6304, %r1751;
	// begin inline asm
	lop3.b32 %r1755, %r1822, %r1790, %r1758, 0xE8;
	// end inline asm
	add.s32 	%r1838, %r6303, %r1726;
	add.s32 	%r6306, %r1755, %r6303;
	add.s32 	%r1854, %r6306, %r6305;
	// begin inline asm
	shf.r.wrap.b32 %r1759, %r1838, %r1838, %r5634;
	// end inline asm
	// begin inline asm
	shf.r.wrap.b32 %r1763, %r1838, %r1838, %r5638;
	// end inline asm
	xor.b32  	%r6307, %r1763, %r1759;
	// begin inline asm
	shf.r.wrap.b32 %r1767, %r1838, %r1838, %r5642;
	// end inline asm
	xor.b32  	%r6308, %r6307, %r1767;
	add.s32 	%r6309, %r6308, %r1742;
	// begin inline asm
	lop3.b32 %r1771, %r1838, %r1806, %r1774, 0xCA;
	// end inline asm
	add.s32 	%r6310, %r6309, %r1771;
	ld.const.u32 	%r6311, [_ZN6tetsuo8variants1KE+120];
	add.s32 	%r6312, %r6310, %r6311;
	add.s32 	%r6313, %r6312, %r509;
	// begin inline asm
	shf.r.wrap.b32 %r1775, %r1854, %r1854, %r5650;
	// end inline asm
	// begin inline asm
	shf.r.wrap.b32 %r1779, %r1854, %r1854, %r5654;
	// end inline asm
	xor.b32  	%r6314, %r1779, %r1775;
	// begin inline asm
	shf.r.wrap.b32 %r1783, %r1854, %r1854, %r5658;
	// end inline asm
	xor.b32  	%r6315, %r6314, %r1783;
	// begin inline asm
	lop3.b32 %r1787, %r1854, %r1822, %r1790, 0xE8;
	// end inline asm
	add.s32 	%r1870, %r6313, %r1758;
	add.s32 	%r6316, %r1787, %r6313;
	add.s32 	%r1886, %r6316, %r6315;
	// begin inline asm
	shf.r.wrap.b32 %r1791, %r1870, %r1870, %r5634;
	// end inline asm
	// begin inline asm
	shf.r.wrap.b32 %r1795, %r1870, %r1870, %r5638;
	// end inline asm
	xor.b32  	%r6317, %r1795, %r1791;
	// begin inline asm
	shf.r.wrap.b32 %r1799, %r1870, %r1870, %r5642;
	// end inline asm
	xor.b32  	%r6318, %r6317, %r1799;
	add.s32 	%r6319, %r6318, %r1774;
	// begin inline asm
	lop3.b32 %r1803, %r1870, %r1838, %r1806, 0xCA;
	// end inline asm
	add.s32 	%r6320, %r6319, %r1803;
	ld.const.u32 	%r6321, [_ZN6tetsuo8variants1KE+124];
	add.s32 	%r6322, %r6320, %r6321;
	add.s32 	%r6323, %r6322, %r304;
	// begin inline asm
	shf.r.wrap.b32 %r1807, %r1886, %r1886, %r5650;
	// end inline asm
	// begin inline asm
	shf.r.wrap.b32 %r1811, %r1886, %r1886, %r5654;
	// end inline asm
	xor.b32  	%r6324, %r1811, %r1807;
	// begin inline asm
	shf.r.wrap.b32 %r1815, %r1886, %r1886, %r5658;
	// end inline asm
	xor.b32  	%r6325, %r6324, %r1815;
	// begin inline asm
	lop3.b32 %r1819, %r1886, %r1854, %r1822, 0xE8;
	// end inline asm
	add.s32 	%r1902, %r6323, %r1790;
	add.s32 	%r6326, %r1819, %r6323;
	add.s32 	%r1918, %r6326, %r6325;
	// begin inline asm
	shf.r.wrap.b32 %r1823, %r1902, %r1902, %r5634;
	// end inline asm
	// begin inline asm
	shf.r.wrap.b32 %r1827, %r1902, %r1902, %r5638;
	// end inline asm
	xor.b32  	%r6327, %r1827, %r1823;
	// begin inline asm
	shf.r.wrap.b32 %r1831, %r1902, %r1902, %r5642;
	// end inline asm
	xor.b32  	%r6328, %r6327, %r1831;
	add.s32 	%r6329, %r6328, %r1806;
	// begin inline asm
	lop3.b32 %r1835, %r1902, %r1870, %r1838, 0xCA;
	// end inline asm
	add.s32 	%r6330, %r6329, %r1835;
	ld.const.u32 	%r6331, [_ZN6tetsuo8variants1KE+128];
	add.s32 	%r6332, %r6330, %r6331;
	add.s32 	%r6333, %r6332, %r541;
	// begin inline asm
	shf.r.wrap.b32 %r1839, %r1918, %r1918, %r5650;
	// end inline asm
	// begin inline asm
	shf.r.wrap.b32 %r1843, %r1918, %r1918, %r5654;
	// end inline asm
	xor.b32  	%r6334, %r1843, %r1839;
	// begin inline asm
	shf.r.wrap.b32 %r1847, %r1918, %r1918, %r5658;
	// end inline asm
	xor.b32  	%r6335, %r6334, %r1847;
	// begin inline asm
	lop3.b32 %r1851, %r1918, %r1886, %r1854, 0xE8;
	// end inline asm
	add.s32 	%r1934, %r6333, %r1822;
	add.s32 	%r6336, %r1851, %r6333;
	add.s32 	%r1950, %r6336, %r6335;
	// begin inline asm
	shf.r.wrap.b32 %r1855, %r1934, %r1934, %r5634;
	// end inline asm
	// begin inline asm
	shf.r.wrap.b32 %r1859, %r1934, %r1934, %r5638;
	// end inline asm
	xor.b32  	%r6337, %r1859, %r1855;
	// begin inline asm
	shf.r.wrap.b32 %r1863, %r1934, %r1934, %r5642;
	// end inline asm
	xor.b32  	%r6338, %r6337, %r1863;
	add.s32 	%r6339, %r6338, %r1838;
	// begin inline asm
	lop3.b32 %r1867, %r1934, %r1902, %r1870, 0xCA;
	// end inline asm
	add.s32 	%r6340, %r6339, %r1867;
	ld.const.u32 	%r6341, [_ZN6tetsuo8variants1KE+132];
	add.s32 	%r6342, %r6340, %r6341;
	add.s32 	%r6343, %r6342, %r557;
	// begin inline asm
	shf.r.wrap.b32 %r1871, %r1950, %r1950, %r5650;
	// end inline asm
	// begin inline asm
	shf.r.wrap.b32 %r1875, %r1950, %r1950, %r5654;
	// end inline asm
	xor.b32  	%r6344, %r1875, %r1871;
	// begin inline asm
	shf.r.wrap.b32 %r1879, %r1950, %r1950, %r5658;
	// end inline asm
	xor.b32  	%r6345, %r6344, %r1879;
	// begin inline asm
	lop3.b32 %r1883, %r1950, %r1918, %r1886, 0xE8;
	// end inline asm
	add.s32 	%r1966, %r6343, %r1854;
	add.s32 	%r6346, %r1883, %r6343;
	add.s32 	%r1982, %r6346, %r6345;
	// begin inline asm
	shf.r.wrap.b32 %r1887, %r1966, %r1966, %r5634;
	// end inline asm
	// begin inline asm
	shf.r.wrap.b32 %r1891, %r1966, %r1966, %r5638;
	// end inline asm
	xor.b32  	%r6347, %r1891, %r1887;
	// begin inline asm
	shf.r.wrap.b32 %r1895, %r1966, %r1966, %r5642;
	// end inline asm
	xor.b32  	%r6348, %r6347, %r1895;
	add.s32 	%r6349, %r6348, %r1870;
	// begin inline asm
	lop3.b32 %r1899, %r1966, %r1934, %r1902, 0xCA;
	// end inline asm
	add.s32 	%r6350, %r6349, %r1899;
	ld.const.u32 	%r6351, [_ZN6tetsuo8variants1KE+136];
	add.s32 	%r6352, %r6350, %r6351;
	add.s32 	%r6353, %r6352, %r573;
	// begin inline asm
	shf.r.wrap.b32 %r1903, %r1982, %r1982, %r5650;
	// end inline asm
	// begin inline asm
	shf.r.wrap.b32 %r1907, %r1982, %r1982, %r5654;
	// end inline asm
	xor.b32  	%r6354, %r1907, %r1903;
	// begin inline asm
	shf.r.wrap.b32 %r1911, %r1982, %r1982, %r5658;
	// end inline asm
	xor.b32  	%r6355, %r6354, %r1911;
	// begin inline asm
	lop3.b32 %r1915, %r1982, %r1950, %r1918, 0xE8;
	// end inline asm
	add.s32 	%r1998, %r6353, %r1886;
	add.s32 	%r6356, %r1915, %r6353;
	add.s32 	%r2014, %r6356, %r6355;
	// begin inline asm
	shf.r.wrap.b32 %r1919, %r1998, %r1998, %r5634;
	// end inline asm
	// begin inline asm
	shf.r.wrap.b32 %r1923, %r1998, %r1998, %r5638;
	// end inline asm
	xor.b32  	%r6357, %r1923, %r1919;
	// begin inline asm
	shf.r.wrap.b32 %r1927, %r1998, %r1998, %r5642;
	// end inline asm
	xor.b32  	%r6358, %r6357, %r1927;
	add.s32 	%r6359, %r6358, %r1902;
	// begin inline asm
	lop3.b32 %r1931, %r1998, %r1966, %r1934, 0xCA;
	// end inline asm
	add.s32 	%r6360, %r6359, %r1931;
	ld.const.u32 	%r6361, [_ZN6tetsuo8variants1KE+140];
	add.s32 	%r6362, %r6360, %r6361;
	add.s32 	%r6363, %r6362, %r589;
	// begin inline asm
	shf.r.wrap.b32 %r1935, %r2014, %r2014, %r5650;
	// end inline asm
	// begin inline asm
	shf.r.wrap.b32 %r1939, %r2014, %r2014, %r5654;
	// end inline asm
	xor.b32  	%r6364, %r1939, %r1935;
	// begin inline asm
	shf.r.wrap.b32 %r1943, %r2014, %r2014, %r5658;
	// end inline asm
	xor.b32  	%r6365, %r6364, %r1943;
	// begin inline asm
	lop3.b32 %r1947, %r2014, %r1982, %r1950, 0xE8;
	// end inline asm
	add.s32 	%r2030, %r6363, %r1918;
	add.s32 	%r6366, %r1947, %r6363;
	add.s32 	%r2046, %r6366, %r6365;
	// begin inline asm
	shf.r.wrap.b32 %r1951, %r2030, %r2030, %r5634;
	// end inline asm
	// begin inline asm
	shf.r.wrap.b32 %r1955, %r2030, %r2030, %r5638;
	// end inline asm
	xor.b32  	%r6367, %r1955, %r1951;
	// begin inline asm
	shf.r.wrap.b32 %r1959, %r2030, %r2030, %r5642;
	// end inline asm
	xor.b32  	%r6368, %r6367, %r1959;
	add.s32 	%r6369, %r6368, %r1934;
	// begin inline asm
	lop3.b32 %r1963, %r2030, %r1998, %r1966, 0xCA;
	// end inline asm
	add.s32 	%r6370, %r6369, %r1963;
	ld.const.u32 	%r6371, [_ZN6tetsuo8variants1KE+144];
	add.s32 	%r6372, %r6370, %r6371;
	add.s32 	%r6373, %r6372, %r605;
	// begin inline asm
	shf.r.wrap.b32 %r1967, %r2046, %r2046, %r5650;
	// end inline asm
	// begin inline asm
	shf.r.wrap.b32 %r1971, %r2046, %r2046, %r5654;
	// end inline asm
	xor.b32  	%r6374, %r1971, %r1967;
	// begin inline asm
	shf.r.wrap.b32 %r1975, %r2046, %r2046, %r5658;
	// end inline asm
	xor.b32  	%r6375, %r6374, %r1975;
	// begin inline asm
	lop3.b32 %r1979, %r2046, %r2014, %r1982, 0xE8;
	// end inline asm
	add.s32 	%r2062, %r6373, %r1950;
	add.s32 	%r6376, %r1979, %r6373;
	add.s32 	%r2078, %r6376, %r6375;
	// begin inline asm
	shf.r.wrap.b32 %r1983, %r2062, %r2062, %r5634;
	// end inline asm
	// begin inline asm
	shf.r.wrap.b32 %r1987, %r2062, %r2062, %r5638;
	// end inline asm
	xor.b32  	%r6377, %r1987, %r1983;
	// begin inline asm
	shf.r.wrap.b32 %r1991, %r2062, %r2062, %r5642;
	// end inline asm
	xor.b32  	%r6378, %r6377, %r1991;
	add.s32 	%r6379, %r6378, %r1966;
	// begin inline asm
	lop3.b32 %r1995, %r2062, %r2030, %r1998, 0xCA;
	// end inline asm
	add.s32 	%r6380, %r6379, %r1995;
	ld.const.u32 	%r6381, [_ZN6tetsuo8variants1KE+148];
	add.s32 	%r6382, %r6380, %r6381;
	add.s32 	%r6383, %r6382, %r621;
	// begin inline asm
	shf.r.wrap.b32 %r1999, %r2078, %r2078, %r5650;
	// end inline asm
	// begin inline asm
	shf.r.wrap.b32 %r2003, %r2078, %r2078, %r5654;
	// end inline asm
	xor.b32  	%r6384, %r2003, %r1999;
	// begin inline asm
	shf.r.wrap.b32 %r2007, %r2078, %r2078, %r5658;
	// end inline asm
	xor.b32  	%r6385, %r6384, %r2007;
	// begin inline asm
	lop3.b32 %r2011, %r2078, %r2046, %r2014, 0xE8;
	// end inline asm
	add.s32 	%r2094, %r6383, %r1982;
	add.s32 	%r6386, %r2011, %r6383;
	add.s32 	%r2110, %r6386, %r6385;
	// begin inline asm
	shf.r.wrap.b32 %r2015, %r2094, %r2094, %r5634;
	// end inline asm
	// begin inline asm
	shf.r.wrap.b32 %r2019, %r2094, %r2094, %r5638;
	// end inline asm
	xor.b32  	%r6387, %r2019, %r2015;
	// begin inline asm
	shf.r.wrap.b32 %r2023, %r2094, %r2094, %r5642;
	// end inline asm
	xor.b32  	%r6388, %r6387, %r2023;
	add.s32 	%r6389, %r6388, %r1998;
	// begin inline asm
	lop3.b32 %r2027, %r2094, %r2062, %r2030, 0xCA;
	// end inline asm
	add.s32 	%r6390, %r6389, %r2027;
	ld.const.u32 	%r6391, [_ZN6tetsuo8variants1KE+152];
	add.s32 	%r6392, %r6390, %r6391;
	add.s32 	%r6393, %r6392, %r637;
	// begin inline asm
	shf.r.wrap.b32 %r2031, %r2110, %r2110, %r5650;
	// end inline asm
	// begin inline asm
	shf.r.wrap.b32 %r2035, %r2110, %r2110, %r5654;
	// end inline asm
	xor.b32  	%r6394, %r2035, %r2031;
	// begin inline asm
	shf.r.wrap.b32 %r2039, %r2110, %r2110, %r5658;
	// end inline asm
	xor.b32  	%r6395, %r6394, %r2039;
	// begin inline asm
	lop3.b32 %r2043, %r2110, %r2078, %r2046, 0xE8;
	// end inline asm
	add.s32 	%r2126, %r6393, %r2014;
	add.s32 	%r6396, %r2043, %r6393;
	add.s32 	%r2142, %r6396, %r6395;
	// begin inline asm
	shf.r.wrap.b32 %r2047, %r2126, %r2126, %r5634;
	// end inline asm
	// begin inline asm
	shf.r.wrap.b32 %r2051, %r2126, %r2126, %r5638;
	// end inline asm
	xor.b32  	%r6397, %r2051, %r2047;
	// begin inline asm
	shf.r.wrap.b32 %r2055, %r2126, %r2126, %r5642;
	// end inline asm
	xor.b32  	%r6398, %r6397, %r2055;
	add.s32 	%r6399, %r6398, %r2030;
	// begin inline asm
	lop3.b32 %r2059, %r2126, %r2094, %r2062, 0xCA;
	// end inline asm
	add.s32 	%r6400, %r6399, %r2059;
	ld.const.u32 	%r6401, [_ZN6tetsuo8variants1KE+156];
	add.s32 	%r6402, %r6400, %r6401;
	add.s32 	%r6403, %r6402, %r653;
	// begin inline asm
	shf.r.wrap.b32 %r2063, %r2142, %r2142, %r5650;
	// end inline asm
	// begin inline asm
	shf.r.wrap.b32 %r2067, %r2142, %r2142, %r5654;
	// end inline asm
	xor.b32  	%r6404, %r2067, %r2063;
	// begin inline asm
	shf.r.wrap.b32 %r2071, %r2142, %r2142, %r5658;
	// end inline asm
	xor.b32  	%r6405, %r6404, %r2071;
	// begin inline asm
	lop3.b32 %r2075, %r2142, %r2110, %r2078, 0xE8;
	// end inline asm
	add.s32 	%r2158, %r6403, %r2046;
	add.s32 	%r6406, %r2075, %r6403;
	add.s32 	%r2174, %r6406, %r6405;
	// begin inline asm
	shf.r.wrap.b32 %r2079, %r2158, %r2158, %r5634;
	// end inline asm
	// begin inline asm
	shf.r.wrap.b32 %r2083, %r2158, %r2158, %r5638;
	// end inline asm
	xor.b32  	%r6407, %r2083, %r2079;
	// begin inline asm
	shf.r.wrap.b32 %r2087, %r2158, %r2158, %r5642;
	// end inline asm
	xor.b32  	%r6408, %r6407, %r2087;
	add.s32 	%r6409, %r6408, %r2062;
	// begin inline asm
	lop3.b32 %r2091, %r2158, %r2126, %r2094, 0xCA;
	// end inline asm
	add.s32 	%r6410, %r6409, %r2091;
	ld.const.u32 	%r6411, [_ZN6tetsuo8variants1KE+160];
	add.s32 	%r6412, %r6410, %r6411;
	add.s32 	%r6413, %r6412, %r669;
	// begin inline asm
	shf.r.wrap.b32 %r2095, %r2174, %r2174, %r5650;
	// end inline asm
	// begin inline asm
	shf.r.wrap.b32 %r2099, %r2174, %r2174, %r5654;
	// end inline asm
	xor.b32  	%r6414, %r2099, %r2095;
	// begin inline asm
	shf.r.wrap.b32 %r2103, %r2174, %r2174, %r5658;
	// end inline asm
	xor.b32  	%r6415, %r6414, %r2103;
	// begin inline asm
	lop3.b32 %r2107, %r2174, %r2142, %r2110, 0xE8;
	// end inline asm
	add.s32 	%r2190, %r6413, %r2078;
	add.s32 	%r6416, %r2107, %r6413;
	add.s32 	%r2206, %r6416, %r6415;
	// begin inline asm
	shf.r.wrap.b32 %r2111, %r2190, %r2190, %r5634;
	// end inline asm
	// begin inline asm
	shf.r.wrap.b32 %r2115, %r2190, %r2190, %r5638;
	// end inline asm
	xor.b32  	%r6417, %r2115, %r2111;
	// begin inline asm
	shf.r.wrap.b32 %r2119, %r2190, %r2190, %r5642;
	// end inline asm
	xor.b32  	%r6418, %r6417, %r2119;
	add.s32 	%r6419, %r6418, %r2094;
	// begin inline asm
	lop3.b32 %r2123, %r2190, %r2158, %r2126, 0xCA;
	// end inline asm
	add.s32 	%r6420, %r6419, %r2123;
	ld.const.u32 	%r6421, [_ZN6tetsuo8variants1KE+164];
	add.s32 	%r6422, %r6420, %r6421;
	add.s32 	%r6423, %r6422, %r685;
	// begin inline asm
	shf.r.wrap.b32 %r2127, %r2206, %r2206, %r5650;
	// end inline asm
	// begin inline asm
	shf.r.wrap.b32 %r2131, %r2206, %r2206, %r5654;
	// end inline asm
	xor.b32  	%r6424, %r2131, %r2127;
	// begin inline asm
	shf.r.wrap.b32 %r2135, %r2206, %r2206, %r5658;
	// end inline asm
	xor.b32  	%r6425, %r6424, %r2135;
	// begin inline asm
	lop3.b32 %r2139, %r2206, %r2174, %r2142, 0xE8;
	// end inline asm
	add.s32 	%r2222, %r6423, %r2110;
	add.s32 	%r6426, %r2139, %r6423;
	add.s32 	%r2238, %r6426, %r6425;
	// begin inline asm
	shf.r.wrap.b32 %r2143, %r2222, %r2222, %r5634;
	// end inline asm
	// begin inline asm
	shf.r.wrap.b32 %r2147, %r2222, %r2222, %r5638;
	// end inline asm
	xor.b32  	%r6427, %r2147, %r2143;
	// begin inline asm
	shf.r.wrap.b32 %r2151, %r2222, %r2222, %r5642;
	// end inline asm
	xor.b32  	%r6428, %r6427, %r2151;
	add.s32 	%r6429, %r6428, %r2126;
	// begin inline asm
	lop3.b32 %r2155, %r2222, %r2190, %r2158, 0xCA;
	// end inline asm
	add.s32 	%r6430, %r6429, %r2155;
	ld.const.u32 	%r6431, [_ZN6tetsuo8variants1KE+168];
	add.s32 	%r6432, %r6430, %r6431;
	add.s32 	%r6433, %r6432, %r701;
	// begin inline asm
	shf.r.wrap.b32 %r2159, %r2238, %r2238, %r5650;
	// end inline asm
	// begin inline asm
	shf.r.wrap.b32 %r2163, %r2238, %r2238, %r5654;
	// end inline asm
	xor.b32  	%r6434, %r2163, %r2159;
	// begin inline asm
	shf.r.wrap.b32 %r2167, %r2238, %r2238, %r5658;
	// end inline asm
	xor.b32  	%r6435, %r6434, %r2167;
	// begin inline asm
	lop3.b32 %r2171, %r2238, %r2206, %r2174, 0xE8;
	// end inline asm
	add.s32 	%r2254, %r6433, %r2142;
	add.s32 	%r6436, %r2171, %r6433;
	add.s32 	%r2270, %r6436, %r6435;
	// begin inline asm
	shf.r.wrap.b32 %r2175, %r2254, %r2254, %r5634;
	// end inline asm
	// begin inline asm
	shf.r.wrap.b32 %r2179, %r2254, %r2254, %r5638;
	// end inline asm
	xor.b32  	%r6437, %r2179, %r2175;
	// begin inline asm
	shf.r.wrap.b32 %r2183, %r2254, %r2254, %r5642;
	// end inline asm
	xor.b32  	%r6438, %r6437, %r2183;
	add.s32 	%r6439, %r6438, %r2158;
	// begin inline asm
	lop3.b32 %r2187, %r2254, %r2222, %r2190, 0xCA;
	// end inline asm
	add.s32 	%r6440, %r6439, %r2187;
	ld.const.u32 	%r6441, [_ZN6tetsuo8variants1KE+172];
	add.s32 	%r6442, %r6440, %r6441;
	add.s32 	%r6443, %r6442, %r717;
	// begin inline asm
	shf.r.wrap.b32 %r2191, %r2270, %r2270, %r5650;
	// end inline asm
	// begin inline asm
	shf.r.wrap.b32 %r2195, %r2270, %r2270, %r5654;
	// end inline asm
	xor.b32  	%r6444, %r2195, %r2191;
	// begin inline asm
	shf.r.wrap.b32 %r2199, %r2270, %r2270, %r5658;
	// end inline asm
	xor.b32  	%r6445, %r6444, %r2199;
	// begin inline asm
	lop3.b32 %r2203, %r2270, %r2238, %r2206, 0xE8;
	// end inline asm
	add.s32 	%r2286, %r6443, %r2174;
	add.s32 	%r6446, %r2203, %r6443;
	add.s32 	%r2302, %r6446, %r6445;
	// begin inline asm
	shf.r.wrap.b32 %r2207, %r2286, %r2286, %r5634;
	// end inline asm
	// begin inline asm
	shf.r.wrap.b32 %r2211, %r2286, %r2286, %r5638;
	// end inline asm
	xor.b32  	%r6447, %r2211, %r2207;
	// begin inline asm
	shf.r.wrap.b32 %r2215, %r2286, %r2286, %r5642;
	// end inline asm
	xor.b32  	%r6448, %r6447, %r2215;
	add.s32 	%r6449, %r6448, %r2190;
	// begin inline asm
	lop3.b32 %r2219, %r2286, %r2254, %r2222, 0xCA;
	// end inline asm
	add.s32 	%r6450, %r6449, %r2219;
	ld.const.u32 	%r6451, [_ZN6tetsuo8variants1KE+176];
	add.s32 	%r6452, %r6450, %r6451;
	add.s32 	%r6453, %r6452, %r733;
	// begin inline asm
	shf.r.wrap.b32 %r2223, %r2302, %r2302, %r5650;
	// end inline asm
	// begin inline asm
	shf.r.wrap.b32 %r2227, %r2302, %r2302, %r5654;
	// end inline asm
	xor.b32  	%r6454, %r2227, %r2223;
	// begin inline asm
	shf.r.wrap.b32 %r2231, %r2302, %r2302, %r5658;
	// end inline asm
	xor.b32  	%r6455, %r6454, %r2231;
	// begin inline asm
	lop3.b32 %r2235, %r2302, %r2270, %r2238, 0xE8;
	// end inline asm
	add.s32 	%r2318, %r6453, %r2206;
	add.s32 	%r6456, %r2235, %r6453;
	add.s32 	%r2334, %r6456, %r6455;
	// begin inline asm
	shf.r.wrap.b32 %r2239, %r2318, %r2318, %r5634;
	// end inline asm
	// begin inline asm
	shf.r.wrap.b32 %r2243, %r2318, %r2318, %r5638;
	// end inline asm
	xor.b32  	%r6457, %r2243, %r2239;
	// begin inline asm
	shf.r.wrap.b32 %r2247, %r2318, %r2318, %r5642;
	// end inline asm
	xor.b32  	%r6458, %r6457, %r2247;
	add.s32 	%r6459, %r6458, %r2222;
	// begin inline asm
	lop3.b32 %r2251, %r2318, %r2286, %r2254, 0xCA;
	// end inline asm
	add.s32 	%r6460, %r6459, %r2251;
	ld.const.u32 	%r6461, [_ZN6tetsuo8variants1KE+180];
	add.s32 	%r6462, %r6460, %r6461;
	add.s32 	%r6463, %r6462, %r749;
	// begin inline asm
	shf.r.wrap.b32 %r2255, %r2334, %r2334, %r5650;
	// end inline asm
	// begin inline asm
	shf.r.wrap.b32 %r2259, %r2334, %r2334, %r5654;
	// end inline asm
	xor.b32  	%r6464, %r2259, %r2255;
	// begin inline asm
	shf.r.wrap.b32 %r2263, %r2334, %r2334, %r5658;
	// end inline asm
	xor.b32  	%r6465, %r6464, %r2263;
	// begin inline asm
	lop3.b32 %r2267, %r2334, %r2302, %r2270, 0xE8;
	// end inline asm
	add.s32 	%r2350, %r6463, %r2238;
	add.s32 	%r6466, %r2267, %r6463;
	add.s32 	%r2366, %r6466, %r6465;
	// begin inline asm
	shf.r.wrap.b32 %r2271, %r2350, %r2350, %r5634;
	// end inline asm
	// begin inline asm
	shf.r.wrap.b32 %r2275, %r2350, %r2350, %r5638;
	// end inline asm
	xor.b32  	%r6467, %r2275, %r2271;
	// begin inline asm
	shf.r.wrap.b32 %r2279, %r2350, %r2350, %r5642;
	// end inline asm
	xor.b32  	%r6468, %r6467, %r2279;
	add.s32 	%r6469, %r6468, %r2254;
	// begin inline asm
	lop3.b32 %r2283, %r2350, %r2318, %r2286, 0xCA;
	// end inline asm
	add.s32 	%r6470, %r6469, %r2283;
	ld.const.u32 	%r6471, [_ZN6tetsuo8variants1KE+184];
	add.s32 	%r6472, %r6470, %r6471;
	add.s32 	%r6473, %r6472, %r765;
	// begin inline asm
	shf.r.wrap.b32 %r2287, %r2366, %r2366, %r5650;
	// end inline asm
	// begin inline asm
	shf.r.wrap.b32 %r2291, %r2366, %r2366, %r5654;
	// end inline asm
	xor.b32  	%r6474, %r2291, %r2287;
	// begin inline asm
	shf.r.wrap.b32 %r2295, %r2366, %r2366, %r5658;
	// end inline asm
	xor.b32  	%r6475, %r6474, %r2295;
	// begin inline asm
	lop3.b32 %r2299, %r2366, %r2334, %r2302, 0xE8;
	// end inline asm
	add.s32 	%r2382, %r6473, %r2270;
	add.s32 	%r6476, %r2299, %r6473;
	add.s32 	%r2398, %r6476, %r6475;
	// begin inline asm
	shf.r.wrap.b32 %r2303, %r2382, %r2382, %r5634;
	// end inline asm
	// begin inline asm
	shf.r.wrap.b32 %r2307, %r2382, %r2382, %r5638;
	// end inline asm
	xor.b32  	%r6477, %r2307, %r2303;
	// begin inline asm
	shf.r.wrap.b32 %r2311, %r2382, %r2382, %r5642;
	// end inline asm
	xor.b32  	%r6478, %r6477, %r2311;
	add.s32 	%r6479, %r6478, %r2286;
	// begin inline asm
	lop3.b32 %r2315, %r2382, %r2350, %r2318, 0xCA;
	// end inline asm
	add.s32 	%r6480, %r6479, %r2315;
	ld.const.u32 	%r6481, [_ZN6tetsuo8variants1KE+188];
	add.s32 	%r6482, %r6480, %r6481;
	add.s32 	%r6483, %r6482, %r781;
	// begin inline asm
	shf.r.wrap.b32 %r2319, %r2398, %r2398, %r5650;
	// end inline asm
	// begin inline asm
	shf.r.wrap.b32 %r2323, %r2398, %r2398, %r5654;
	// end inline asm
	xor.b32  	%r6484, %r2323, %r2319;
	// begin inline asm
	shf.r.wrap.b32 %r2327, %r2398, %r2398, %r5658;
	// end inline asm
	xor.b32  	%r6485, %r6484, %r2327;
	// begin inline asm
	lop3.b32 %r2331, %r2398, %r2366, %r2334, 0xE8;
	// end inline asm
	add.s32 	%r2414, %r6483, %r2302;
	add.s32 	%r6486, %r2331, %r6483;
	add.s32 	%r2430, %r6486, %r6485;
	// begin inline asm
	shf.r.wrap.b32 %r2335, %r2414, %r2414, %r5634;
	// end inline asm
	// begin inline asm
	shf.r.wrap.b32 %r2339, %r2414, %r2414, %r5638;
	// end inline asm
	xor.b32  	%r6487, %r2339, %r2335;
	// begin inline asm
	shf.r.wrap.b32 %r2343, %r2414, %r2414, %r5642;
	// end inline asm
	xor.b32  	%r6488, %r6487, %r2343;
	add.s32 	%r6489, %r6488, %r2318;
	// begin inline asm
	lop3.b32 %r2347, %r2414, %r2382, %r2350, 0xCA;
	// end inline asm
	add.s32 	%r6490, %r6489, %r2347;
	ld.const.u32 	%r6491, [_ZN6tetsuo8variants1KE+192];
	add.s32 	%r6492, %r6490, %r6491;
	add.s32 	%r6493, %r6492, %r797;
	// begin inline asm
	shf.r.wrap.b32 %r2351, %r2430, %r2430, %r5650;
	// end inline asm
	// begin inline asm
	shf.r.wrap.b32 %r2355, %r2430, %r2430, %r5654;
	// end inline asm
	xor.b32  	%r6494, %r2355, %r2351;
	// begin inline asm
	shf.r.wrap.b32 %r2359, %r2430, %r2430, %r5658;
	// end inline asm
	xor.b32  	%r6495, %r6494, %r2359;
	// begin inline asm
	lop3.b32 %r2363, %r2430, %r2398, %r2366, 0xE8;
	// end inline asm
	add.s32 	%r2446, %r6493, %r2334;
	add.s32 	%r6496, %r2363, %r6493;
	add.s32 	%r2462, %r6496, %r6495;
	// begin inline asm
	shf.r.wrap.b32 %r2367, %r2446, %r2446, %r5634;
	// end inline asm
	// begin inline asm
	shf.r.wrap.b32 %r2371, %r2446, %r2446, %r5638;
	// end inline asm
	xor.b32  	%r6497, %r2371, %r2367;
	// begin inline asm
	shf.r.wrap.b32 %r2375, %r2446, %r2446, %r5642;
	// end inline asm
	xor.b32  	%r6498, %r6497, %r2375;
	add.s32 	%r6499, %r6498, %r2350;
	// begin inline asm
	lop3.b32 %r2379, %r2446, %r2414, %r2382, 0xCA;
	// end inline asm
	add.s32 	%r6500, %r6499, %r2379;
	ld.const.u32 	%r6501, [_ZN6tetsuo8variants1KE+196];
	add.s32 	%r6502, %r6500, %r6501;
	add.s32 	%r6503, %r6502, %r597;
	// begin inline asm
	shf.r.wrap.b32 %r2383, %r2462, %r2462, %r5650;
	// end inline asm
	// begin inline asm
	shf.r.wrap.b32 %r2387, %r2462, %r2462, %r5654;
	// end inline asm
	xor.b32  	%r6504, %r2387, %r2383;
	// begin inline asm
	shf.r.wrap.b32 %r2391, %r2462, %r2462, %r5658;
	// end inline asm
	xor.b32  	%r6505, %r6504, %r2391;
	// begin inline asm
	lop3.b32 %r2395, %r2462, %r2430, %r2398, 0xE8;
	// end inline asm
	add.s32 	%r2478, %r6503, %r2366;
	add.s32 	%r6506, %r2395, %r6503;
	add.s32 	%r2494, %r6506, %r6505;
	// begin inline asm
	shf.r.wrap.b32 %r2399, %r2478, %r2478, %r5634;
	// end inline asm
	// begin inline asm
	shf.r.wrap.b32 %r2403, %r2478, %r2478, %r5638;
	// end inline asm
	xor.b32  	%r6507, %r2403, %r2399;
	// begin inline asm
	shf.r.wrap.b32 %r2407, %r2478, %r2478, %r5642;
	// end inline asm
	xor.b32  	%r6508, %r6507, %r2407;
	add.s32 	%r6509, %r6508, %r2382;
	// begin inline asm
	lop3.b32 %r2411, %r2478, %r2446, %r2414, 0xCA;
	// end inline asm
	add.s32 	%r6510, %r6509, %r2411;
	ld.const.u32 	%r6511, [_ZN6tetsuo8variants1KE+200];
	add.s32 	%r6512, %r6510, %r6511;
	add.s32 	%r6513, %r6512, %r613;
	// begin inline asm
	shf.r.wrap.b32 %r2415, %r2494, %r2494, %r5650;
	// end inline asm
	// begin inline asm
	shf.r.wrap.b32 %r2419, %r2494, %r2494, %r5654;
	// end inline asm
	xor.b32  	%r6514, %r2419, %r2415;
	// begin inline asm
	shf.r.wrap.b32 %r2423, %r2494, %r2494, %r5658;
	// end inline asm
	xor.b32  	%r6515, %r6514, %r2423;
	// begin inline asm
	lop3.b32 %r2427, %r2494, %r2462, %r2430, 0xE8;
	// end inline asm
	add.s32 	%r2510, %r6513, %r2398;
	add.s32 	%r6516, %r2427, %r6513;
	add.s32 	%r2526, %r6516, %r6515;
	// begin inline asm
	shf.r.wrap.b32 %r2431, %r2510, %r2510, %r5634;
	// end inline asm
	// begin inline asm
	shf.r.wrap.b32 %r2435, %r2510, %r2510, %r5638;
	// end inline asm
	xor.b32  	%r6517, %r2435, %r2431;
	// begin inline asm
	shf.r.wrap.b32 %r2439, %r2510, %r2510, %r5642;
	// end inline asm
	xor.b32  	%r6518, %r6517, %r2439;
	add.s32 	%r6519, %r6518, %r2414;
	// begin inline asm
	lop3.b32 %r2443, %r2510, %r2478, %r2446, 0xCA;
	// end inline asm
	add.s32 	%r6520, %r6519, %r2443;
	ld.const.u32 	%r6521, [_ZN6tetsuo8variants1KE+204];
	add.s32 	%r6522, %r6520, %r6521;
	add.s32 	%r6523, %r6522, %r629;
	// begin inline asm
	shf.r.wrap.b32 %r2447, %r2526, %r2526, %r5650;
	// end inline asm
	// begin inline asm
	shf.r.wrap.b32 %r2451, %r2526, %r2526, %r5654;
	// end inline asm
	xor.b32  	%r6524, %r2451, %r2447;
	// begin inline asm
	shf.r.wrap.b32 %r2455, %r2526, %r2526, %r5658;
	// end inline asm
	xor.b32  	%r6525, %r6524, %r2455;
	// begin inline asm
	lop3.b32 %r2459, %r2526, %r2494, %r2462, 0xE8;
	// end inline asm
	add.s32 	%r2542, %r6523, %r2430;
	add.s32 	%r6526, %r2459, %r6523;
	add.s32 	%r2558, %r6526, %r6525;
	// begin inline asm
	shf.r.wrap.b32 %r2463, %r2542, %r2542, %r5634;
	// end inline asm
	// begin inline asm
	shf.r.wrap.b32 %r2467, %r2542, %r2542, %r5638;
	// end inline asm
	xor.b32  	%r6527, %r2467, %r2463;
	// begin inline asm
	shf.r.wrap.b32 %r2471, %r2542, %r2542, %r5642;
	// end inline asm
	xor.b32  	%r6528, %r6527, %r2471;
	add.s32 	%r6529, %r6528, %r2446;
	// begin inline asm
	lop3.b32 %r2475, %r2542, %r2510, %r2478, 0xCA;
	// end inline asm
	add.s32 	%r6530, %r6529, %r2475;
	ld.const.u32 	%r6531, [_ZN6tetsuo8variants1KE+208];
	add.s32 	%r6532, %r6530, %r6531;
	add.s32 	%r6533, %r6532, %r645;
	// begin inline asm
	shf.r.wrap.b32 %r2479, %r2558, %r2558, %r5650;
	// end inline asm
	// begin inline asm
	shf.r.wrap.b32 %r2483, %r2558, %r2558, %r5654;
	// end inline asm
	xor.b32  	%r6534, %r2483, %r2479;
	// begin inline asm
	shf.r.wrap.b32 %r2487, %r2558, %r2558, %r5658;
	// end inline asm
	xor.b32  	%r6535, %r6534, %r2487;
	// begin inline asm
	lop3.b32 %r2491, %r2558, %r2526, %r2494, 0xE8;
	// end inline asm
	add.s32 	%r2574, %r6533, %r2462;
	add.s32 	%r6536, %r2491, %r6533;
	add.s32 	%r2590, %r6536, %r6535;
	// begin inline asm
	shf.r.wrap.b32 %r2495, %r2574, %r2574, %r5634;
	// end inline asm
	// begin inline asm
	shf.r.wrap.b32 %r2499, %r2574, %r2574, %r5638;
	// end inline asm
	xor.b32  	%r6537, %r2499, %r2495;
	// begin inline asm
	shf.r.wrap.b32 %r2503, %r2574, %r2574, %r5642;
	// end inline asm
	xor.b32  	%r6538, %r6537, %r2503;
	add.s32 	%r6539, %r6538, %r2478;
	// begin inline asm
	lop3.b32 %r2507, %r2574, %r2542, %r2510, 0xCA;
	// end inline asm
	add.s32 	%r6540, %r6539, %r2507;
	ld.const.u32 	%r6541, [_ZN6tetsuo8variants1KE+212];
	add.s32 	%r6542, %r6540, %r6541;
	add.s32 	%r6543, %r6542, %r661;
	// begin inline asm
	shf.r.wrap.b32 %r2511, %r2590, %r2590, %r5650;
	// end inline asm
	// begin inline asm
	shf.r.wrap.b32 %r2515, %r2590, %r2590, %r5654;
	// end inline asm
	xor.b32  	%r6544, %r2515, %r2511;
	// begin inline asm
	shf.r.wrap.b32 %r2519, %r2590, %r2590, %r5658;
	// end inline asm
	xor.b32  	%r6545, %r6544, %r2519;
	// begin inline asm
	lop3.b32 %r2523, %r2590, %r2558, %r2526, 0xE8;
	// end inline asm
	add.s32 	%r2606, %r6543, %r2494;
	add.s32 	%r6546, %r2523, %r6543;
	add.s32 	%r2622, %r6546, %r6545;
	// begin inline asm
	shf.r.wrap.b32 %r2527, %r2606, %r2606, %r5634;
	// end inline asm
	// begin inline asm
	shf.r.wrap.b32 %r2531, %r2606, %r2606, %r5638;
	// end inline asm
	xor.b32  	%r6547, %r2531, %r2527;
	// begin inline asm
	shf.r.wrap.b32 %r2535, %r2606, %r2606, %r5642;
	// end inline asm
	xor.b32  	%r6548, %r6547, %r2535;
	add.s32 	%r6549, %r6548, %r2510;
	// begin inline asm
	lop3.b32 %r2539, %r2606, %r2574, %r2542, 0xCA;
	// end inline asm
	add.s32 	%r6550, %r6549, %r2539;
	ld.const.u32 	%r6551, [_ZN6tetsuo8variants1KE+216];
	add.s32 	%r6552, %r6550, %r6551;
	add.s32 	%r6553, %r6552, %r677;
	// begin inline asm
	shf.r.wrap.b32 %r2543, %r2622, %r2622, %r5650;
	// end inline asm
	// begin inline asm
	shf.r.wrap.b32 %r2547, %r2622, %r2622, %r5654;
	// end inline asm
	xor.b32  	%r6554, %r2547, %r2543;
	// begin inline asm
	shf.r.wrap.b32 %r2551, %r2622, %r2622, %r5658;
	// end inline asm
	xor.b32  	%r6555, %r6554, %r2551;
	// begin inline asm
	lop3.b32 %r2555, %r2622, %r2590, %r2558, 0xE8;
	// end inline asm
	add.s32 	%r2638, %r6553, %r2526;
	add.s32 	%r6556, %r2555, %r6553;
	add.s32 	%r2654, %r6556, %r6555;
	// begin inline asm
	shf.r.wrap.b32 %r2559, %r2638, %r2638, %r5634;
	// end inline asm
	// begin inline asm
	shf.r.wrap.b32 %r2563, %r2638, %r2638, %r5638;
	// end inline asm
	xor.b32  	%r6557, %r2563, %r2559;
	// begin inline asm
	shf.r.wrap.b32 %r2567, %r2638, %r2638, %r5642;
	// end inline asm
	xor.b32  	%r6558, %r6557, %r2567;
	add.s32 	%r6559, %r6558, %r2542;
	// begin inline asm
	lop3.b32 %r2571, %r2638, %r2606, %r2574, 0xCA;
	// end inline asm
	add.s32 	%r6560, %r6559, %r2571;
	ld.const.u32 	%r6561, [_ZN6tetsuo8variants1KE+220];
	add.s32 	%r6562, %r6560, %r6561;
	add.s32 	%r6563, %r6562, %r693;
	// begin inline asm
	shf.r.wrap.b32 %r2575, %r2654, %r2654, %r5650;
	// end inline asm
	// begin inline asm
	shf.r.wrap.b32 %r2579, %r2654, %r2654, %r5654;
	// end inline asm
	xor.b32  	%r6564, %r2579, %r2575;
	// begin inline asm
	shf.r.wrap.b32 %r2583, %r2654, %r2654, %r5658;
	// end inline asm
	xor.b32  	%r6565, %r6564, %r2583;
	// begin inline asm
	lop3.b32 %r2587, %r2654, %r2622, %r2590, 0xE8;
	// end inline asm
	add.s32 	%r2670, %r6563, %r2558;
	add.s32 	%r6566, %r2587, %r6563;
	add.s32 	%r2686, %r6566, %r6565;
	// begin inline asm
	shf.r.wrap.b32 %r2591, %r2670, %r2670, %r5634;
	// end inline asm
	// begin inline asm
	shf.r.wrap.b32 %r2595, %r2670, %r2670, %r5638;
	// end inline asm
	xor.b32  	%r6567, %r2595, %r2591;
	// begin inline asm
	shf.r.wrap.b32 %r2599, %r2670, %r2670, %r5642;
	// end inline asm
	xor.b32  	%r6568, %r6567, %r2599;
	add.s32 	%r6569, %r6568, %r2574;
	// begin inline asm
	lop3.b32 %r2603, %r2670, %r2638, %r2606, 0xCA;
	// end inline asm
	add.s32 	%r6570, %r6569, %r2603;
	ld.const.u32 	%r6571, [_ZN6tetsuo8variants1KE+224];
	add.s32 	%r6572, %r6570, %r6571;
	add.s32 	%r6573, %r6572, %r709;
	// begin inline asm
	shf.r.wrap.b32 %r2607, %r2686, %r2686, %r5650;
	// end inline asm
	// begin inline asm
	shf.r.wrap.b32 %r2611, %r2686, %r2686, %r5654;
	// end inline asm
	xor.b32  	%r6574, %r2611, %r2607;
	// begin inline asm
	shf.r.wrap.b32 %r2615, %r2686, %r2686, %r5658;
	// end inline asm
	xor.b32  	%r6575, %r6574, %r2615;
	// begin inline asm
	lop3.b32 %r2619, %r2686, %r2654, %r2622, 0xE8;
	// end inline asm
	add.s32 	%r2702, %r6573, %r2590;
	add.s32 	%r6576, %r2619, %r6573;
	add.s32 	%r2718, %r6576, %r6575;
	// begin inline asm
	shf.r.wrap.b32 %r2623, %r2702, %r2702, %r5634;
	// end inline asm
	// begin inline asm
	shf.r.wrap.b32 %r2627, %r2702, %r2702, %r5638;
	// end inline asm
	xor.b32  	%r6577, %r2627, %r2623;
	// begin inline asm
	shf.r.wrap.b32 %r2631, %r2702, %r2702, %r5642;
	// end inline asm
	xor.b32  	%r6578, %r6577, %r2631;
	add.s32 	%r6579, %r6578, %r2606;
	// begin inline asm
	lop3.b32 %r2635, %r2702, %r2670, %r2638, 0xCA;
	// end inline asm
	add.s32 	%r6580, %r6579, %r2635;
	ld.const.u32 	%r6581, [_ZN6tetsuo8variants1KE+228];
	add.s32 	%r6582, %r6580, %r6581;
	add.s32 	%r6583, %r6582, %r725;
	// begin inline asm
	shf.r.wrap.b32 %r2639, %r2718, %r2718, %r5650;
	// end inline asm
	// begin inline asm
	shf.r.wrap.b32 %r2643, %r2718, %r2718, %r5654;
	// end inline asm
	xor.b32  	%r6584, %r2643, %r2639;
	// begin inline asm
	shf.r.wrap.b32 %r2647, %r2718, %r2718, %r5658;
	// end inline asm
	xor.b32  	%r6585, %r6584, %r2647;
	// begin inline asm
	lop3.b32 %r2651, %r2718, %r2686, %r2654, 0xE8;
	// end inline asm
	add.s32 	%r2734, %r6583, %r2622;
	add.s32 	%r6586, %r2651, %r6583;
	add.s32 	%r2750, %r6586, %r6585;
	// begin inline asm
	shf.r.wrap.b32 %r2655, %r2734, %r2734, %r5634;
	// end inline asm
	// begin inline asm
	shf.r.wrap.b32 %r2659, %r2734, %r2734, %r5638;
	// end inline asm
	xor.b32  	%r6587, %r2659, %r2655;
	// begin inline asm
	shf.r.wrap.b32 %r2663, %r2734, %r2734, %r5642;
	// end inline asm
	xor.b32  	%r6588, %r6587, %r2663;
	add.s32 	%r6589, %r6588, %r2638;
	// begin inline asm
	lop3.b32 %r2667, %r2734, %r2702, %r2670, 0xCA;
	// end inline asm
	add.s32 	%r6590, %r6589, %r2667;
	ld.const.u32 	%r6591, [_ZN6tetsuo8variants1KE+232];
	add.s32 	%r6592, %r6590, %r6591;
	add.s32 	%r6593, %r6592, %r741;
	// begin inline asm
	shf.r.wrap.b32 %r2671, %r2750, %r2750, %r5650;
	// end inline asm
	// begin inline asm
	shf.r.wrap.b32 %r2675, %r2750, %r2750, %r5654;
	// end inline asm
	xor.b32  	%r6594, %r2675, %r2671;
	// begin inline asm
	shf.r.wrap.b32 %r2679, %r2750, %r2750, %r5658;
	// end inline asm
	xor.b32  	%r6595, %r6594, %r2679;
	// begin inline asm
	lop3.b32 %r2683, %r2750, %r2718, %r2686, 0xE8;
	// end inline asm
	add.s32 	%r2766, %r6593, %r2654;
	add.s32 	%r6596, %r2683, %r6593;
	add.s32 	%r2782, %r6596, %r6595;
	// begin inline asm
	shf.r.wrap.b32 %r2687, %r2766, %r2766, %r5634;
	// end inline asm
	// begin inline asm
	shf.r.wrap.b32 %r2691, %r2766, %r2766, %r5638;
	// end inline asm
	xor.b32  	%r6597, %r2691, %r2687;
	// begin inline asm
	shf.r.wrap.b32 %r2695, %r2766, %r2766, %r5642;
	// end inline asm
	xor.b32  	%r6598, %r6597, %r2695;
	add.s32 	%r6599, %r6598, %r2670;
	// begin inline asm
	lop3.b32 %r2699, %r2766, %r2734, %r2702, 0xCA;
	// end inline asm
	add.s32 	%r6600, %r6599, %r2699;
	ld.const.u32 	%r6601, [_ZN6tetsuo8variants1KE+236];
	add.s32 	%r6602, %r6600, %r6601;
	add.s32 	%r6603, %r6602, %r757;
	// begin inline asm
	shf.r.wrap.b32 %r2703, %r2782, %r2782, %r5650;
	// end inline asm
	// begin inline asm
	shf.r.wrap.b32 %r2707, %r2782, %r2782, %r5654;
	// end inline asm
	xor.b32  	%r6604, %r2707, %r2703;
	// begin inline asm
	shf.r.wrap.b32 %r2711, %r2782, %r2782, %r5658;
	// end inline asm
	xor.b32  	%r6605, %r6604, %r2711;
	// begin inline asm
	lop3.b32 %r2715, %r2782, %r2750, %r2718, 0xE8;
	// end inline asm
	add.s32 	%r2798, %r6603, %r2686;
	add.s32 	%r6606, %r2715, %r6603;
	add.s32 	%r2814, %r6606, %r6605;
	// begin inline asm
	shf.r.wrap.b32 %r2719, %r2798, %r2798, %r5634;
	// end inline asm
	// begin inline asm
	shf.r.wrap.b32 %r2723, %r2798, %r2798, %r5638;
	// end inline asm
	xor.b32  	%r6607, %r2723, %r2719;
	// begin inline asm
	shf.r.wrap.b32 %r2727, %r2798, %r2798, %r5642;
	// end inline asm
	xor.b32  	%r6608, %r6607, %r2727;
	add.s32 	%r6609, %r6608, %r2702;
	// begin inline asm
	lop3.b32 %r2731, %r2798, %r2766, %r2734, 0xCA;
	// end inline asm
	add.s32 	%r6610, %r6609, %r2731;
	ld.const.u32 	%r6611, [_ZN6tetsuo8variants1KE+240];
	add.s32 	%r6612, %r6610, %r6611;
	add.s32 	%r6613, %r6612, %r773;
	// begin inline asm
	shf.r.wrap.b32 %r2735, %r2814, %r2814, %r5650;
	// end inline asm
	// begin inline asm
	shf.r.wrap.b32 %r2739, %r2814, %r2814, %r5654;
	// end inline asm
	xor.b32  	%r6614, %r2739, %r2735;
	// begin inline asm
	shf.r.wrap.b32 %r2743, %r2814, %r2814, %r5658;
	// end inline asm
	xor.b32  	%r6615, %r6614, %r2743;
	// begin inline asm
	lop3.b32 %r2747, %r2814, %r2782, %r2750, 0xE8;
	// end inline asm
	add.s32 	%r2830, %r6613, %r2718;
	add.s32 	%r6616, %r2747, %r6613;
	add.s32 	%r2846, %r6616, %r6615;
	// begin inline asm
	shf.r.wrap.b32 %r2751, %r2830, %r2830, %r5634;
	// end inline asm
	// begin inline asm
	shf.r.wrap.b32 %r2755, %r2830, %r2830, %r5638;
	// end inline asm
	xor.b32  	%r6617, %r2755, %r2751;
	// begin inline asm
	shf.r.wrap.b32 %r2759, %r2830, %r2830, %r5642;
	// end inline asm
	xor.b32  	%r6618, %r6617, %r2759;
	add.s32 	%r6619, %r6618, %r2734;
	// begin inline asm
	lop3.b32 %r2763, %r2830, %r2798, %r2766, 0xCA;
	// end inline asm
	add.s32 	%r6620, %r6619, %r2763;
	ld.const.u32 	%r6621, [_ZN6tetsuo8variants1KE+244];
	add.s32 	%r6622, %r6620, %r6621;
	add.s32 	%r6623, %r6622, %r789;
	// begin inline asm
	shf.r.wrap.b32 %r2767, %r2846, %r2846, %r5650;
	// end inline asm
	// begin inline asm
	shf.r.wrap.b32 %r2771, %r2846, %r2846, %r5654;
	// end inline asm
	xor.b32  	%r6624, %r2771, %r2767;
	// begin inline asm
	shf.r.wrap.b32 %r2775, %r2846, %r2846, %r5658;
	// end inline asm
	xor.b32  	%r6625, %r6624, %r2775;
	// begin inline asm
	lop3.b32 %r2779, %r2846, %r2814, %r2782, 0xE8;
	// end inline asm
	add.s32 	%r2829, %r6623, %r2750;
	add.s32 	%r6626, %r2779, %r6623;
	add.s32 	%r2845, %r6626, %r6625;
	// begin inline asm
	shf.r.wrap.b32 %r2783, %r2829, %r2829, %r5634;
	// end inline asm
	// begin inline asm
	shf.r.wrap.b32 %r2787, %r2829, %r2829, %r5638;
	// end inline asm
	xor.b32  	%r6627, %r2787, %r2783;
	// begin inline asm
	shf.r.wrap.b32 %r2791, %r2829, %r2829, %r5642;
	// end inline asm
	xor.b32  	%r6628, %r6627, %r2791;
	add.s32 	%r6629, %r6628, %r2766;
	// begin inline asm
	lop3.b32 %r2795, %r2829, %r2830, %r2798, 0xCA;
	// end inline asm
	add.s32 	%r6630, %r6629, %r2795;
	ld.const.u32 	%r6631, [_ZN6tetsuo8variants1KE+248];
	add.s32 	%r6632, %r6630, %r6631;
	add.s32 	%r6633, %r6632, %r6007;
	// begin inline asm
	shf.r.wrap.b32 %r2799, %r2845, %r2845, %r5650;
	// end inline asm
	// begin inline asm
	shf.r.wrap.b32 %r2803, %r2845, %r2845, %r5654;
	// end inline asm
	xor.b32  	%r6634, %r2803, %r2799;
	// begin inline asm
	shf.r.wrap.b32 %r2807, %r2845, %r2845, %r5658;
	// end inline asm
	xor.b32  	%r6635, %r6634, %r2807;
	// begin inline asm
	lop3.b32 %r2811, %r2845, %r2846, %r2814, 0xE8;
	// end inline asm
	add.s32 	%r2828, %r6633, %r2782;
	add.s32 	%r6636, %r2811, %r6633;
	add.s32 	%r2844, %r6636, %r6635;
	// begin inline asm
	shf.r.wrap.b32 %r2815, %r2828, %r2828, %r5634;
	// end inline asm
	// begin inline asm
	shf.r.wrap.b32 %r2819, %r2828, %r2828, %r5638;
	// end inline asm
	xor.b32  	%r6637, %r2819, %r2815;
	// begin inline asm
	shf.r.wrap.b32 %r2823, %r2828, %r2828, %r5642;
	// end inline asm
	xor.b32  	%r6638, %r6637, %r2823;
	add.s32 	%r6639, %r6638, %r2798;
	// begin inline asm
	lop3.b32 %r2827, %r2828, %r2829, %r2830, 0xCA;
	// end inline asm
	add.s32 	%r6640, %r6639, %r2827;
	ld.const.u32 	%r6641, [_ZN6tetsuo8variants1KE+252];
	add.s32 	%r6642, %r6640, %r6641;
	add.s32 	%r6643, %r6642, %r6016;
	// begin inline asm
	shf.r.wrap.b32 %r2831, %r2844, %r2844, %r5650;
	// end inline asm
	// begin inline asm
	shf.r.wrap.b32 %r2835, %r2844, %r2844, %r5654;
	// end inline asm
	xor.b32  	%r6644, %r2835, %r2831;
	// begin inline asm
	shf.r.wrap.b32 %r2839, %r2844, %r2844, %r5658;
	// end inline asm
	xor.b32  	%r6645, %r6644, %r2839;
	// begin inline asm
	lop3.b32 %r2843, %r2844, %r2845, %r2846, 0xE8;
	// end inline asm
	add.s32 	%r6646, %r6643, %r2814;
	add.s32 	%r6647, %r2843, %r6643;
	add.s32 	%r6648, %r6647, %r6645;
	add.s32 	%r6649, %r6648, %r816;
	add.s32 	%r2861, %r2844, %r829;
	add.s32 	%r2877, %r2845, %r830;
	add.s32 	%r2893, %r2846, %r5666;
	add.s32 	%r2909, %r6646, %r800;
	add.s32 	%r2925, %r2828, %r813;
	add.s32 	%r2941, %r2829, %r814;
	add.s32 	%r2957, %r2830, %r5667;
	// begin inline asm
	shf.r.wrap.b32 %r2847, %r3069, %r3069, %r3602;
	// end inline asm
	// begin inline asm
	shf.r.wrap.b32 %r2851, %r3069, %r3069, %r3606;
	// end inline asm
	xor.b32  	%r6650, %r2847, %r2851;
	// begin inline asm
	shf.r.wrap.b32 %r2855, %r2861, %r2861, %r3610;
	// end inline asm
	// begin inline asm
	shf.r.wrap.b32 %r2859, %r2861, %r2861, %r3614;
	// end inline asm
	shr.u32 	%r6651, %r2861, 3;
	xor.b32  	%r6652, %r6651, %r2855;
	xor.b32  	%r6653, %r6652, %r2859;
	add.s32 	%r6654, %r6650, %r6649;
	add.s32 	%r3101, %r6654, %r6653;
	mov.b32 	%r3085, 256;
	// begin inline asm
	shf.r.wrap.b32 %r2863, %r3085, %r3085, %r3602;
	// end inline asm
	// begin inline asm
	shf.r.wrap.b32 %r2867, %r3085, %r3085, %r3606;
	// end inline asm
	xor.b32  	%r6655, %r2863, %r2867;
	// begin inline asm
	shf.r.wrap.b32 %r2871, %r2877, %r2877, %r3610;
	// end inline asm
	// begin inline asm
	shf.r.wrap.b32 %r2875, %r2877, %r2877, %r3614;
	// end inline asm
	shr.u32 	%r6656, %r2877, 3;
	xor.b32  	%r6657, %r6656, %r2871;
	xor.b32  	%r6658, %r6657, %r2875;
	add.s32 	%r6659, %r6655, %r2861;
	add.s32 	%r3117, %r6659, %r6658;
	// begin inline asm
	shf.r.wrap.b32 %r2879, %r3101, %r3101, %r3602;
	// end inline asm
	// begin inline asm
	shf.r.wrap.b32 %r2883, %r3101, %r3101, %r3606;
	// end inline asm
	shr.u32 	%r6660, %r3101, 10;
	xor.b32  	%r6661, %r6660, %r2879;
	xor.b32  	%r6662, %r6661, %r2883;
	// begin inline asm
	shf.r.wrap.b32 %r2887, %r2893, %r2893, %r3610;
	// end inline asm
	// begin inline asm
	shf.r.wrap.b32 %r2891, %r2893, %r2893, %r3614;
	// end inline asm
	shr.u32 	%r6663, %r2893, 3;
	xor.b32  	%r6664, %r6663, %r2887;
	xor.b32  	%r6665, %r6664, %r2891;
	add.s32 	%r6666, %r6662, %r2877;
	add.s32 	%r3133, %r6666, %r6665;
	// begin inline asm
	shf.r.wrap.b32 %r2895, %r3117, %r3117, %r3602;
	// end inline asm
	// begin inline asm
	shf.r.wrap.b32 %r2899, %r3117, %r3117, %r3606;
	// end inline asm
	shr.u32 	%r6667, %r3117, 10;
	xor.b32  	%r6668, %r6667, %r2895;
	xor.b32  	%r6669, %r6668, %r2899;
	// begin inline asm
	shf.r.wrap.b32 %r2903, %r2909, %r2909, %r3610;
	// end inline asm
	// begin inline asm
	shf.r.wrap.b32 %r2907, %r2909, %r2909, %r3614;
	// end inline asm
	shr.u32 	%r6670, %r2909, 3;
	xor.b32  	%r6671, %r6670, %r2903;
	xor.b32  	%r6672, %r6671, %r2907;
	add.s32 	%r6673, %r6669, %r2893;
	add.s32 	%r3149, %r6673, %r6672;
	// begin inline asm
	shf.r.wrap.b32 %r2911, %r3133, %r3133, %r3602;
	// end inline asm
	// begin inline asm
	shf.r.wrap.b32 %r2915, %r3133, %r3133, %r3606;
	// end inline asm
	shr.u32 	%r6674, %r3133, 10;
	xor.b32  	%r6675, %r6674, %r2911;
	xor.b32  	%r6676, %r6675, %r2915;
	// begin inline asm
	shf.r.wrap.b32 %r2919, %r2925, %r2925, %r3610;
	// end inline asm
	// begin inline asm
	shf.r.wrap.b32 %r2923, %r2925, %r2925, %r3614;
	// end inline asm
	shr.u32 	%r6677, %r2925, 3;
	xor.b32  	%r6678, %r6677, %r2919;
	xor.b32  	%r6679, %r6678, %r2923;
	add.s32 	%r6680, %r6676, %r2909;
	add.s32 	%r3165, %r6680, %r6679;
	// begin inline asm
	shf.r.wrap.b32 %r2927, %r3149, %r3149, %r3602;
	// end inline asm
	// begin inline asm
	shf.r.wrap.b32 %r2931, %r3149, %r3149, %r3606;
	// end inline asm
	shr.u32 	%r6681, %r3149, 10;
	xor.b32  	%r6682, %r6681, %r2927;
	xor.b32  	%r6683, %r6682, %r2931;
	// begin inline asm
	shf.r.wrap.b32 %r2935, %r2941, %r2941, %r3610;
	// end inline asm
	// begin inline asm
	shf.r.wrap.b32 %r2939, %r2941, %r2941, %r3614;
	// end inline asm
	shr.u32 	%r6684, %r2941, 3;
	xor.b32  	%r6685, %r6684, %r2935;
	xor.b32  	%r6686, %r6685, %r2939;
	add.s32 	%r6687, %r6683, %r2925;
	add.s32 	%r3181, %r6687, %r6686;
	// begin inline asm
	shf.r.wrap.b32 %r2943, %r3165, %r3165, %r3602;
	// end inline asm
	// begin inline asm
	shf.r.wrap.b32 %r2947, %r3165, %r3165, %r3606;
	// end inline asm
	shr.u32 	%r6688, %r3165, 10;
	xor.b32  	%r6689, %r6688, %r2943;
	xor.b32  	%r6690, %r6689, %r2947;
	add.s32 	%r6691, %r6690, %r2941;
	// begin inline asm
	shf.r.wrap.b32 %r2951, %r2957, %r2957, %r3610;
	// end inline asm
	// begin inline asm
	shf.r.wrap.b32 %r2955, %r2957, %r2957, %r3614;
	// end inline asm
	shr.u32 	%r6692, %r2957, 3;
	xor.b32  	%r6693, %r6692, %r2951;
	xor.b32  	%r6694, %r6693, %r2955;
	add.s32 	%r6695, %r6691, %r6694;
	add.s32 	%r2976, %r6695, 256;
	// begin inline asm
	shf.r.wrap.b32 %r2959, %r3181, %r3181, %r3602;
	// end inline asm
	// begin inline asm
	shf.r.wrap.b32 %r2963, %r3181, %r3181, %r3606;
	// end inline asm
	shr.u32 	%r6696, %r3181, 10;
	xor.b32  	%r6697, %r6696, %r2959;
	xor.b32  	%r6698, %r6697, %r2963;
	add.s32 	%r6699, %r6698, %r3101;
	// begin inline asm
	shf.r.wrap.b32 %r2967, %r2973, %r2973, %r3610;
	// end inline asm
	// begin inline asm
	shf.r.wrap.b32 %r2971, %r2973, %r2973, %r3614;
	// end inline asm
	xor.b32  	%r6700, %r2967, %r2971;
	xor.b32  	%r6701, %r6700, 268435456;
	add.s32 	%r6702, %r6699, %r2957;
	add.s32 	%r3213, %r6702, %r6701;
	// begin inline asm
	shf.r.wrap.b32 %r2975, %r2976, %r2976, %r3602;
	// end inline asm
	// begin inline asm
	shf.r.wrap.b32 %r2979, %r2976, %r2976, %r3606;
	// end inline asm
	shr.u32 	%r6703, %r2976, 10;
	xor.b32  	%r6704, %r6703, %r2975;
	xor.b32  	%r6705, %r6704, %r2979;
	add.s32 	%r6706, %r6705, %r3117;
	// begin inline asm
	shf.r.wrap.b32 %r2983, %r3069, %r3069, %r3610;
	// end inline asm
	// begin inline asm
	shf.r.wrap.b32 %r2987, %r3069, %r3069, %r3614;
	// end inline asm
	xor.b32  	%r6707, %r2983, %r2987;
	add.s32 	%r6708, %r6707, %r6706;
	add.s32 	%r3008, %r6708, -2147483648;
	// begin inline asm
	shf.r.wrap.b32 %r2991, %r3213, %r3213, %r3602;
	// end inline asm
	// begin inline asm
	shf.r.wrap.b32 %r2995, %r3213, %r3213, %r3606;
	// end inline asm
	shr.u32 	%r6709, %r3213, 10;
	xor.b32  	%r6710, %r6709, %r2991;
	xor.b32  	%r6711, %r6710, %r2995;
	add.s32 	%r6712, %r6711, %r3133;
	// begin inline asm
	shf.r.wrap.b32 %r2999, %r3069, %r3069, %r3610;
	// end inline asm
	// begin inline asm
	shf.r.wrap.b32 %r3003, %r3069, %r3069, %r3614;
	// end inline asm
	xor.b32  	%r6713, %r2999, %r3003;
	add.s32 	%r3245, %r6712, %r6713;
	// begin inline asm
	shf.r.wrap.b32 %r3007, %r3008, %r3008, %r3602;
	// end inline asm
	// begin inline asm
	shf.r.wrap.b32 %r3011, %r3008, %r3008, %r3606;
	// end inline asm
	shr.u32 	%r6714, %r3008, 10;
	xor.b32  	%r6715, %r6714, %r3007;
	xor.b32  	%r6716, %r6715, %r3011;
	add.s32 	%r6717, %r6716, %r3149;
	// begin inline asm
	shf.r.wrap.b32 %r3015, %r3069, %r3069, %r3610;
	// end inline asm
	// begin inline asm
	shf.r.wrap.b32 %r3019, %r3069, %r3069, %r3614;
	// end inline asm
	xor.b32  	%r6718, %r3015, %r3019;
	add.s32 	%r3261, %r6717, %r6718;
	// begin inline asm
	shf.r.wrap.b32 %r3023, %r3245, %r3245, %r3602;
	// end inline asm
	// begin inline asm
	shf.r.wrap.b32 %r3027, %r3245, %r3245, %r3606;
	// end inline asm
	shr.u32 	%r6719, %r3245, 10;
	xor.b32  	%r6720, %r6719, %r3023;
	xor.b32  	%r6721, %r6720, %r3027;
	add.s32 	%r6722, %r6721, %r3165;
	// begin inline asm
	shf.r.wrap.b32 %r3031, %r3069, %r3069, %r3610;
	// end inline asm
	// begin inline asm
	shf.r.wrap.b32 %r3035, %r3069, %r3069, %r3614;
	// end inline asm
	xor.b32  	%r6723, %r3031, %r3035;
	add.s32 	%r3277, %r6722, %r6723;
	// begin inline asm
	shf.r.wrap.b32 %r3039, %r3261, %r3261, %r3602;
	// end inline asm
	// begin inline asm
	shf.r.wrap.b32 %r3043, %r3261, %r3261, %r3606;
	// end inline asm
	shr.u32 	%r6724, %r3261, 10;
	xor.b32  	%r6725, %r6724, %r3039;
	xor.b32  	%r6726, %r6725, %r3043;
	add.s32 	%r6727, %r6726, %r3181;
	// begin inline asm
	shf.r.wrap.b32 %r3047, %r3069, %r3069, %r3610;
	// end inline asm
	// begin inline asm
	shf.r.wrap.b32 %r3051, %r3069, %r3069, %r3614;
	// end inline asm
	xor.b32  	%r6728, %r3047, %r3051;
	add.s32 	%r3293, %r6727, %r6728;
	// begin inline asm
	shf.r.wrap.b32 %r3055, %r3277, %r3277, %r3602;
	// end inline asm
	// begin inline asm
	shf.r.wrap.b32 %r3059, %r3277, %r3277, %r3606;
	// end inline asm
	shr.u32 	%r6729, %r3277, 10;
	xor.b32  	%r6730, %r6729, %r3055;
	xor.b32  	%r6731, %r6730, %r3059;
	add.s32 	%r6732, %r6731, %r2976;
	// begin inline asm
	shf.r.wrap.b32 %r3063, %r3069, %r3069, %r3610;
	// end inline asm
	// begin inline asm
	shf.r.wrap.b32 %r3067, %r3069, %r3069, %r3614;
	// end inline asm
	xor.b32  	%r6733, %r3063, %r3067;
	add.s32 	%r3309, %r6732, %r6733;
	// begin inline asm
	shf.r.wrap.b32 %r3071, %r3293, %r3293, %r3602;
	// end inline asm
	// begin inline asm
	shf.r.wrap.b32 %r3075, %r3293, %r3293, %r3606;
	// end inline asm
	shr.u32 	%r6734, %r3293, 10;
	xor.b32  	%r6735, %r6734, %r3071;
	xor.b32  	%r6736, %r6735, %r3075;
	add.s32 	%r6737, %r6736, %r3213;
	// begin inline asm
	shf.r.wrap.b32 %r3079, %r3085, %r3085, %r3610;
	// end inline asm
	// begin inline asm
	shf.r.wrap.b32 %r3083, %r3085, %r3085, %r3614;
	// end inline asm
	xor.b32  	%r6738, %r3079, %r3083;
	xor.b32  	%r6739, %r6738, 32;
	add.s32 	%r3325, %r6737, %r6739;
	// begin inline asm
	shf.r.wrap.b32 %r3087, %r3309, %r3309, %r3602;
	// end inline asm
	// begin inline asm
	shf.r.wrap.b32 %r3091, %r3309, %r3309, %r3606;
	// end inline asm
	shr.u32 	%r6740, %r3309, 10;
	xor.b32  	%r6741, %r6740, %r3087;
	xor.b32  	%r6742, %r6741, %r3091;
	add.s32 	%r6743, %r6742, %r3008;
	// begin inline asm
	shf.r.wrap.b32 %r3095, %r3101, %r3101, %r3610;
	// end inline asm
	// begin inline asm
	shf.r.wrap.b32 %r3099, %r3101, %r3101, %r3614;
	// end inline asm
	shr.u32 	%r6744, %r3101, 3;
	xor.b32  	%r6745, %r6744, %r3095;
	xor.b32  	%r6746, %r6745, %r3099;
	add.s32 	%r6747, %r6743, %r6746;
	add.s32 	%r3120, %r6747, 256;
	// begin inline asm
	shf.r.wrap.b32 %r3103, %r3325, %r3325, %r3602;
	// end inline asm
	// begin inline asm
	shf.r.wrap.b32 %r3107, %r3325, %r3325, %r3606;
	// end inline asm
	shr.u32 	%r6748, %r3325, 10;
	xor.b32  	%r6749, %r6748, %r3103;
	xor.b32  	%r6750, %r6749, %r3107;
	add.s32 	%r6751, %r6750, %r3245;
	// begin inline asm
	shf.r.wrap.b32 %r3111, %r3117, %r3117, %r3610;
	// end inline asm
	// begin inline asm
	shf.r.wrap.b32 %r3115, %r3117, %r3117, %r3614;
	// end inline asm
	shr.u32 	%r6752, %r3117, 3;
	xor.b32  	%r6753, %r6752, %r3111;
	xor.b32  	%r6754, %r6753, %r3115;
	add.s32 	%r6755, %r6751, %r3101;
	add.s32 	%r3357, %r6755, %r6754;
	// begin inline asm
	shf.r.wrap.b32 %r3119, %r3120, %r3120, %r3602;
	// end inline asm
	// begin inline asm
	shf.r.wrap.b32 %r3123, %r3120, %r3120, %r3606;
	// end inline asm
	shr.u32 	%r6756, %r3120, 10;
	xor.b32  	%r6757, %r6756, %r3119;
	xor.b32  	%r6758, %r6757, %r3123;
	add.s32 	%r6759, %r6758, %r3261;
	// begin inline asm
	shf.r.wrap.b32 %r3127, %r3133, %r3133, %r3610;
	// end inline asm
	// begin inline asm
	shf.r.wrap.b32 %r3131, %r3133, %r3133, %r3614;
	// end inline asm
	shr.u32 	%r6760, %r3133, 3;
	xor.b32  	%r6761, %r6760, %r3127;
	xor.b32  	%r6762, %r6761, %r3131;
	add.s32 	%r6763, %r6759, %r3117;
	add.s32 	%r3373, %r6763, %r6762;
	// begin inline asm
	shf.r.wrap.b32 %r3135, %r3357, %r3357, %r3602;
	// end inline asm
	// begin inline asm
	shf.r.wrap.b32 %r3139, %r3357, %r3357, %r3606;
	// end inline asm
	shr.u32 	%r6764, %r3357, 10;
	xor.b32  	%r6765, %r6764, %r3135;
	xor.b32  	%r6766, %r6765, %r3139;
	add.s32 	%r6767, %r6766, %r3277;
	// begin inline asm
	shf.r.wrap.b32 %r3143, %r3149, %r3149, %r3610;
	// end inline asm
	// begin inline asm
	shf.r.wrap.b32 %r3147, %r3149, %r3149, %r3614;
	// end inline asm
	shr.u32 	%r6768, %r3149, 3;
	xor.b32  	%r6769, %r6768, %r3143;
	xor.b32  	%r6770, %r6769, %r3147;
	add.s32 	%r6771, %r6767, %r3133;
	add.s32 	%r3389, %r6771, %r6770;
	// begin inline asm
	shf.r.wrap.b32 %r3151, %r3373, %r3373, %r3602;
	// end inline asm
	// begin inline asm
	shf.r.wrap.b32 %r3155, %r3373, %r3373, %r3606;
	// end inline asm
	shr.u32 	%r6772, %r3373, 10;
	xor.b32  	%r6773, %r6772, %r3151;
	xor.b32  	%r6774, %r6773, %r3155;
	add.s32 	%r6775, %r6774, %r3293;
	// begin inline asm
	shf.r.wrap.b32 %r3159, %r3165, %r3165, %r3610;
	// end inline asm
	// begin inline asm
	shf.r.wrap.b32 %r3163, %r3165, %r3165, %r3614;
	// end inline asm
	shr.u32 	%r6776, %r3165, 3;
	xor.b32  	%r6777, %r6776, %r3159;
	xor.b32  	%r6778, %r6777, %r3163;
	add.s32 	%r6779, %r6775, %r3149;
	add.s32 	%r3405, %r6779, %r6778;
	// begin inline asm
	shf.r.wrap.b32 %r3167, %r3389, %r3389, %r3602;
	// end inline asm
	// begin inline asm
	shf.r.wrap.b32 %r3171, %r3389, %r3389, %r3606;
	// end inline asm
	shr.u32 	%r6780, %r3389, 10;
	xor.b32  	%r6781, %r6780, %r3167;
	xor.b32  	%r6782, %r6781, %r3171;
	add.s32 	%r6783, %r6782, %r3309;
	// begin inline asm
	shf.r.wrap.b32 %r3175, %r3181, %r3181, %r3610;
	// end inline asm
	// begin inline asm
	shf.r.wrap.b32 %r3179, %r3181, %r3181, %r3614;
	// end inline asm
	shr.u32 	%r6784, %r3181, 3;
	xor.b32  	%r6785, %r6784, %r3175;
	xor.b32  	%r6786, %r6785, %r3179;
	add.s32 	%r6787, %r6783, %r3165;
	add.s32 	%r3421, %r6787, %r6786;
	// begin inline asm
	shf.r.wrap.b32 %r3183, %r3405, %r3405, %r3602;
	// end inline asm
	// begin inline asm
	shf.r.wrap.b32 %r3187, %r3405, %r3405, %r3606;
	// end inline asm
	shr.u32 	%r6788, %r3405, 10;
	xor.b32  	%r6789, %r6788, %r3183;
	xor.b32  	%r6790, %r6789, %r3187;
	add.s32 	%r6791, %r6790, %r3325;
	// begin inline asm
	shf.r.wrap.b32 %r3191, %r2976, %r2976, %r3610;
	// end inline asm
	// begin inline asm
	shf.r.wrap.b32 %r3195, %r2976, %r2976, %r3614;
	// end inline asm
	shr.u32 	%r6792, %r2976, 3;
	xor.b32  	%r6793, %r6792, %r3191;
	xor.b32  	%r6794, %r6793, %r3195;
	add.s32 	%r6795, %r6791, %r3181;
	add.s32 	%r3437, %r6795, %r6794;
	// begin inline asm
	shf.r.wrap.b32 %r3199, %r3421, %r3421, %r3602;
	// end inline asm
	// begin inline asm
	shf.r.wrap.b32 %r3203, %r3421, %r3421, %r3606;
	// end inline asm
	shr.u32 	%r6796, %r3421, 10;
	xor.b32  	%r6797, %r6796, %r3199;
	xor.b32  	%r6798, %r6797, %r3203;
	add.s32 	%r6799, %r6798, %r3120;
	// begin inline asm
	shf.r.wrap.b32 %r3207, %r3213, %r3213, %r3610;
	// end inline asm
	// begin inline asm
	shf.r.wrap.b32 %r3211, %r3213, %r3213, %r3614;
	// end inline asm
	shr.u32 	%r6800, %r3213, 3;
	xor.b32  	%r6801, %r6800, %r3207;
	xor.b32  	%r6802, %r6801, %r3211;
	add.s32 	%r6803, %r6799, %r2976;
	add.s32 	%r3453, %r6803, %r6802;
	// begin inline asm
	shf.r.wrap.b32 %r3215, %r3437, %r3437, %r3602;
	// end inline asm
	// begin inline asm
	shf.r.wrap.b32 %r3219, %r3437, %r3437, %r3606;
	// end inline asm
	shr.u32 	%r6804, %r3437, 10;
	xor.b32  	%r6805, %r6804, %r3215;
	xor.b32  	%r6806, %r6805, %r3219;
	add.s32 	%r6807, %r6806, %r3357;
	// begin inline asm
	shf.r.wrap.b32 %r3223, %r3008, %r3008, %r3610;
	// end inline asm
	// begin inline asm
	shf.r.wrap.b32 %r3227, %r3008, %r3008, %r3614;
	// end inline asm
	shr.u32 	%r6808, %r3008, 3;
	xor.b32  	%r6809, %r6808, %r3223;
	xor.b32  	%r6810, %r6809, %r3227;
	add.s32 	%r6811, %r6807, %r3213;
	add.s32 	%r3469, %r6811, %r6810;
	// begin inline asm
	shf.r.wrap.b32 %r3231, %r3453, %r3453, %r3602;
	// end inline asm
	// begin inline asm
	shf.r.wrap.b32 %r3235, %r3453, %r3453, %r3606;
	// end inline asm
	shr.u32 	%r6812, %r3453, 10;
	xor.b32  	%r6813, %r6812, %r3231;
	xor.b32  	%r6814, %r6813, %r3235;
	add.s32 	%r6815, %r6814, %r3373;
	// begin inline asm
	shf.r.wrap.b32 %r3239, %r3245, %r3245, %r3610;
	// end inline asm
	// begin inline asm
	shf.r.wrap.b32 %r3243, %r3245, %r3245, %r3614;
	// end inline asm
	shr.u32 	%r6816, %r3245, 3;
	xor.b32  	%r6817, %r6816, %r3239;
	xor.b32  	%r6818, %r6817, %r3243;
	add.s32 	%r6819, %r6815, %r3008;
	add.s32 	%r3485, %r6819, %r6818;
	// begin inline asm
	shf.r.wrap.b32 %r3247, %r3469, %r3469, %r3602;
	// end inline asm
	// begin inline asm
	shf.r.wrap.b32 %r3251, %r3469, %r3469, %r3606;
	// end inline asm
	shr.u32 	%r6820, %r3469, 10;
	xor.b32  	%r6821, %r6820, %r3247;
	xor.b32  	%r6822, %r6821, %r3251;
	add.s32 	%r6823, %r6822, %r3389;
	// begin inline asm
	shf.r.wrap.b32 %r3255, %r3261, %r3261, %r3610;
	// end inline asm
	// begin inline asm
	shf.r.wrap.b32 %r3259, %r3261, %r3261, %r3614;
	// end inline asm
	shr.u32 	%r6824, %r3261, 3;
	xor.b32  	%r6825, %r6824, %r3255;
	xor.b32  	%r6826, %r6825, %r3259;
	add.s32 	%r6827, %r6823, %r3245;
	add.s32 	%r3501, %r6827, %r6826;
	// begin inline asm
	shf.r.wrap.b32 %r3263, %r3485, %r3485, %r3602;
	// end inline asm
	// begin inline asm
	shf.r.wrap.b32 %r3267, %r3485, %r3485, %r3606;
	// end inline asm
	shr.u32 	%r6828, %r3485, 10;
	xor.b32  	%r6829, %r6828, %r3263;
	xor.b32  	%r6830, %r6829, %r3267;
	add.s32 	%r6831, %r6830, %r3405;
	// begin inline asm
	shf.r.wrap.b32 %r3271, %r3277, %r3277, %r3610;
	// end inline asm
	// begin inline asm
	shf.r.wrap.b32 %r3275, %r3277, %r3277, %r3614;
	// end inline asm
	shr.u32 	%r6832, %r3277, 3;
	xor.b32  	%r6833, %r6832, %r3271;
	xor.b32  	%r6834, %r6833, %r3275;
	add.s32 	%r6835, %r6831, %r3261;
	add.s32 	%r3517, %r6835, %r6834;
	// begin inline asm
	shf.r.wrap.b32 %r3279, %r3501, %r3501, %r3602;
	// end inline asm
	// begin inline asm
	shf.r.wrap.b32 %r3283, %r3501, %r3501, %r3606;
	// end inline asm
	shr.u32 	%r6836, %r3501, 10;
	xor.b32  	%r6837, %r6836, %r3279;
	xor.b32  	%r6838, %r6837, %r3283;
	add.s32 	%r6839, %r6838, %r3421;
	// begin inline asm
	shf.r.wrap.b32 %r3287, %r3293, %r3293, %r3610;
	// end inline asm
	// begin inline asm
	shf.r.wrap.b32 %r3291, %r3293, %r3293, %r3614;
	// end inline asm
	shr.u32 	%r6840, %r3293, 3;
	xor.b32  	%r6841, %r6840, %r3287;
	xor.b32  	%r6842, %r6841, %r3291;
	add.s32 	%r6843, %r6839, %r3277;
	add.s32 	%r3533, %r6843, %r6842;
	// begin inline asm
	shf.r.wrap.b32 %r3295, %r3517, %r3517, %r3602;
	// end inline asm
	// begin inline asm
	shf.r.wrap.b32 %r3299, %r3517, %r3517, %r3606;
	// end inline asm
	shr.u32 	%r6844, %r3517, 10;
	xor.b32  	%r6845, %r6844, %r3295;
	xor.b32  	%r6846, %r6845, %r3299;
	add.s32 	%r6847, %r6846, %r3437;
	// begin inline asm
	shf.r.wrap.b32 %r3303, %r3309, %r3309, %r3610;
	// end inline asm
	// begin inline asm
	shf.r.wrap.b32 %r3307, %r3309, %r3309, %r3614;
	// end inline asm
	shr.u32 	%r6848, %r3309, 3;
	xor.b32  	%r6849, %r6848, %r3303;
	xor.b32  	%r6850, %r6849, %r3307;
	add.s32 	%r6851, %r6847, %r3293;
	add.s32 	%r3549, %r6851, %r6850;
	// begin inline asm
	shf.r.wrap.b32 %r3311, %r3533, %r3533, %r3602;
	// end inline asm
	// begin inline asm
	shf.r.wrap.b32 %r3315, %r3533, %r3533, %r3606;
	// end inline asm
	shr.u32 	%r6852, %r3533, 10;
	xor.b32  	%r6853, %r6852, %r3311;
	xor.b32  	%r6854, %r6853, %r3315;
	add.s32 	%r6855, %r6854, %r3453;
	// begin inline asm
	shf.r.wrap.b32 %r3319, %r3325, %r3325, %r3610;
	// end inline asm
	// begin inline asm
	shf.r.wrap.b32 %r3323, %r3325, %r3325, %r3614;
	// end inline asm
	shr.u32 	%r6856, %r3325, 3;
	xor.b32  	%r6857, %r6856, %r3319;
	xor.b32  	%r6858, %r6857, %r3323;
	add.s32 	%r6859, %r6855, %r3309;
	add.s32 	%r3565, %r6859, %r6858;
	// begin inline asm
	shf.r.wrap.b32 %r3327, %r3549, %r3549, %r3602;
	// end inline asm
	// begin inline asm
	shf.r.wrap.b32 %r3331, %r3549, %r3549, %r3606;
	// end inline asm
	shr.u32 	%r6860, %r3549, 10;
	xor.b32  	%r6861, %r6860, %r3327;
	xor.b32  	%r6862, %r6861, %r3331;
	add.s32 	%r6863, %r6862, %r3469;
	// begin inline asm
	shf.r.wrap.b32 %r3335, %r3120, %r3120, %r3610;
	// end inline asm
	// begin inline asm
	shf.r.wrap.b32 %r3339, %r3120, %r3120, %r3614;
	// end inline asm
	shr.u32 	%r6864, %r3120, 3;
	xor.b32  	%r6865, %r6864, %r3335;
	xor.b32  	%r6866, %r6865, %r3339;
	add.s32 	%r6867, %r6863, %r3325;
	add.s32 	%r3581, %r6867, %r6866;
	// begin inline asm
	shf.r.wrap.b32 %r3343, %r3565, %r3565, %r3602;
	// end inline asm
	// begin inline asm
	shf.r.wrap.b32 %r3347, %r3565, %r3565, %r3606;
	// end inline asm
	shr.u32 	%r6868, %r3565, 10;
	xor.b32  	%r6869, %r6868, %r3343;
	xor.b32  	%r6870, %r6869, %r3347;
	add.s32 	%r6871, %r6870, %r3485;
	// begin inline asm
	shf.r.wrap.b32 %r3351, %r3357, %r3357, %r3610;
	// end inline asm
	// begin inline asm
	shf.r.wrap.b32 %r3355, %r3357, %r3357, %r3614;
	// end inline asm
	shr.u32 	%r6872, %r3357, 3;
	xor.b32  	%r6873, %r6872, %r3351;
	xor.b32  	%r6874, %r6873, %r3355;
	add.s32 	%r6875, %r6871, %r3120;
	add.s32 	%r3597, %r6875, %r6874;
	// begin inline asm
	shf.r.wrap.b32 %r3359, %r3581, %r3581, %r3602;
	// end inline asm
	// begin inline asm
	shf.r.wrap.b32 %r3363, %r3581, %r3581, %r3606;
	// end inline asm
	shr.u32 	%r6876, %r3581, 10;
	xor.b32  	%r6877, %r6876, %r3359;
	xor.b32  	%r6878, %r6877, %r3363;
	add.s32 	%r6879, %r6878, %r3501;
	// begin inline asm
	shf.r.wrap.b32 %r3367, %r3373, %r3373, %r3610;
	// end inline asm
	// begin inline asm
	shf.r.wrap.b32 %r3371, %r3373, %r3373, %r3614;
	// end inline asm
	shr.u32 	%r6880, %r3373, 3;
	xor.b32  	%r6881, %r6880, %r3367;
	xor.b32  	%r6882, %r6881, %r3371;
	add.s32 	%r6883, %r6879, %r3357;
	add.s32 	%r3613, %r6883, %r6882;
	// begin inline asm
	shf.r.wrap.b32 %r3375, %r3597, %r3597, %r3602;
	// end inline asm
	// begin inline asm
	shf.r.wrap.b32 %r3379, %r3597, %r3597, %r3606;
	// end inline asm
	shr.u32 	%r6884, %r3597, 10;
	xor.b32  	%r6885, %r6884, %r3375;
	xor.b32  	%r6886, %r6885, %r3379;
	add.s32 	%r6887, %r6886, %r3517;
	// begin inline asm
	shf.r.wrap.b32 %r3383, %r3389, %r3389, %r3610;
	// end inline asm
	// begin inline asm
	shf.r.wrap.b32 %r3387, %r3389, %r3389, %r3614;
	// end inline asm
	shr.u32 	%r6888, %r3389, 3;
	xor.b32  	%r6889, %r6888, %r3383;
	xor.b32  	%r6890, %r6889, %r3387;
	add.s32 	%r6891, %r6887, %r3373;
	add.s32 	%r3413, %r6891, %r6890;
	// begin inline asm
	shf.r.wrap.b32 %r3391, %r3613, %r3613, %r3602;
	// end inline asm
	// begin inline asm
	shf.r.wrap.b32 %r3395, %r3613, %r3613, %r3606;
	// end inline asm
	shr.u32 	%r6892, %r3613, 10;
	xor.b32  	%r6893, %r6892, %r3391;
	xor.b32  	%r6894, %r6893, %r3395;
	add.s32 	%r6895, %r6894, %r3533;
	// begin inline asm
	shf.r.wrap.b32 %r3399, %r3405, %r3405, %r3610;
	// end inline asm
	// begin inline asm
	shf.r.wrap.b32 %r3403, %r3405, %r3405, %r3614;
	// end inline asm
	shr.u32 	%r6896, %r3405, 3;
	xor.b32  	%r6897, %r6896, %r3399;
	xor.b32  	%r6898, %r6897, %r3403;
	add.s32 	%r6899, %r6895, %r3389;
	add.s32 	%r3429, %r6899, %r6898;
	// begin inline asm
	shf.r.wrap.b32 %r3407, %r3413, %r3413, %r3602;
	// end inline asm
	// begin inline asm
	shf.r.wrap.b32 %r3411, %r3413, %r3413, %r3606;
	// end inline asm
	shr.u32 	%r6900, %r3413, 10;
	xor.b32  	%r6901, %r6900, %r3407;
	xor.b32  	%r6902, %r6901, %r3411;
	add.s32 	%r6903, %r6902, %r3549;
	// begin inline asm
	shf.r.wrap.b32 %r3415, %r3421, %r3421, %r3610;
	// end inline asm
	// begin inline asm
	shf.r.wrap.b32 %r3419, %r3421, %r3421, %r3614;
	// end inline asm
	shr.u32 	%r6904, %r3421, 3;
	xor.b32  	%r6905, %r6904, %r3415;
	xor.b32  	%r6906, %r6905, %r3419;
	add.s32 	%r6907, %r6903, %r3405;
	add.s32 	%r3445, %r6907, %r6906;
	// begin inline asm
	shf.r.wrap.b32 %r3423, %r3429, %r3429, %r3602;
	// end inline asm
	// begin inline asm
	shf.r.wrap.b32 %r3427, %r3429, %r3429, %r3606;
	// end inline asm
	shr.u32 	%r6908, %r3429, 10;
	xor.b32  	%r6909, %r6908, %r3423;
	xor.b32  	%r6910, %r6909, %r3427;
	add.s32 	%r6911, %r6910, %r3565;
	// begin inline asm
	shf.r.wrap.b32 %r3431, %r3437, %r3437, %r3610;
	// end inline asm
	// begin inline asm
	shf.r.wrap.b32 %r3435, %r3437, %r3437, %r3614;
	// end inline asm
	shr.u32 	%r6912, %r3437, 3;
	xor.b32  	%r6913, %r6912, %r3431;
	xor.b32  	%r6914, %r6913, %r3435;
	add.s32 	%r6915, %r6911, %r3421;
	add.s32 	%r3461, %r6915, %r6914;
	// begin inline asm
	shf.r.wrap.b32 %r3439, %r3445, %r3445, %r3602;
	// end inline asm
	// begin inline asm
	shf.r.wrap.b32 %r3443, %r3445, %r3445, %r3606;
	// end inline asm
	shr.u32 	%r6916, %r3445, 10;
	xor.b32  	%r6917, %r6916, %r3439;
	xor.b32  	%r6918, %r6917, %r3443;
	add.s32 	%r6919, %r6918, %r3581;
	// begin inline asm
	shf.r.wrap.b32 %r3447, %r3453, %r3453, %r3610;
	// end inline asm
	// begin inline asm
	shf.r.wrap.b32 %r3451, %r3453, %r3453, %r3614;
	// end inline asm
	shr.u32 	%r6920, %r3453, 3;
	xor.b32  	%r6921, %r6920, %r3447;
	xor.b32  	%r6922, %r6921, %r3451;
	add.s32 	%r6923, %r6919, %r3437;
	add.s32 	%r3477, %r6923, %r6922;
	// begin inline asm
	shf.r.wrap.b32 %r3455, %r3461, %r3461, %r3602;
	// end inline asm
	// begin inline asm
	shf.r.wrap.b32 %r3459, %r3461, %r3461, %r3606;
	// end inline asm
	shr.u32 	%r6924, %r3461, 10;
	xor.b32  	%r6925, %r6924, %r3455;
	xor.b32  	%r6926, %r6925, %r3459;
	add.s32 	%r6927, %r6926, %r3597;
	// begin inline asm
	shf.r.wrap.b32 %r3463, %r3469, %r3469, %r3610;
	// end inline asm
	// begin inline asm
	shf.r.wrap.b32 %r3467, %r3469, %r3469, %r3614;
	// end inline asm
	shr.u32 	%r6928, %r3469, 3;
	xor.b32  	%r6929, %r6928, %r3463;
	xor.b32  	%r6930, %r6929, %r3467;
	add.s32 	%r6931, %r6927, %r3453;
	add.s32 	%r3493, %r6931, %r6930;
	// begin inline asm
	shf.r.wrap.b32 %r3471, %r3477, %r3477, %r3602;
	// end inline asm
	// begin inline asm
	shf.r.wrap.b32 %r3475, %r3477, %r3477, %r3606;
	// end inline asm
	shr.u32 	%r6932, %r3477, 10;
	xor.b32  	%r6933, %r6932, %r3471;
	xor.b32  	%r6934, %r6933, %r3475;
	add.s32 	%r6935, %r6934, %r3613;
	// begin inline asm
	shf.r.wrap.b32 %r3479, %r3485, %r3485, %r3610;
	// end inline asm
	// begin inline asm
	shf.r.wrap.b32 %r3483, %r3485, %r3485, %r3614;
	// end inline asm
	shr.u32 	%r6936, %r3485, 3;
	xor.b32  	%r6937, %r6936, %r3479;
	xor.b32  	%r6938, %r6937, %r3483;
	add.s32 	%r6939, %r6935, %r3469;
	add.s32 	%r3509, %r6939, %r6938;
	// begin inline asm
	shf.r.wrap.b32 %r3487, %r3493, %r3493, %r3602;
	// end inline asm
	// begin inline asm
	shf.r.wrap.b32 %r3491, %r3493, %r3493, %r3606;
	// end inline asm
	shr.u32 	%r6940, %r3493, 10;
	xor.b32  	%r6941, %r6940, %r3487;
	xor.b32  	%r6942, %r6941, %r3491;
	add.s32 	%r6943, %r6942, %r3413;
	// begin inline asm
	shf.r.wrap.b32 %r3495, %r3501, %r3501, %r3610;
	// end inline asm
	// begin inline asm
	shf.r.wrap.b32 %r3499, %r3501, %r3501, %r3614;
	// end inline asm
	shr.u32 	%r6944, %r3501, 3;
	xor.b32  	%r6945, %r6944, %r3495;
	xor.b32  	%r6946, %r6945, %r3499;
	add.s32 	%r6947, %r6943, %r3485;
	add.s32 	%r3525, %r6947, %r6946;
	// begin inline asm
	shf.r.wrap.b32 %r3503, %r3509, %r3509, %r3602;
	// end inline asm
	// begin inline asm
	shf.r.wrap.b32 %r3507, %r3509, %r3509, %r3606;
	// end inline asm
	shr.u32 	%r6948, %r3509, 10;
	xor.b32  	%r6949, %r6948, %r3503;
	xor.b32  	%r6950, %r6949, %r3507;
	add.s32 	%r6951, %r6950, %r3429;
	// begin inline asm
	shf.r.wrap.b32 %r3511, %r3517, %r3517, %r3610;
	// end inline asm
	// begin inline asm
	shf.r.wrap.b32 %r3515, %r3517, %r3517, %r3614;
	// end inline asm
	shr.u32 	%r6952, %r3517, 3;
	xor.b32  	%r6953, %r6952, %r3511;
	xor.b32  	%r6954, %r6953, %r3515;
	add.s32 	%r6955, %r6951, %r3501;
	add.s32 	%r3541, %r6955, %r6954;
	// begin inline asm
	shf.r.wrap.b32 %r3519, %r3525, %r3525, %r3602;
	// end inline asm
	// begin inline asm
	shf.r.wrap.b32 %r3523, %r3525, %r3525, %r3606;
	// end inline asm
	shr.u32 	%r6956, %r3525, 10;
	xor.b32  	%r6957, %r6956, %r3519;
	xor.b32  	%r6958, %r6957, %r3523;
	add.s32 	%r6959, %r6958, %r3445;
	// begin inline asm
	shf.r.wrap.b32 %r3527, %r3533, %r3533, %r3610;
	// end inline asm
	// begin inline asm
	shf.r.wrap.b32 %r3531, %r3533, %r3533, %r3614;
	// end inline asm
	shr.u32 	%r6960, %r3533, 3;
	xor.b32  	%r6961, %r6960, %r3527;
	xor.b32  	%r6962, %r6961, %r3531;
	add.s32 	%r6963, %r6959, %r3517;
	add.s32 	%r3557, %r6963, %r6962;
	// begin inline asm
	shf.r.wrap.b32 %r3535, %r3541, %r3541, %r3602;
	// end inline asm
	// begin inline asm
	shf.r.wrap.b32 %r3539, %r3541, %r3541, %r3606;
	// end inline asm
	shr.u32 	%r6964, %r3541, 10;
	xor.b32  	%r6965, %r6964, %r3535;
	xor.b32  	%r6966, %r6965, %r3539;
	add.s32 	%r6967, %r6966, %r3461;
	// begin inline asm
	shf.r.wrap.b32 %r3543, %r3549, %r3549, %r3610;
	// end inline asm
	// begin inline asm
	shf.r.wrap.b32 %r3547, %r3549, %r3549, %r3614;
	// end inline asm
	shr.u32 	%r6968, %r3549, 3;
	xor.b32  	%r6969, %r6968, %r3543;
	xor.b32  	%r6970, %r6969, %r3547;
	add.s32 	%r6971, %r6967, %r3533;
	add.s32 	%r3573, %r6971, %r6970;
	// begin inline asm
	shf.r.wrap.b32 %r3551, %r3557, %r3557, %r3602;
	// end inline asm
	// begin inline asm
	shf.r.wrap.b32 %r3555, %r3557, %r3557, %r3606;
	// end inline asm
	shr.u32 	%r6972, %r3557, 10;
	xor.b32  	%r6973, %r6972, %r3551;
	xor.b32  	%r6974, %r6973, %r3555;
	add.s32 	%r6975, %r6974, %r3477;
	// begin inline asm
	shf.r.wrap.b32 %r3559, %r3565, %r3565, %r3610;
	// end inline asm
	// begin inline asm
	shf.r.wrap.b32 %r3563, %r3565, %r3565, %r3614;
	// end inline asm
	shr.u32 	%r6976, %r3565, 3;
	xor.b32  	%r6977, %r6976, %r3559;
	xor.b32  	%r6978, %r6977, %r3563;
	add.s32 	%r6979, %r6975, %r3549;
	add.s32 	%r3589, %r6979, %r6978;
	// begin inline asm
	shf.r.wrap.b32 %r3567, %r3573, %r3573, %r3602;
	// end inline asm
	// begin inline asm
	shf.r.wrap.b32 %r3571, %r3573, %r3573, %r3606;
	// end inline asm
	shr.u32 	%r6980, %r3573, 10;
	xor.b32  	%r6981, %r6980, %r3567;
	xor.b32  	%r6982, %r6981, %r3571;
	add.s32 	%r6983, %r6982, %r3493;
	// begin inline asm
	shf.r.wrap.b32 %r3575, %r3581, %r3581, %r3610;
	// end inline asm
	// begin inline asm
	shf.r.wrap.b32 %r3579, %r3581, %r3581, %r3614;
	// end inline asm
	shr.u32 	%r6984, %r3581, 3;
	xor.b32  	%r6985, %r6984, %r3575;
	xor.b32  	%r6986, %r6985, %r3579;
	add.s32 	%r6987, %r6983, %r3565;
	add.s32 	%r3605, %r6987, %r6986;
	// begin inline asm
	shf.r.wrap.b32 %r3583, %r3589, %r3589, %r3602;
	// end inline asm
	// begin inline asm
	shf.r.wrap.b32 %r3587, %r3589, %r3589, %r3606;
	// end inline asm
	shr.u32 	%r6988, %r3589, 10;
	xor.b32  	%r6989, %r6988, %r3583;
	xor.b32  	%r6990, %r6989, %r3587;
	add.s32 	%r6991, %r6990, %r3509;
	// begin inline asm
	shf.r.wrap.b32 %r3591, %r3597, %r3597, %r3610;
	// end inline asm
	// begin inline asm
	shf.r.wrap.b32 %r3595, %r3597, %r3597, %r3614;
	// end inline asm
	shr.u32 	%r6992, %r3597, 3;
	xor.b32  	%r6993, %r6992, %r3591;
	xor.b32  	%r6994, %r6993, %r3595;
	add.s32 	%r6995, %r6991, %r3581;
	add.s32 	%r6996, %r6995, %r6994;
	// begin inline asm
	shf.r.wrap.b32 %r3599, %r3605, %r3605, %r3602;
	// end inline asm
	// begin inline asm
	shf.r.wrap.b32 %r3603, %r3605, %r3605, %r3606;
	// end inline asm
	shr.u32 	%r6997, %r3605, 10;
	xor.b32  	%r6998, %r6997, %r3599;
	xor.b32  	%r6999, %r6998, %r3603;
	add.s32 	%r7000, %r6999, %r3525;
	// begin inline asm
	shf.r.wrap.b32 %r3607, %r3613, %r3613, %r3610;
	// end inline asm
	// begin inline asm
	shf.r.wrap.b32 %r3611, %r3613, %r3613, %r3614;
	// end inline asm
	shr.u32 	%r7001, %r3613, 3;
	xor.b32  	%r7002, %r7001, %r3607;
	xor.b32  	%r7003, %r7002, %r3611;
	add.s32 	%r7004, %r7000, %r3597;
	add.s32 	%r7005, %r7004, %r7003;
	mov.b32 	%r3694, 1359893119;
	// begin inline asm
	shf.r.wrap.b32 %r3615, %r3694, %r3694, %r5634;
	// end inline asm
	// begin inline asm
	shf.r.wrap.b32 %r3619, %r3694, %r3694, %r5638;
	// end inline asm
	xor.b32  	%r7006, %r3619, %r3615;
	// begin inline asm
	shf.r.wrap.b32 %r3623, %r3694, %r3694, %r5642;
	// end inline asm
	xor.b32  	%r7007, %r7006, %r3623;
	mov.b32 	%r3662, -1694144372;
	mov.b32 	%r3630, 528734635;
	// begin inline asm
	lop3.b32 %r3627, %r3694, %r3662, %r3630, 0xCA;
	// end inline asm
	add.s32 	%r7008, %r7007, %r3627;
	add.s32 	%r7009, %r7008, %r6021;
	add.s32 	%r7010, %r7009, %r6649;
	mov.b32 	%r3710, 1779033703;
	// begin inline asm
	shf.r.wrap.b32 %r3631, %r3710, %r3710, %r5650;
	// end inline asm
	// begin inline asm
	shf.r.wrap.b32 %r3635, %r3710, %r3710, %r5654;
	// end inline asm
	// begin inline asm
	shf.r.wrap.b32 %r3639, %r3710, %r3710, %r5658;
	// end inline asm
	mov.b32 	%r3678, -1150833019;
	mov.b32 	%r3646, 1013904242;
	// begin inline asm
	lop3.b32 %r3643, %r3710, %r3678, %r3646, 0xE8;
	// end inline asm
	add.s32 	%r7011, %r7010, %r3643;
	xor.b32  	%r7012, %r3635, %r3631;
	xor.b32  	%r7013, %r7012, %r3639;
	add.s32 	%r3648, %r7010, 19972691;
	add.s32 	%r7014, %r7011, %r7013;
	add.s32 	%r3664, %r7014, 1541459225;
	// begin inline asm
	shf.r.wrap.b32 %r3647, %r3648, %r3648, %r5634;
	// end inline asm
	// begin inline asm
	shf.r.wrap.b32 %r3651, %r3648, %r3648, %r5638;
	// end inline asm
	xor.b32  	%r7015, %r3651, %r3647;
	// begin inline asm
	shf.r.wrap.b32 %r3655, %r3648, %r3648, %r5642;
	// end inline asm
	xor.b32  	%r7016, %r7015, %r3655;
	// begin inline asm
	lop3.b32 %r3659, %r3648, %r3694, %r3662, 0xCA;
	// end inline asm
	add.s32 	%r7017, %r7016, %r3659;
	add.s32 	%r7018, %r7017, %r6031;
	add.s32 	%r7019, %r7018, %r2861;
	// begin inline asm
	shf.r.wrap.b32 %r3663, %r3664, %r3664, %r5650;
	// end inline asm
	// begin inline asm
	shf.r.wrap.b32 %r3667, %r3664, %r3664, %r5654;
	// end inline asm
	// begin inline asm
	shf.r.wrap.b32 %r3671, %r3664, %r3664, %r5658;
	// end inline asm
	// begin inline asm
	lop3.b32 %r3675, %r3664, %r3710, %r3678, 0xE8;
	// end inline asm
	add.s32 	%r7020, %r7019, %r3675;
	xor.b32  	%r7021, %r3667, %r3663;
	xor.b32  	%r7022, %r7021, %r3671;
	add.s32 	%r3680, %r7019, 1542638877;
	add.s32 	%r7023, %r7020, %r7022;
	add.s32 	%r3696, %r7023, 528734635;
	// begin inline asm
	shf.r.wrap.b32 %r3679, %r3680, %r3680, %r5634;
	// end inline asm
	// begin inline asm
	shf.r.wrap.b32 %r3683, %r3680, %r3680, %r5638;
	// end inline asm
	xor.b32  	%r7024, %r3683, %r3679;
	// begin inline asm
	shf.r.wrap.b32 %r3687, %r3680, %r3680, %r5642;
	// end inline asm
	xor.b32  	%r7025, %r7024, %r3687;
	// begin inline asm
	lop3.b32 %r3691, %r3680, %r3648, %r3694, 0xCA;
	// end inline asm
	add.s32 	%r7026, %r7025, %r3691;
	add.s32 	%r7027, %r7026, %r6041;
	add.s32 	%r7028, %r7027, %r2877;
	// begin inline asm
	shf.r.wrap.b32 %r3695, %r3696, %r3696, %r5650;
	// end inline asm
	// begin inline asm
	shf.r.wrap.b32 %r3699, %r3696, %r3696, %r5654;
	// end inline asm
	// begin inline asm
	shf.r.wrap.b32 %r3703, %r3696, %r3696, %r5658;
	// end inline asm
	// begin inline asm
	lop3.b32 %r3707, %r3696, %r3664, %r3710, 0xE8;
	// end inline asm
	add.s32 	%r7029, %r7028, %r3707;
	xor.b32  	%r7030, %r3699, %r3695;
	xor.b32  	%r7031, %r7030, %r3703;
	add.s32 	%r3712, %r7028, 1449989905;
	add.s32 	%r7032, %r7029, %r7031;
	add.s32 	%r3728, %r7032, -1694144372;
	// begin inline asm
	shf.r.wrap.b32 %r3711, %r3712, %r3712, %r5634;
	// end inline asm
	// begin inline asm
	shf.r.wrap.b32 %r3715, %r3712, %r3712, %r5638;
	// end inline asm
	xor.b32  	%r7033, %r3715, %r3711;
	// begin inline asm
	shf.r.wrap.b32 %r3719, %r3712, %r3712, %r5642;
	// end inline asm
	xor.b32  	%r7034, %r7033, %r3719;
	// begin inline asm
	lop3.b32 %r3723, %r3712, %r3680, %r3648, 0xCA;
	// end inline asm
	add.s32 	%r7035, %r7034, %r3723;
	add.s32 	%r7036, %r7035, %r6051;
	add.s32 	%r7037, %r7036, %r2893;
	// begin inline asm
	shf.r.wrap.b32 %r3727, %r3728, %r3728, %r5650;
	// end inline asm
	// begin inline asm
	shf.r.wrap.b32 %r3731, %r3728, %r3728, %r5654;
	// end inline asm
	// begin inline asm
	shf.r.wrap.b32 %r3735, %r3728, %r3728, %r5658;
	// end inline asm
	// begin inline asm
	lop3.b32 %r3739, %r3728, %r3696, %r3664, 0xE8;
	// end inline asm
	add.s32 	%r7038, %r7037, %r3739;
	xor.b32  	%r7039, %r3731, %r3727;
	xor.b32  	%r7040, %r7039, %r3735;
	add.s32 	%r3744, %r7037, -1156040474;
	add.s32 	%r7041, %r7038, %r7040;
	add.s32 	%r3760, %r7041, 1359893119;
	// begin inline asm
	shf.r.wrap.b32 %r3743, %r3744, %r3744, %r5634;
	// end inline asm
	// begin inline asm
	shf.r.wrap.b32 %r3747, %r3744, %r3744, %r5638;
	// end inline asm
	xor.b32  	%r7042, %r3747, %r3743;
	// begin inline asm
	shf.r.wrap.b32 %r3751, %r3744, %r3744, %r5642;
	// end inline asm
	xor.b32  	%r7043, %r7042, %r3751;
	add.s32 	%r7044, %r7043, %r3648;
	// begin inline asm
	lop3.b32 %r3755, %r3744, %r3712, %r3680, 0xCA;
	// end inline asm
	add.s32 	%r7045, %r7044, %r3755;
	add.s32 	%r7046, %r7045, %r6061;
	add.s32 	%r7047, %r7046, %r2909;
	// begin inline asm
	shf.r.wrap.b32 %r3759, %r3760, %r3760, %r5650;
	// end inline asm
	// begin inline asm
	shf.r.wrap.b32 %r3763, %r3760, %r3760, %r5654;
	// end inline asm
	xor.b32  	%r7048, %r3763, %r3759;
	// begin inline asm
	shf.r.wrap.b32 %r3767, %r3760, %r3760, %r5658;
	// end inline asm
	xor.b32  	%r7049, %r7048, %r3767;
	// begin inline asm
	lop3.b32 %r3771, %r3760, %r3728, %r3696, 0xE8;
	// end inline asm
	add.s32 	%r3854, %r7047, %r3664;
	add.s32 	%r7050, %r3771, %r7047;
	add.s32 	%r3870, %r7050, %r7049;
	// begin inline asm
	shf.r.wrap.b32 %r3775, %r3854, %r3854, %r5634;
	// end inline asm
	// begin inline asm
	shf.r.wrap.b32 %r3779, %r3854, %r3854, %r5638;
	// end inline asm
	xor.b32  	%r7051, %r3779, %r3775;
	// begin inline asm
	shf.r.wrap.b32 %r3783, %r3854, %r3854, %r5642;
	// end inline asm
	xor.b32  	%r7052, %r7051, %r3783;
	add.s32 	%r7053, %r7052, %r3680;
	// begin inline asm
	lop3.b32 %r3787, %r3854, %r3744, %r3712, 0xCA;
	// end inline asm
	add.s32 	%r7054, %r7053, %r3787;
	add.s32 	%r7055, %r7054, %r6071;
	add.s32 	%r7056, %r7055, %r2925;
	// begin inline asm
	shf.r.wrap.b32 %r3791, %r3870, %r3870, %r5650;
	// end inline asm
	// begin inline asm
	shf.r.wrap.b32 %r3795, %r3870, %r3870, %r5654;
	// end inline asm
	xor.b32  	%r7057, %r3795, %r3791;
	// begin inline asm
	shf.r.wrap.b32 %r3799, %r3870, %r3870, %r5658;
	// end inline asm
	xor.b32  	%r7058, %r7057, %r3799;
	// begin inline asm
	lop3.b32 %r3803, %r3870, %r3760, %r3728, 0xE8;
	// end inline asm
	add.s32 	%r3886, %r7056, %r3696;
	add.s32 	%r7059, %r3803, %r7056;
	add.s32 	%r3902, %r7059, %r7058;
	// begin inline asm
	shf.r.wrap.b32 %r3807, %r3886, %r3886, %r5634;
	// end inline asm
	// begin inline asm
	shf.r.wrap.b32 %r3811, %r3886, %r3886, %r5638;
	// end inline asm
	xor.b32  	%r7060, %r3811, %r3807;
	// begin inline asm
	shf.r.wrap.b32 %r3815, %r3886, %r3886, %r5642;
	// end inline asm
	xor.b32  	%r7061, %r7060, %r3815;
	add.s32 	%r7062, %r7061, %r3712;
	// begin inline asm
	lop3.b32 %r3819, %r3886, %r3854, %r3744, 0xCA;
	// end inline asm
	add.s32 	%r7063, %r7062, %r3819;
	add.s32 	%r7064, %r7063, %r6080;
	add.s32 	%r7065, %r7064, %r2941;
	// begin inline asm
	shf.r.wrap.b32 %r3823, %r3902, %r3902, %r5650;
	// end inline asm
	// begin inline asm
	shf.r.wrap.b32 %r3827, %r3902, %r3902, %r5654;
	// end inline asm
	xor.b32  	%r7066, %r3827, %r3823;
	// begin inline asm
	shf.r.wrap.b32 %r3831, %r3902, %r3902, %r5658;
	// end inline asm
	xor.b32  	%r7067, %r7066, %r3831;
	// begin inline asm
	lop3.b32 %r3835, %r3902, %r3870, %r3760, 0xE8;
	// end inline asm
	add.s32 	%r3918, %r7065, %r3728;
	add.s32 	%r7068, %r3835, %r7065;
	add.s32 	%r3934, %r7068, %r7067;
	// begin inline asm
	shf.r.wrap.b32 %r3839, %r3918, %r3918, %r5634;
	// end inline asm
	// begin inline asm
	shf.r.wrap.b32 %r3843, %r3918, %r3918, %r5638;
	// end inline asm
	xor.b32  	%r7069, %r3843, %r3839;
	// begin inline asm
	shf.r.wrap.b32 %r3847, %r3918, %r3918, %r5642;
	// end inline asm
	xor.b32  	%r7070, %r7069, %r3847;
	add.s32 	%r7071, %r7070, %r3744;
	// begin inline asm
	lop3.b32 %r3851, %r3918, %r3886, %r3854, 0xCA;
	// end inline asm
	add.s32 	%r7072, %r7071, %r3851;
	add.s32 	%r7073, %r7072, %r6089;
	add.s32 	%r7074, %r7073, %r2957;
	// begin inline asm
	shf.r.wrap.b32 %r3855, %r3934, %r3934, %r5650;
	// end inline asm
	// begin inline asm
	shf.r.wrap.b32 %r3859, %r3934, %r3934, %r5654;
	// end inline asm
	xor.b32  	%r7075, %r3859, %r3855;
	// begin inline asm
	shf.r.wrap.b32 %r3863, %r3934, %r3934, %r5658;
	// end inline asm
	xor.b32  	%r7076, %r7075, %r3863;
	// begin inline asm
	lop3.b32 %r3867, %r3934, %r3902, %r3870, 0xE8;
	// end inline asm
	add.s32 	%r3950, %r7074, %r3760;
	add.s32 	%r7077, %r3867, %r7074;
	add.s32 	%r3966, %r7077, %r7076;
	// begin inline asm
	shf.r.wrap.b32 %r3871, %r3950, %r3950, %r5634;
	// end inline asm
	// begin inline asm
	shf.r.wrap.b32 %r3875, %r3950, %r3950, %r5638;
	// end inline asm
	xor.b32  	%r7078, %r3875, %r3871;
	// begin inline asm
	shf.r.wrap.b32 %r3879, %r3950, %r3950, %r5642;
	// end inline asm
	xor.b32  	%r7079, %r7078, %r3879;
	add.s32 	%r7080, %r7079, %r3854;
	// begin inline asm
	lop3.b32 %r3883, %r3950, %r3918, %r3886, 0xCA;
	// end inline asm
	add.s32 	%r7081, %r7080, %r3883;
	add.s32 	%r7082, %r7081, %r6098;
	xor.b32  	%r7083, %r7082, -2147483648;
	// begin inline asm
	shf.r.wrap.b32 %r3887, %r3966, %r3966, %r5650;
	// end inline asm
	// begin inline asm
	shf.r.wrap.b32 %r3891, %r3966, %r3966, %r5654;
	// end inline asm
	xor.b32  	%r7084, %r3891, %r3887;
	// begin inline asm
	shf.r.wrap.b32 %r3895, %r3966, %r3966, %r5658;
	// end inline asm
	xor.b32  	%r7085, %r7084, %r3895;
	// begin inline asm
	lop3.b32 %r3899, %r3966, %r3934, %r3902, 0xE8;
	// end inline asm
	add.s32 	%r3982, %r7083, %r3870;
	add.s32 	%r7086, %r3899, %r7083;
	add.s32 	%r3998, %r7086, %r7085;
	// begin inline asm
	shf.r.wrap.b32 %r3903, %r3982, %r3982, %r5634;
	// end inline asm
	// begin inline asm
	shf.r.wrap.b32 %r3907, %r3982, %r3982, %r5638;
	// end inline asm
	xor.b32  	%r7087, %r3907, %r3903;
	// begin inline asm
	shf.r.wrap.b32 %r3911, %r3982, %r3982, %r5642;
	// end inline asm
	xor.b32  	%r7088, %r7087, %r3911;
	add.s32 	%r7089, %r7088, %r3886;
	// begin inline asm
	lop3.b32 %r3915, %r3982, %r3950, %r3918, 0xCA;
	// end inline asm
	add.s32 	%r7090, %r7089, %r3915;
	add.s32 	%r7091, %r7090, %r6107;
	// begin inline asm
	shf.r.wrap.b32 %r3919, %r3998, %r3998, %r5650;
	// end inline asm
	// begin inline asm
	shf.r.wrap.b32 %r3923, %r3998, %r3998, %r5654;
	// end inline asm
	xor.b32  	%r7092, %r3923, %r3919;
	// begin inline asm
	shf.r.wrap.b32 %r3927, %r3998, %r3998, %r5658;
	// end inline asm
	xor.b32  	%r7093, %r7092, %r3927;
	// begin inline asm
	lop3.b32 %r3931, %r3998, %r3966, %r3934, 0xE8;
	// end inline asm
	add.s32 	%r4014, %r7091, %r3902;
	add.s32 	%r7094, %r3931, %r7091;
	add.s32 	%r4030, %r7094, %r7093;
	// begin inline asm
	shf.r.wrap.b32 %r3935, %r4014, %r4014, %r5634;
	// end inline asm
	// begin inline asm
	shf.r.wrap.b32 %r3939, %r4014, %r4014, %r5638;
	// end inline asm
	xor.b32  	%r7095, %r3939, %r3935;
	// begin inline asm
	shf.r.wrap.b32 %r3943, %r4014, %r4014, %r5642;
	// end inline asm
	xor.b32  	%r7096, %r7095, %r3943;
	add.s32 	%r7097, %r7096, %r3918;
	// begin inline asm
	lop3.b32 %r3947, %r4014, %r3982, %r3950, 0xCA;
	// end inline asm
	add.s32 	%r7098, %r7097, %r3947;
	add.s32 	%r7099, %r7098, %r6116;
	// begin inline asm
	shf.r.wrap.b32 %r3951, %r4030, %r4030, %r5650;
	// end inline asm
	// begin inline asm
	shf.r.wrap.b32 %r3955, %r4030, %r4030, %r5654;
	// end inline asm
	xor.b32  	%r7100, %r3955, %r3951;
	// begin inline asm
	shf.r.wrap.b32 %r3959, %r4030, %r4030, %r5658;
	// end inline asm
	xor.b32  	%r7101, %r7100, %r3959;
	// begin inline asm
	lop3.b32 %r3963, %r4030, %r3998, %r3966, 0xE8;
	// end inline asm
	add.s32 	%r4046, %r7099, %r3934;
	add.s32 	%r7102, %r3963, %r7099;
	add.s32 	%r4062, %r7102, %r7101;
	// begin inline asm
	shf.r.wrap.b32 %r3967, %r4046, %r4046, %r5634;
	// end inline asm
	// begin inline asm
	shf.r.wrap.b32 %r3971, %r4046, %r4046, %r5638;
	// end inline asm
	xor.b32  	%r7103, %r3971, %r3967;
	// begin inline asm
	shf.r.wrap.b32 %r3975, %r4046, %r4046, %r5642;
	// end inline asm
	xor.b32  	%r7104, %r7103, %r3975;
	add.s32 	%r7105, %r7104, %r3950;
	// begin inline asm
	lop3.b32 %r3979, %r4046, %r4014, %r3982, 0xCA;
	// end inline asm
	add.s32 	%r7106, %r7105, %r3979;
	add.s32 	%r7107, %r7106, %r6125;
	// begin inline asm
	shf.r.wrap.b32 %r3983, %r4062, %r4062, %r5650;
	// end inline asm
	// begin inline asm
	shf.r.wrap.b32 %r3987, %r4062, %r4062, %r5654;
	// end inline asm
	xor.b32  	%r7108, %r3987, %r3983;
	// begin inline asm
	shf.r.wrap.b32 %r3991, %r4062, %r4062, %r5658;
	// end inline asm
	xor.b32  	%r7109, %r7108, %r3991;
	// begin inline asm
	lop3.b32 %r3995, %r4062, %r4030, %r3998, 0xE8;
	// end inline asm
	add.s32 	%r4078, %r7107, %r3966;
	add.s32 	%r7110, %r3995, %r7107;
	add.s32 	%r4094, %r7110, %r7109;
	// begin inline asm
	shf.r.wrap.b32 %r3999, %r4078, %r4078, %r5634;
	// end inline asm
	// begin inline asm
	shf.r.wrap.b32 %r4003, %r4078, %r4078, %r5638;
	// end inline asm
	xor.b32  	%r7111, %r4003, %r3999;
	// begin inline asm
	shf.r.wrap.b32 %r4007, %r4078, %r4078, %r5642;
	// end inline asm
	xor.b32  	%r7112, %r7111, %r4007;
	add.s32 	%r7113, %r7112, %r3982;
	// begin inline asm
	lop3.b32 %r4011, %r4078, %r4046, %r4014, 0xCA;
	// end inline asm
	add.s32 	%r7114, %r7113, %r4011;
	add.s32 	%r7115, %r7114, %r6134;
	// begin inline asm
	shf.r.wrap.b32 %r4015, %r4094, %r4094, %r5650;
	// end inline asm
	// begin inline asm
	shf.r.wrap.b32 %r4019, %r4094, %r4094, %r5654;
	// end inline asm
	xor.b32  	%r7116, %r4019, %r4015;
	// begin inline asm
	shf.r.wrap.b32 %r4023, %r4094, %r4094, %r5658;
	// end inline asm
	xor.b32  	%r7117, %r7116, %r4023;
	// begin inline asm
	lop3.b32 %r4027, %r4094, %r4062, %r4030, 0xE8;
	// end inline asm
	add.s32 	%r4110, %r7115, %r3998;
	add.s32 	%r7118, %r4027, %r7115;
	add.s32 	%r4126, %r7118, %r7117;
	// begin inline asm
	shf.r.wrap.b32 %r4031, %r4110, %r4110, %r5634;
	// end inline asm
	// begin inline asm
	shf.r.wrap.b32 %r4035, %r4110, %r4110, %r5638;
	// end inline asm
	xor.b32  	%r7119, %r4035, %r4031;
	// begin inline asm
	shf.r.wrap.b32 %r4039, %r4110, %r4110, %r5642;
	// end inline asm
	xor.b32  	%r7120, %r7119, %r4039;
	add.s32 	%r7121, %r7120, %r4014;
	// begin inline asm
	lop3.b32 %r4043, %r4110, %r4078, %r4046, 0xCA;
	// end inline asm
	add.s32 	%r7122, %r7121, %r4043;
	add.s32 	%r7123, %r7122, %r6143;
	// begin inline asm
	shf.r.wrap.b32 %r4047, %r4126, %r4126, %r5650;
	// end inline asm
	// begin inline asm
	shf.r.wrap.b32 %r4051, %r4126, %r4126, %r5654;
	// end inline asm
	xor.b32  	%r7124, %r4051, %r4047;
	// begin inline asm
	shf.r.wrap.b32 %r4055, %r4126, %r4126, %r5658;
	// end inline asm
	xor.b32  	%r7125, %r7124, %r4055;
	// begin inline asm
	lop3.b32 %r4059, %r4126, %r4094, %r4062, 0xE8;
	// end inline asm
	add.s32 	%r4142, %r7123, %r4030;
	add.s32 	%r7126, %r4059, %r7123;
	add.s32 	%r4158, %r7126, %r7125;
	// begin inline asm
	shf.r.wrap.b32 %r4063, %r4142, %r4142, %r5634;
	// end inline asm
	// begin inline asm
	shf.r.wrap.b32 %r4067, %r4142, %r4142, %r5638;
	// end inline asm
	xor.b32  	%r7127, %r4067, %r4063;
	// begin inline asm
	shf.r.wrap.b32 %r4071, %r4142, %r4142, %r5642;
	// end inline asm
	xor.b32  	%r7128, %r7127, %r4071;
	add.s32 	%r7129, %r7128, %r4046;
	// begin inline asm
	lop3.b32 %r4075, %r4142, %r4110, %r4078, 0xCA;
	// end inline asm
	add.s32 	%r7130, %r7129, %r4075;
	add.s32 	%r7131, %r7130, %r6152;
	// begin inline asm
	shf.r.wrap.b32 %r4079, %r4158, %r4158, %r5650;
	// end inline asm
	// begin inline asm
	shf.r.wrap.b32 %r4083, %r4158, %r4158, %r5654;
	// end inline asm
	xor.b32  	%r7132, %r4083, %r4079;
	// begin inline asm
	shf.r.wrap.b32 %r4087, %r4158, %r4158, %r5658;
	// end inline asm
	xor.b32  	%r7133, %r7132, %r4087;
	// begin inline asm
	lop3.b32 %r4091, %r4158, %r4126, %r4094, 0xE8;
	// end inline asm
	add.s32 	%r4174, %r7131, %r4062;
	add.s32 	%r7134, %r4091, %r7131;
	add.s32 	%r4190, %r7134, %r7133;
	// begin inline asm
	shf.r.wrap.b32 %r4095, %r4174, %r4174, %r5634;
	// end inline asm
	// begin inline asm
	shf.r.wrap.b32 %r4099, %r4174, %r4174, %r5638;
	// end inline asm
	xor.b32  	%r7135, %r4099, %r4095;
	// begin inline asm
	shf.r.wrap.b32 %r4103, %r4174, %r4174, %r5642;
	// end inline asm
	xor.b32  	%r7136, %r7135, %r4103;
	add.s32 	%r7137, %r7136, %r4078;
	// begin inline asm
	lop3.b32 %r4107, %r4174, %r4142, %r4110, 0xCA;
	// end inline asm
	add.s32 	%r7138, %r7137, %r4107;
	add.s32 	%r7139, %r7138, %r6161;
	add.s32 	%r7140, %r7139, 256;
	// begin inline asm
	shf.r.wrap.b32 %r4111, %r4190, %r4190, %r5650;
	// end inline asm
	// begin inline asm
	shf.r.wrap.b32 %r4115, %r4190, %r4190, %r5654;
	// end inline asm
	xor.b32  	%r7141, %r4115, %r4111;
	// begin inline asm
	shf.r.wrap.b32 %r4119, %r4190, %r4190, %r5658;
	// end inline asm
	xor.b32  	%r7142, %r7141, %r4119;
	// begin inline asm
	lop3.b32 %r4123, %r4190, %r4158, %r4126, 0xE8;
	// end inline asm
	add.s32 	%r4206, %r7140, %r4094;
	add.s32 	%r7143, %r4123, %r7140;
	add.s32 	%r4222, %r7143, %r7142;
	// begin inline asm
	shf.r.wrap.b32 %r4127, %r4206, %r4206, %r5634;
	// end inline asm
	// begin inline asm
	shf.r.wrap.b32 %r4131, %r4206, %r4206, %r5638;
	// end inline asm
	xor.b32  	%r7144, %r4131, %r4127;
	// begin inline asm
	shf.r.wrap.b32 %r4135, %r4206, %r4206, %r5642;
	// end inline asm
	xor.b32  	%r7145, %r7144, %r4135;
	add.s32 	%r7146, %r7145, %r4110;
	// begin inline asm
	lop3.b32 %r4139, %r4206, %r4174, %r4142, 0xCA;
	// end inline asm
	add.s32 	%r7147, %r7146, %r4139;
	add.s32 	%r7148, %r7147, %r6171;
	add.s32 	%r7149, %r7148, %r3101;
	// begin inline asm
	shf.r.wrap.b32 %r4143, %r4222, %r4222, %r5650;
	// end inline asm
	// begin inline asm
	shf.r.wrap.b32 %r4147, %r4222, %r4222, %r5654;
	// end inline asm
	xor.b32  	%r7150, %r4147, %r4143;
	// begin inline asm
	shf.r.wrap.b32 %r4151, %r4222, %r4222, %r5658;
	// end inline asm
	xor.b32  	%r7151, %r7150, %r4151;
	// begin inline asm
	lop3.b32 %r4155, %r4222, %r4190, %r4158, 0xE8;
	// end inline asm
	add.s32 	%r4238, %r7149, %r4126;
	add.s32 	%r7152, %r4155, %r7149;
	add.s32 	%r4254, %r7152, %r7151;
	// begin inline asm
	shf.r.wrap.b32 %r4159, %r4238, %r4238, %r5634;
	// end inline asm
	// begin inline asm
	shf.r.wrap.b32 %r4163, %r4238, %r4238, %r5638;
	// end inline asm
	xor.b32  	%r7153, %r4163, %r4159;
	// begin inline asm
	shf.r.wrap.b32 %r4167, %r4238, %r4238, %r5642;
	// end inline asm
	xor.b32  	%r7154, %r7153, %r4167;
	add.s32 	%r7155, %r7154, %r4142;
	// begin inline asm
	lop3.b32 %r4171, %r4238, %r4206, %r4174, 0xCA;
	// end inline asm
	add.s32 	%r7156, %r7155, %r4171;
	add.s32 	%r7157, %r7156, %r6181;
	add.s32 	%r7158, %r7157, %r3117;
	// begin inline asm
	shf.r.wrap.b32 %r4175, %r4254, %r4254, %r5650;
	// end inline asm
	// begin inline asm
	shf.r.wrap.b32 %r4179, %r4254, %r4254, %r5654;
	// end inline asm
	xor.b32  	%r7159, %r4179, %r4175;
	// begin inline asm
	shf.r.wrap.b32 %r4183, %r4254, %r4254, %r5658;
	// end inline asm
	xor.b32  	%r7160, %r7159, %r4183;
	// begin inline asm
	lop3.b32 %r4187, %r4254, %r4222, %r4190, 0xE8;
	// end inline asm
	add.s32 	%r4270, %r7158, %r4158;
	add.s32 	%r7161, %r4187, %r7158;
	add.s32 	%r4286, %r7161, %r7160;
	// begin inline asm
	shf.r.wrap.b32 %r4191, %r4270, %r4270, %r5634;
	// end inline asm
	// begin inline asm
	shf.r.wrap.b32 %r4195, %r4270, %r4270, %r5638;
	// end inline asm
	xor.b32  	%r7162, %r4195, %r4191;
	// begin inline asm
	shf.r.wrap.b32 %r4199, %r4270, %r4270, %r5642;
	// end inline asm
	xor.b32  	%r7163, %r7162, %r4199;
	add.s32 	%r7164, %r7163, %r4174;
	// begin inline asm
	lop3.b32 %r4203, %r4270, %r4238, %r4206, 0xCA;
	// end inline asm
	add.s32 	%r7165, %r7164, %r4203;
	add.s32 	%r7166, %r7165, %r6191;
	add.s32 	%r7167, %r7166, %r3133;
	// begin inline asm
	shf.r.wrap.b32 %r4207, %r4286, %r4286, %r5650;
	// end inline asm
	// begin inline asm
	shf.r.wrap.b32 %r4211, %r4286, %r4286, %r5654;
	// end inline asm
	xor.b32  	%r7168, %r4211, %r4207;
	// begin inline asm
	shf.r.wrap.b32 %r4215, %r4286, %r4286, %r5658;
	// end inline asm
	xor.b32  	%r7169, %r7168, %r4215;
	// begin inline asm
	lop3.b32 %r4219, %r4286, %r4254, %r4222, 0xE8;
	// end inline asm
	add.s32 	%r4302, %r7167, %r4190;
	add.s32 	%r7170, %r4219, %r7167;
	add.s32 	%r4318, %r7170, %r7169;
	// begin inline asm
	shf.r.wrap.b32 %r4223, %r4302, %r4302, %r5634;
	// end inline asm
	// begin inline asm
	shf.r.wrap.b32 %r4227, %r4302, %r4302, %r5638;
	// end inline asm
	xor.b32  	%r7171, %r4227, %r4223;
	// begin inline asm
	shf.r.wrap.b32 %r4231, %r4302, %r4302, %r5642;
	// end inline asm
	xor.b32  	%r7172, %r7171, %r4231;
	add.s32 	%r7173, %r7172, %r4206;
	// begin inline asm
	lop3.b32 %r4235, %r4302, %r4270, %r4238, 0xCA;
	// end inline asm
	add.s32 	%r7174, %r7173, %r4235;
	add.s32 	%r7175, %r7174, %r6201;
	add.s32 	%r7176, %r7175, %r3149;
	// begin inline asm
	shf.r.wrap.b32 %r4239, %r4318, %r4318, %r5650;
	// end inline asm
	// begin inline asm
	shf.r.wrap.b32 %r4243, %r4318, %r4318, %r5654;
	// end inline asm
	xor.b32  	%r7177, %r4243, %r4239;
	// begin inline asm
	shf.r.wrap.b32 %r4247, %r4318, %r4318, %r5658;
	// end inline asm
	xor.b32  	%r7178, %r7177, %r4247;
	// begin inline asm
	lop3.b32 %r4251, %r4318, %r4286, %r4254, 0xE8;
	// end inline asm
	add.s32 	%r4334, %r7176, %r4222;
	add.s32 	%r7179, %r4251, %r7176;
	add.s32 	%r4350, %r7179, %r7178;
	// begin inline asm
	shf.r.wrap.b32 %r4255, %r4334, %r4334, %r5634;
	// end inline asm
	// begin inline asm
	shf.r.wrap.b32 %r4259, %r4334, %r4334, %r5638;
	// end inline asm
	xor.b32  	%r7180, %r4259, %r4255;
	// begin inline asm
	shf.r.wrap.b32 %r4263, %r4334, %r4334, %r5642;
	// end inline asm
	xor.b32  	%r7181, %r7180, %r4263;
	add.s32 	%r7182, %r7181, %r4238;
	// begin inline asm
	lop3.b32 %r4267, %r4334, %r4302, %r4270, 0xCA;
	// end inline asm
	add.s32 	%r7183, %r7182, %r4267;
	add.s32 	%r7184, %r7183, %r6211;
	add.s32 	%r7185, %r7184, %r3165;
	// begin inline asm
	shf.r.wrap.b32 %r4271, %r4350, %r4350, %r5650;
	// end inline asm
	// begin inline asm
	shf.r.wrap.b32 %r4275, %r4350, %r4350, %r5654;
	// end inline asm
	xor.b32  	%r7186, %r4275, %r4271;
	// begin inline asm
	shf.r.wrap.b32 %r4279, %r4350, %r4350, %r5658;
	// end inline asm
	xor.b32  	%r7187, %r7186, %r4279;
	// begin inline asm
	lop3.b32 %r4283, %r4350, %r4318, %r4286, 0xE8;
	// end inline asm
	add.s32 	%r4366, %r7185, %r4254;
	add.s32 	%r7188, %r4283, %r7185;
	add.s32 	%r4382, %r7188, %r7187;
	// begin inline asm
	shf.r.wrap.b32 %r4287, %r4366, %r4366, %r5634;
	// end inline asm
	// begin inline asm
	shf.r.wrap.b32 %r4291, %r4366, %r4366, %r5638;
	// end inline asm
	xor.b32  	%r7189, %r4291, %r4287;
	// begin inline asm
	shf.r.wrap.b32 %r4295, %r4366, %r4366, %r5642;
	// end inline asm
	xor.b32  	%r7190, %r7189, %r4295;
	add.s32 	%r7191, %r7190, %r4270;
	// begin inline asm
	lop3.b32 %r4299, %r4366, %r4334, %r4302, 0xCA;
	// end inline asm
	add.s32 	%r7192, %r7191, %r4299;
	add.s32 	%r7193, %r7192, %r6221;
	add.s32 	%r7194, %r7193, %r3181;
	// begin inline asm
	shf.r.wrap.b32 %r4303, %r4382, %r4382, %r5650;
	// end inline asm
	// begin inline asm
	shf.r.wrap.b32 %r4307, %r4382, %r4382, %r5654;
	// end inline asm
	xor.b32  	%r7195, %r4307, %r4303;
	// begin inline asm
	shf.r.wrap.b32 %r4311, %r4382, %r4382, %r5658;
	// end inline asm
	xor.b32  	%r7196, %r7195, %r4311;
	// begin inline asm
	lop3.b32 %r4315, %r4382, %r4350, %r4318, 0xE8;
	// end inline asm
	add.s32 	%r4398, %r7194, %r4286;
	add.s32 	%r7197, %r4315, %r7194;
	add.s32 	%r4414, %r7197, %r7196;
	// begin inline asm
	shf.r.wrap.b32 %r4319, %r4398, %r4398, %r5634;
	// end inline asm
	// begin inline asm
	shf.r.wrap.b32 %r4323, %r4398, %r4398, %r5638;
	// end inline asm
	xor.b32  	%r7198, %r4323, %r4319;
	// begin inline asm
	shf.r.wrap.b32 %r4327, %r4398, %r4398, %r5642;
	// end inline asm
	xor.b32  	%r7199, %r7198, %r4327;
	add.s32 	%r7200, %r7199, %r4302;
	// begin inline asm
	lop3.b32 %r4331, %r4398, %r4366, %r4334, 0xCA;
	// end inline asm
	add.s32 	%r7201, %r7200, %r4331;
	add.s32 	%r7202, %r7201, %r6231;
	add.s32 	%r7203, %r7202, %r2976;
	// begin inline asm
	shf.r.wrap.b32 %r4335, %r4414, %r4414, %r5650;
	// end inline asm
	// begin inline asm
	shf.r.wrap.b32 %r4339, %r4414, %r4414, %r5654;
	// end inline asm
	xor.b32  	%r7204, %r4339, %r4335;
	// begin inline asm
	shf.r.wrap.b32 %r4343, %r4414, %r4414, %r5658;
	// end inline asm
	xor.b32  	%r7205, %r7204, %r4343;
	// begin inline asm
	lop3.b32 %r4347, %r4414, %r4382, %r4350, 0xE8;
	// end inline asm
	add.s32 	%r4430, %r7203, %r4318;
	add.s32 	%r7206, %r4347, %r7203;
	add.s32 	%r4446, %r7206, %r7205;
	// begin inline asm
	shf.r.wrap.b32 %r4351, %r4430, %r4430, %r5634;
	// end inline asm
	// begin inline asm
	shf.r.wrap.b32 %r4355, %r4430, %r4430, %r5638;
	// end inline asm
	xor.b32  	%r7207, %r4355, %r4351;
	// begin inline asm
	shf.r.wrap.b32 %r4359, %r4430, %r4430, %r5642;
	// end inline asm
	xor.b32  	%r7208, %r7207, %r4359;
	add.s32 	%r7209, %r7208, %r4334;
	// begin inline asm
	lop3.b32 %r4363, %r4430, %r4398, %r4366, 0xCA;
	// end inline asm
	add.s32 	%r7210, %r7209, %r4363;
	add.s32 	%r7211, %r7210, %r6241;
	add.s32 	%r7212, %r7211, %r3213;
	// begin inline asm
	shf.r.wrap.b32 %r4367, %r4446, %r4446, %r5650;
	// end inline asm
	// begin inline asm
	shf.r.wrap.b32 %r4371, %r4446, %r4446, %r5654;
	// end inline asm
	xor.b32  	%r7213, %r4371, %r4367;
	// begin inline asm
	shf.r.wrap.b32 %r4375, %r4446, %r4446, %r5658;
	// end inline asm
	xor.b32  	%r7214, %r7213, %r4375;
	// begin inline asm
	lop3.b32 %r4379, %r4446, %r4414, %r4382, 0xE8;
	// end inline asm
	add.s32 	%r4462, %r7212, %r4350;
	add.s32 	%r7215, %r4379, %r7212;
	add.s32 	%r4478, %r7215, %r7214;
	// begin inline asm
	shf.r.wrap.b32 %r4383, %r4462, %r4462, %r5634;
	// end inline asm
	// begin inline asm
	shf.r.wrap.b32 %r4387, %r4462, %r4462, %r5638;
	// end inline asm
	xor.b32  	%r7216, %r4387, %r4383;
	// begin inline asm
	shf.r.wrap.b32 %r4391, %r4462, %r4462, %r5642;
	// end inline asm
	xor.b32  	%r7217, %r7216, %r4391;
	add.s32 	%r7218, %r7217, %r4366;
	// begin inline asm
	lop3.b32 %r4395, %r4462, %r4430, %r4398, 0xCA;
	// end inline asm
	add.s32 	%r7219, %r7218, %r4395;
	add.s32 	%r7220, %r7219, %r6251;
	add.s32 	%r7221, %r7220, %r3008;
	// begin inline asm
	shf.r.wrap.b32 %r4399, %r4478, %r4478, %r5650;
	// end inline asm
	// begin inline asm
	shf.r.wrap.b32 %r4403, %r4478, %r4478, %r5654;
	// end inline asm
	xor.b32  	%r7222, %r4403, %r4399;
	// begin inline asm
	shf.r.wrap.b32 %r4407, %r4478, %r4478, %r5658;
	// end inline asm
	xor.b32  	%r7223, %r7222, %r4407;
	// begin inline asm
	lop3.b32 %r4411, %r4478, %r4446, %r4414, 0xE8;
	// end inline asm
	add.s32 	%r4494, %r7221, %r4382;
	add.s32 	%r7224, %r4411, %r7221;
	add.s32 	%r4510, %r7224, %r7223;
	// begin inline asm
	shf.r.wrap.b32 %r4415, %r4494, %r4494, %r5634;
	// end inline asm
	// begin inline asm
	shf.r.wrap.b32 %r4419, %r4494, %r4494, %r5638;
	// end inline asm
	xor.b32  	%r7225, %r4419, %r4415;
	// begin inline asm
	shf.r.wrap.b32 %r4423, %r4494, %r4494, %r5642;
	// end inline asm
	xor.b32  	%r7226, %r7225, %r4423;
	add.s32 	%r7227, %r7226, %r4398;
	// begin inline asm
	lop3.b32 %r4427, %r4494, %r4462, %r4430, 0xCA;
	// end inline asm
	add.s32 	%r7228, %r7227, %r4427;
	add.s32 	%r7229, %r7228, %r6261;
	add.s32 	%r7230, %r7229, %r3245;
	// begin inline asm
	shf.r.wrap.b32 %r4431, %r4510, %r4510, %r5650;
	// end inline asm
	// begin inline asm
	shf.r.wrap.b32 %r4435, %r4510, %r4510, %r5654;
	// end inline asm
	xor.b32  	%r7231, %r4435, %r4431;
	// begin inline asm
	shf.r.wrap.b32 %r4439, %r4510, %r4510, %r5658;
	// end inline asm
	xor.b32  	%r7232, %r7231, %r4439;
	// begin inline asm
	lop3.b32 %r4443, %r4510, %r4478, %r4446, 0xE8;
	// end inline asm
	add.s32 	%r4526, %r7230, %r4414;
	add.s32 	%r7233, %r4443, %r7230;
	add.s32 	%r4542, %r7233, %r7232;
	// begin inline asm
	shf.r.wrap.b32 %r4447, %r4526, %r4526, %r5634;
	// end inline asm
	// begin inline asm
	shf.r.wrap.b32 %r4451, %r4526, %r4526, %r5638;
	// end inline asm
	xor.b32  	%r7234, %r4451, %r4447;
	// begin inline asm
	shf.r.wrap.b32 %r4455, %r4526, %r4526, %r5642;
	// end inline asm
	xor.b32  	%r7235, %r7234, %r4455;
	add.s32 	%r7236, %r7235, %r4430;
	// begin inline asm
	lop3.b32 %r4459, %r4526, %r4494, %r4462, 0xCA;
	// end inline asm
	add.s32 	%r7237, %r7236, %r4459;
	add.s32 	%r7238, %r7237, %r6271;
	add.s32 	%r7239, %r7238, %r3261;
	// begin inline asm
	shf.r.wrap.b32 %r4463, %r4542, %r4542, %r5650;
	// end inline asm
	// begin inline asm
	shf.r.wrap.b32 %r4467, %r4542, %r4542, %r5654;
	// end inline asm
	xor.b32  	%r7240, %r4467, %r4463;
	// begin inline asm
	shf.r.wrap.b32 %r4471, %r4542, %r4542, %r5658;
	// end inline asm
	xor.b32  	%r7241, %r7240, %r4471;
	// begin inline asm
	lop3.b32 %r4475, %r4542, %r4510, %r4478, 0xE8;
	// end inline asm
	add.s32 	%r4558, %r7239, %r4446;
	add.s32 	%r7242, %r4475, %r7239;
	add.s32 	%r4574, %r7242, %r7241;
	// begin inline asm
	shf.r.wrap.b32 %r4479, %r4558, %r4558, %r5634;
	// end inline asm
	// begin inline asm
	shf.r.wrap.b32 %r4483, %r4558, %r4558, %r5638;
	// end inline asm
	xor.b32  	%r7243, %r4483, %r4479;
	// begin inline asm
	shf.r.wrap.b32 %r4487, %r4558, %r4558, %r5642;
	// end inline asm
	xor.b32  	%r7244, %r7243, %r4487;
	add.s32 	%r7245, %r7244, %r4462;
	// begin inline asm
	lop3.b32 %r4491, %r4558, %r4526, %r4494, 0xCA;
	// end inline asm
	add.s32 	%r7246, %r7245, %r4491;
	add.s32 	%r7247, %r7246, %r6281;
	add.s32 	%r7248, %r7247, %r3277;
	// begin inline asm
	shf.r.wrap.b32 %r4495, %r4574, %r4574, %r5650;
	// end inline asm
	// begin inline asm
	shf.r.wrap.b32 %r4499, %r4574, %r4574, %r5654;
	// end inline asm
	xor.b32  	%r7249, %r4499, %r4495;
	// begin inline asm
	shf.r.wrap.b32 %r4503, %r4574, %r4574, %r5658;
	// end inline asm
	xor.b32  	%r7250, %r7249, %r4503;
	// begin inline asm
	lop3.b32 %r4507, %r4574, %r4542, %r4510, 0xE8;
	// end inline asm
	add.s32 	%r4590, %r7248, %r4478;
	add.s32 	%r7251, %r4507, %r7248;
	add.s32 	%r4606, %r7251, %r7250;
	// begin inline asm
	shf.r.wrap.b32 %r4511, %r4590, %r4590, %r5634;
	// end inline asm
	// begin inline asm
	shf.r.wrap.b32 %r4515, %r4590, %r4590, %r5638;
	// end inline asm
	xor.b32  	%r7252, %r4515, %r4511;
	// begin inline asm
	shf.r.wrap.b32 %r4519, %r4590, %r4590, %r5642;
	// end inline asm
	xor.b32  	%r7253, %r7252, %r4519;
	add.s32 	%r7254, %r7253, %r4494;
	// begin inline asm
	lop3.b32 %r4523, %r4590, %r4558, %r4526, 0xCA;
	// end inline asm
	add.s32 	%r7255, %r7254, %r4523;
	add.s32 	%r7256, %r7255, %r6291;
	add.s32 	%r7257, %r7256, %r3293;
	// begin inline asm
	shf.r.wrap.b32 %r4527, %r4606, %r4606, %r5650;
	// end inline asm
	// begin inline asm
	shf.r.wrap.b32 %r4531, %r4606, %r4606, %r5654;
	// end inline asm
	xor.b32  	%r7258, %r4531, %r4527;
	// begin inline asm
	shf.r.wrap.b32 %r4535, %r4606, %r4606, %r5658;
	// end inline asm
	xor.b32  	%r7259, %r7258, %r4535;
	// begin inline asm
	lop3.b32 %r4539, %r4606, %r4574, %r4542, 0xE8;
	// end inline asm
	add.s32 	%r4622, %r7257, %r4510;
	add.s32 	%r7260, %r4539, %r7257;
	add.s32 	%r4638, %r7260, %r7259;
	// begin inline asm
	shf.r.wrap.b32 %r4543, %r4622, %r4622, %r5634;
	// end inline asm
	// begin inline asm
	shf.r.wrap.b32 %r4547, %r4622, %r4622, %r5638;
	// end inline asm
	xor.b32  	%r7261, %r4547, %r4543;
	// begin inline asm
	shf.r.wrap.b32 %r4551, %r4622, %r4622, %r5642;
	// end inline asm
	xor.b32  	%r7262, %r7261, %r4551;
	add.s32 	%r7263, %r7262, %r4526;
	// begin inline asm
	lop3.b32 %r4555, %r4622, %r4590, %r4558, 0xCA;
	// end inline asm
	add.s32 	%r7264, %r7263, %r4555;
	add.s32 	%r7265, %r7264, %r6301;
	add.s32 	%r7266, %r7265, %r3309;
	// begin inline asm
	shf.r.wrap.b32 %r4559, %r4638, %r4638, %r5650;
	// end inline asm
	// begin inline asm
	shf.r.wrap.b32 %r4563, %r4638, %r4638, %r5654;
	// end inline asm
	xor.b32  	%r7267, %r4563, %r4559;
	// begin inline asm
	shf.r.wrap.b32 %r4567, %r4638, %r4638, %r5658;
	// end inline asm
	xor.b32  	%r7268, %r7267, %r4567;
	// begin inline asm
	lop3.b32 %r4571, %r4638, %r4606, %r4574, 0xE8;
	// end inline asm
	add.s32 	%r4654, %r7266, %r4542;
	add.s32 	%r7269, %r4571, %r7266;
	add.s32 	%r4670, %r7269, %r7268;
	// begin inline asm
	shf.r.wrap.b32 %r4575, %r4654, %r4654, %r5634;
	// end inline asm
	// begin inline asm
	shf.r.wrap.b32 %r4579, %r4654, %r4654, %r5638;
	// end inline asm
	xor.b32  	%r7270, %r4579, %r4575;
	// begin inline asm
	shf.r.wrap.b32 %r4583, %r4654, %r4654, %r5642;
	// end inline asm
	xor.b32  	%r7271, %r7270, %r4583;
	add.s32 	%r7272, %r7271, %r4558;
	// begin inline asm
	lop3.b32 %r4587, %r4654, %r4622, %r4590, 0xCA;
	// end inline asm
	add.s32 	%r7273, %r7272, %r4587;
	add.s32 	%r7274, %r7273, %r6311;
	add.s32 	%r7275, %r7274, %r3325;
	// begin inline asm
	shf.r.wrap.b32 %r4591, %r4670, %r4670, %r5650;
	// end inline asm
	// begin inline asm
	shf.r.wrap.b32 %r4595, %r4670, %r4670, %r5654;
	// end inline asm
	xor.b32  	%r7276, %r4595, %r4591;
	// begin inline asm
	shf.r.wrap.b32 %r4599, %r4670, %r4670, %r5658;
	// end inline asm
	xor.b32  	%r7277, %r7276, %r4599;
	// begin inline asm
	lop3.b32 %r4603, %r4670, %r4638, %r4606, 0xE8;
	// end inline asm
	add.s32 	%r4686, %r7275, %r4574;
	add.s32 	%r7278, %r4603, %r7275;
	add.s32 	%r4702, %r7278, %r7277;
	// begin inline asm
	shf.r.wrap.b32 %r4607, %r4686, %r4686, %r5634;
	// end inline asm
	// begin inline asm
	shf.r.wrap.b32 %r4611, %r4686, %r4686, %r5638;
	// end inline asm
	xor.b32  	%r7279, %r4611, %r4607;
	// begin inline asm
	shf.r.wrap.b32 %r4615, %r4686, %r4686, %r5642;
	// end inline asm
	xor.b32  	%r7280, %r7279, %r4615;
	add.s32 	%r7281, %r7280, %r4590;
	// begin inline asm
	lop3.b32 %r4619, %r4686, %r4654, %r4622, 0xCA;
	// end inline asm
	add.s32 	%r7282, %r7281, %r4619;
	add.s32 	%r7283, %r7282, %r6321;
	add.s32 	%r7284, %r7283, %r3120;
	// begin inline asm
	shf.r.wrap.b32 %r4623, %r4702, %r4702, %r5650;
	// end inline asm
	// begin inline asm
	shf.r.wrap.b32 %r4627, %r4702, %r4702, %r5654;
	// end inline asm
	xor.b32  	%r7285, %r4627, %r4623;
	// begin inline asm
	shf.r.wrap.b32 %r4631, %r4702, %r4702, %r5658;
	// end inline asm
	xor.b32  	%r7286, %r7285, %r4631;
	// begin inline asm
	lop3.b32 %r4635, %r4702, %r4670, %r4638, 0xE8;
	// end inline asm
	add.s32 	%r4718, %r7284, %r4606;
	add.s32 	%r7287, %r4635, %r7284;
	add.s32 	%r4734, %r7287, %r7286;
	// begin inline asm
	shf.r.wrap.b32 %r4639, %r4718, %r4718, %r5634;
	// end inline asm
	// begin inline asm
	shf.r.wrap.b32 %r4643, %r4718, %r4718, %r5638;
	// end inline asm
	xor.b32  	%r7288, %r4643, %r4639;
	// begin inline asm
	shf.r.wrap.b32 %r4647, %r4718, %r4718, %r5642;
	// end inline asm
	xor.b32  	%r7289, %r7288, %r4647;
	add.s32 	%r7290, %r7289, %r4622;
	// begin inline asm
	lop3.b32 %r4651, %r4718, %r4686, %r4654, 0xCA;
	// end inline asm
	add.s32 	%r7291, %r7290, %r4651;
	add.s32 	%r7292, %r7291, %r6331;
	add.s32 	%r7293, %r7292, %r3357;
	// begin inline asm
	shf.r.wrap.b32 %r4655, %r4734, %r4734, %r5650;
	// end inline asm
	// begin inline asm
	shf.r.wrap.b32 %r4659, %r4734, %r4734, %r5654;
	// end inline asm
	xor.b32  	%r7294, %r4659, %r4655;
	// begin inline asm
	shf.r.wrap.b32 %r4663, %r4734, %r4734, %r5658;
	// end inline asm
	xor.b32  	%r7295, %r7294, %r4663;
	// begin inline asm
	lop3.b32 %r4667, %r4734, %r4702, %r4670, 0xE8;
	// end inline asm
	add.s32 	%r4750, %r7293, %r4638;
	add.s32 	%r7296, %r4667, %r7293;
	add.s32 	%r4766, %r7296, %r7295;
	// begin inline asm
	shf.r.wrap.b32 %r4671, %r4750, %r4750, %r5634;
	// end inline asm
	// begin inline asm
	shf.r.wrap.b32 %r4675, %r4750, %r4750, %r5638;
	// end inline asm
	xor.b32  	%r7297, %r4675, %r4671;
	// begin inline asm
	shf.r.wrap.b32 %r4679, %r4750, %r4750, %r5642;
	// end inline asm
	xor.b32  	%r7298, %r7297, %r4679;
	add.s32 	%r7299, %r7298, %r4654;
	// begin inline asm
	lop3.b32 %r4683, %r4750, %r4718, %r4686, 0xCA;
	// end inline asm
	add.s32 	%r7300, %r7299, %r4683;
	add.s32 	%r7301, %r7300, %r6341;
	add.s32 	%r7302, %r7301, %r3373;
	// begin inline asm
	shf.r.wrap.b32 %r4687, %r4766, %r4766, %r5650;
	// end inline asm
	// begin inline asm
	shf.r.wrap.b32 %r4691, %r4766, %r4766, %r5654;
	// end inline asm
	xor.b32  	%r7303, %r4691, %r4687;
	// begin inline asm
	shf.r.wrap.b32 %r4695, %r4766, %r4766, %r5658;
	// end inline asm
	xor.b32  	%r7304, %r7303, %r4695;
	// begin inline asm
	lop3.b32 %r4699, %r4766, %r4734, %r4702, 0xE8;
	// end inline asm
	add.s32 	%r4782, %r7302, %r4670;
	add.s32 	%r7305, %r4699, %r7302;
	add.s32 	%r4798, %r7305, %r7304;
	// begin inline asm
	shf.r.wrap.b32 %r4703, %r4782, %r4782, %r5634;
	// end inline asm
	// begin inline asm
	shf.r.wrap.b32 %r4707, %r4782, %r4782, %r5638;
	// end inline asm
	xor.b32  	%r7306, %r4707, %r4703;
	// begin inline asm
	shf.r.wrap.b32 %r4711, %r4782, %r4782, %r5642;
	// end inline asm
	xor.b32  	%r7307, %r7306, %r4711;
	add.s32 	%r7308, %r7307, %r4686;
	// begin inline asm
	lop3.b32 %r4715, %r4782, %r4750, %r4718, 0xCA;
	// end inline asm
	add.s32 	%r7309, %r7308, %r4715;
	add.s32 	%r7310, %r7309, %r6351;
	add.s32 	%r7311, %r7310, %r3389;
	// begin inline asm
	shf.r.wrap.b32 %r4719, %r4798, %r4798, %r5650;
	// end inline asm
	// begin inline asm
	shf.r.wrap.b32 %r4723, %r4798, %r4798, %r5654;
	// end inline asm
	xor.b32  	%r7312, %r4723, %r4719;
	// begin inline asm
	shf.r.wrap.b32 %r4727, %r4798, %r4798, %r5658;
	// end inline asm
	xor.b32  	%r7313, %r7312, %r4727;
	// begin inline asm
	lop3.b32 %r4731, %r4798, %r4766, %r4734, 0xE8;
	// end inline asm
	add.s32 	%r4814, %r7311, %r4702;
	add.s32 	%r7314, %r4731, %r7311;
	add.s32 	%r4830, %r7314, %r7313;
	// begin inline asm
	shf.r.wrap.b32 %r4735, %r4814, %r4814, %r5634;
	// end inline asm
	// begin inline asm
	shf.r.wrap.b32 %r4739, %r4814, %r4814, %r5638;
	// end inline asm
	xor.b32  	%r7315, %r4739, %r4735;
	// begin inline asm
	shf.r.wrap.b32 %r4743, %r4814, %r4814, %r5642;
	// end inline asm
	xor.b32  	%r7316, %r7315, %r4743;
	add.s32 	%r7317, %r7316, %r4718;
	// begin inline asm
	lop3.b32 %r4747, %r4814, %r4782, %r4750, 0xCA;
	// end inline asm
	add.s32 	%r7318, %r7317, %r4747;
	add.s32 	%r7319, %r7318, %r6361;
	add.s32 	%r7320, %r7319, %r3405;
	// begin inline asm
	shf.r.wrap.b32 %r4751, %r4830, %r4830, %r5650;
	// end inline asm
	// begin inline asm
	shf.r.wrap.b32 %r4755, %r4830, %r4830, %r5654;
	// end inline asm
	xor.b32  	%r7321, %r4755, %r4751;
	// begin inline asm
	shf.r.wrap.b32 %r4759, %r4830, %r4830, %r5658;
	// end inline asm
	xor.b32  	%r7322, %r7321, %r4759;
	// begin inline asm
	lop3.b32 %r4763, %r4830, %r4798, %r4766, 0xE8;
	// end inline asm
	add.s32 	%r4846, %r7320, %r4734;
	add.s32 	%r7323, %r4763, %r7320;
	add.s32 	%r4862, %r7323, %r7322;
	// begin inline asm
	shf.r.wrap.b32 %r4767, %r4846, %r4846, %r5634;
	// end inline asm
	// begin inline asm
	shf.r.wrap.b32 %r4771, %r4846, %r4846, %r5638;
	// end inline asm
	xor.b32  	%r7324, %r4771, %r4767;
	// begin inline asm
	shf.r.wrap.b32 %r4775, %r4846, %r4846, %r5642;
	// end inline asm
	xor.b32  	%r7325, %r7324, %r4775;
	add.s32 	%r7326, %r7325, %r4750;
	// begin inline asm
	lop3.b32 %r4779, %r4846, %r4814, %r4782, 0xCA;
	// end inline asm
	add.s32 	%r7327, %r7326, %r4779;
	add.s32 	%r7328, %r7327, %r6371;
	add.s32 	%r7329, %r7328, %r3421;
	// begin inline asm
	shf.r.wrap.b32 %r4783, %r4862, %r4862, %r5650;
	// end inline asm
	// begin inline asm
	shf.r.wrap.b32 %r4787, %r4862, %r4862, %r5654;
	// end inline asm
	xor.b32  	%r7330, %r4787, %r4783;
	// begin inline asm
	shf.r.wrap.b32 %r4791, %r4862, %r4862, %r5658;
	// end inline asm
	xor.b32  	%r7331, %r7330, %r4791;
	// begin inline asm
	lop3.b32 %r4795, %r4862, %r4830, %r4798, 0xE8;
	// end inline asm
	add.s32 	%r4878, %r7329, %r4766;
	add.s32 	%r7332, %r4795, %r7329;
	add.s32 	%r4894, %r7332, %r7331;
	// begin inline asm
	shf.r.wrap.b32 %r4799, %r4878, %r4878, %r5634;
	// end inline asm
	// begin inline asm
	shf.r.wrap.b32 %r4803, %r4878, %r4878, %r5638;
	// end inline asm
	xor.b32  	%r7333, %r4803, %r4799;
	// begin inline asm
	shf.r.wrap.b32 %r4807, %r4878, %r4878, %r5642;
	// end inline asm
	xor.b32  	%r7334, %r7333, %r4807;
	add.s32 	%r7335, %r7334, %r4782;
	// begin inline asm
	lop3.b32 %r4811, %r4878, %r4846, %r4814, 0xCA;
	// end inline asm
	add.s32 	%r7336, %r7335, %r4811;
	add.s32 	%r7337, %r7336, %r6381;
	add.s32 	%r7338, %r7337, %r3437;
	// begin inline asm
	shf.r.wrap.b32 %r4815, %r4894, %r4894, %r5650;
	// end inline asm
	// begin inline asm
	shf.r.wrap.b32 %r4819, %r4894, %r4894, %r5654;
	// end inline asm
	xor.b32  	%r7339, %r4819, %r4815;
	// begin inline asm
	shf.r.wrap.b32 %r4823, %r4894, %r4894, %r5658;
	// end inline asm
	xor.b32  	%r7340, %r7339, %r4823;
	// begin inline asm
	lop3.b32 %r4827, %r4894, %r4862, %r4830, 0xE8;
	// end inline asm
	add.s32 	%r4910, %r7338, %r4798;
	add.s32 	%r7341, %r4827, %r7338;
	add.s32 	%r4926, %r7341, %r7340;
	// begin inline asm
	shf.r.wrap.b32 %r4831, %r4910, %r4910, %r5634;
	// end inline asm
	// begin inline asm
	shf.r.wrap.b32 %r4835, %r4910, %r4910, %r5638;
	// end inline asm
	xor.b32  	%r7342, %r4835, %r4831;
	// begin inline asm
	shf.r.wrap.b32 %r4839, %r4910, %r4910, %r5642;
	// end inline asm
	xor.b32  	%r7343, %r7342, %r4839;
	add.s32 	%r7344, %r7343, %r4814;
	// begin inline asm
	lop3.b32 %r4843, %r4910, %r4878, %r4846, 0xCA;
	// end inline asm
	add.s32 	%r7345, %r7344, %r4843;
	add.s32 	%r7346, %r7345, %r6391;
	add.s32 	%r7347, %r7346, %r3453;
	// begin inline asm
	shf.r.wrap.b32 %r4847, %r4926, %r4926, %r5650;
	// end inline asm
	// begin inline asm
	shf.r.wrap.b32 %r4851, %r4926, %r4926, %r5654;
	// end inline asm
	xor.b32  	%r7348, %r4851, %r4847;
	// begin inline asm
	shf.r.wrap.b32 %r4855, %r4926, %r4926, %r5658;
	// end inline asm
	xor.b32  	%r7349, %r7348, %r4855;
	// begin inline asm
	lop3.b32 %r4859, %r4926, %r4894, %r4862, 0xE8;
	// end inline asm
	add.s32 	%r4942, %r7347, %r4830;
	add.s32 	%r7350, %r4859, %r7347;
	add.s32 	%r4958, %r7350, %r7349;
	// begin inline asm
	shf.r.wrap.b32 %r4863, %r4942, %r4942, %r5634;
	// end inline asm
	// begin inline asm
	shf.r.wrap.b32 %r4867, %r4942, %r4942, %r5638;
	// end inline asm
	xor.b32  	%r7351, %r4867, %r4863;
	// begin inline asm
	shf.r.wrap.b32 %r4871, %r4942, %r4942, %r5642;
	// end inline asm
	xor.b32  	%r7352, %r7351, %r4871;
	add.s32 	%r7353, %r7352, %r4846;
	// begin inline asm
	lop3.b32 %r4875, %r4942, %r4910, %r4878, 0xCA;
	// end inline asm
	add.s32 	%r7354, %r7353, %r4875;
	add.s32 	%r7355, %r7354, %r6401;
	add.s32 	%r7356, %r7355, %r3469;
	// begin inline asm
	shf.r.wrap.b32 %r4879, %r4958, %r4958, %r5650;
	// end inline asm
	// begin inline asm
	shf.r.wrap.b32 %r4883, %r4958, %r4958, %r5654;
	// end inline asm
	xor.b32  	%r7357, %r4883, %r4879;
	// begin inline asm
	shf.r.wrap.b32 %r4887, %r4958, %r4958, %r5658;
	// end inline asm
	xor.b32  	%r7358, %r7357, %r4887;
	// begin inline asm
	lop3.b32 %r4891, %r4958, %r4926, %r4894, 0xE8;
	// end inline asm
	add.s32 	%r4974, %r7356, %r4862;
	add.s32 	%r7359, %r4891, %r7356;
	add.s32 	%r4990, %r7359, %r7358;
	// begin inline asm
	shf.r.wrap.b32 %r4895, %r4974, %r4974, %r5634;
	// end inline asm
	// begin inline asm
	shf.r.wrap.b32 %r4899, %r4974, %r4974, %r5638;
	// end inline asm
	xor.b32  	%r7360, %r4899, %r4895;
	// begin inline asm
	shf.r.wrap.b32 %r4903, %r4974, %r4974, %r5642;
	// end inline asm
	xor.b32  	%r7361, %r7360, %r4903;
	add.s32 	%r7362, %r7361, %r4878;
	// begin inline asm
	lop3.b32 %r4907, %r4974, %r4942, %r4910, 0xCA;
	// end inline asm
	add.s32 	%r7363, %r7362, %r4907;
	add.s32 	%r7364, %r7363, %r6411;
	add.s32 	%r7365, %r7364, %r3485;
	// begin inline asm
	shf.r.wrap.b32 %r4911, %r4990, %r4990, %r5650;
	// end inline asm
	// begin inline asm
	shf.r.wrap.b32 %r4915, %r4990, %r4990, %r5654;
	// end inline asm
	xor.b32  	%r7366, %r4915, %r4911;
	// begin inline asm
	shf.r.wrap.b32 %r4919, %r4990, %r4990, %r5658;
	// end inline asm
	xor.b32  	%r7367, %r7366, %r4919;
	// begin inline asm
	lop3.b32 %r4923, %r4990, %r4958, %r4926, 0xE8;
	// end inline asm
	add.s32 	%r5006, %r7365, %r4894;
	add.s32 	%r7368, %r4923, %r7365;
	add.s32 	%r5022, %r7368, %r7367;
	// begin inline asm
	shf.r.wrap.b32 %r4927, %r5006, %r5006, %r5634;
	// end inline asm
	// begin inline asm
	shf.r.wrap.b32 %r4931, %r5006, %r5006, %r5638;
	// end inline asm
	xor.b32  	%r7369, %r4931, %r4927;
	// begin inline asm
	shf.r.wrap.b32 %r4935, %r5006, %r5006, %r5642;
	// end inline asm
	xor.b32  	%r7370, %r7369, %r4935;
	add.s32 	%r7371, %r7370, %r4910;
	// begin inline asm
	lop3.b32 %r4939, %r5006, %r4974, %r4942, 0xCA;
	// end inline asm
	add.s32 	%r7372, %r7371, %r4939;
	add.s32 	%r7373, %r7372, %r6421;
	add.s32 	%r7374, %r7373, %r3501;
	// begin inline asm
	shf.r.wrap.b32 %r4943, %r5022, %r5022, %r5650;
	// end inline asm
	// begin inline asm
	shf.r.wrap.b32 %r4947, %r5022, %r5022, %r5654;
	// end inline asm
	xor.b32  	%r7375, %r4947, %r4943;
	// begin inline asm
	shf.r.wrap.b32 %r4951, %r5022, %r5022, %r5658;
	// end inline asm
	xor.b32  	%r7376, %r7375, %r4951;
	// begin inline asm
	lop3.b32 %r4955, %r5022, %r4990, %r4958, 0xE8;
	// end inline asm
	add.s32 	%r5038, %r7374, %r4926;
	add.s32 	%r7377, %r4955, %r7374;
	add.s32 	%r5054, %r7377, %r7376;
	// begin inline asm
	shf.r.wrap.b32 %r4959, %r5038, %r5038, %r5634;
	// end inline asm
	// begin inline asm
	shf.r.wrap.b32 %r4963, %r5038, %r5038, %r5638;
	// end inline asm
	xor.b32  	%r7378, %r4963, %r4959;
	// begin inline asm
	shf.r.wrap.b32 %r4967, %r5038, %r5038, %r5642;
	// end inline asm
	xor.b32  	%r7379, %r7378, %r4967;
	add.s32 	%r7380, %r7379, %r4942;
	// begin inline asm
	lop3.b32 %r4971, %r5038, %r5006, %r4974, 0xCA;
	// end inline asm
	add.s32 	%r7381, %r7380, %r4971;
	add.s32 	%r7382, %r7381, %r6431;
	add.s32 	%r7383, %r7382, %r3517;
	// begin inline asm
	shf.r.wrap.b32 %r4975, %r5054, %r5054, %r5650;
	// end inline asm
	// begin inline asm
	shf.r.wrap.b32 %r4979, %r5054, %r5054, %r5654;
	// end inline asm
	xor.b32  	%r7384, %r4979, %r4975;
	// begin inline asm
	shf.r.wrap.b32 %r4983, %r5054, %r5054, %r5658;
	// end inline asm
	xor.b32  	%r7385, %r7384, %r4983;
	// begin inline asm
	lop3.b32 %r4987, %r5054, %r5022, %r4990, 0xE8;
	// end inline asm
	add.s32 	%r5070, %r7383, %r4958;
	add.s32 	%r7386, %r4987, %r7383;
	add.s32 	%r5086, %r7386, %r7385;
	// begin inline asm
	shf.r.wrap.b32 %r4991, %r5070, %r5070, %r5634;
	// end inline asm
	// begin inline asm
	shf.r.wrap.b32 %r4995, %r5070, %r5070, %r5638;
	// end inline asm
	xor.b32  	%r7387, %r4995, %r4991;
	// begin inline asm
	shf.r.wrap.b32 %r4999, %r5070, %r5070, %r5642;
	// end inline asm
	xor.b32  	%r7388, %r7387, %r4999;
	add.s32 	%r7389, %r7388, %r4974;
	// begin inline asm
	lop3.b32 %r5003, %r5070, %r5038, %r5006, 0xCA;
	// end inline asm
	add.s32 	%r7390, %r7389, %r5003;
	add.s32 	%r7391, %r7390, %r6441;
	add.s32 	%r7392, %r7391, %r3533;
	// begin inline asm
	shf.r.wrap.b32 %r5007, %r5086, %r5086, %r5650;
	// end inline asm
	// begin inline asm
	shf.r.wrap.b32 %r5011, %r5086, %r5086, %r5654;
	// end inline asm
	xor.b32  	%r7393, %r5011, %r5007;
	// begin inline asm
	shf.r.wrap.b32 %r5015, %r5086, %r5086, %r5658;
	// end inline asm
	xor.b32  	%r7394, %r7393, %r5015;
	// begin inline asm
	lop3.b32 %r5019, %r5086, %r5054, %r5022, 0xE8;
	// end inline asm
	add.s32 	%r5102, %r7392, %r4990;
	add.s32 	%r7395, %r5019, %r7392;
	add.s32 	%r5118, %r7395, %r7394;
	// begin inline asm
	shf.r.wrap.b32 %r5023, %r5102, %r5102, %r5634;
	// end inline asm
	// begin inline asm
	shf.r.wrap.b32 %r5027, %r5102, %r5102, %r5638;
	// end inline asm
	xor.b32  	%r7396, %r5027, %r5023;
	// begin inline asm
	shf.r.wrap.b32 %r5031, %r5102, %r5102, %r5642;
	// end inline asm
	xor.b32  	%r7397, %r7396, %r5031;
	add.s32 	%r7398, %r7397, %r5006;
	// begin inline asm
	lop3.b32 %r5035, %r5102, %r5070, %r5038, 0xCA;
	// end inline asm
	add.s32 	%r7399, %r7398, %r5035;
	add.s32 	%r7400, %r7399, %r6451;
	add.s32 	%r7401, %r7400, %r3549;
	// begin inline asm
	shf.r.wrap.b32 %r5039, %r5118, %r5118, %r5650;
	// end inline asm
	// begin inline asm
	shf.r.wrap.b32 %r5043, %r5118, %r5118, %r5654;
	// end inline asm
	xor.b32  	%r7402, %r5043, %r5039;
	// begin inline asm
	shf.r.wrap.b32 %r5047, %r5118, %r5118, %r5658;
	// end inline asm
	xor.b32  	%r7403, %r7402, %r5047;
	// begin inline asm
	lop3.b32 %r5051, %r5118, %r5086, %r5054, 0xE8;
	// end inline asm
	add.s32 	%r5134, %r7401, %r5022;
	add.s32 	%r7404, %r5051, %r7401;
	add.s32 	%r5150, %r7404, %r7403;
	// begin inline asm
	shf.r.wrap.b32 %r5055, %r5134, %r5134, %r5634;
	// end inline asm
	// begin inline asm
	shf.r.wrap.b32 %r5059, %r5134, %r5134, %r5638;
	// end inline asm
	xor.b32  	%r7405, %r5059, %r5055;
	// begin inline asm
	shf.r.wrap.b32 %r5063, %r5134, %r5134, %r5642;
	// end inline asm
	xor.b32  	%r7406, %r7405, %r5063;
	add.s32 	%r7407, %r7406, %r5038;
	// begin inline asm
	lop3.b32 %r5067, %r5134, %r5102, %r5070, 0xCA;
	// end inline asm
	add.s32 	%r7408, %r7407, %r5067;
	add.s32 	%r7409, %r7408, %r6461;
	add.s32 	%r7410, %r7409, %r3565;
	// begin inline asm
	shf.r.wrap.b32 %r5071, %r5150, %r5150, %r5650;
	// end inline asm
	// begin inline asm
	shf.r.wrap.b32 %r5075, %r5150, %r5150, %r5654;
	// end inline asm
	xor.b32  	%r7411, %r5075, %r5071;
	// begin inline asm
	shf.r.wrap.b32 %r5079, %r5150, %r5150, %r5658;
	// end inline asm
	xor.b32  	%r7412, %r7411, %r5079;
	// begin inline asm
	lop3.b32 %r5083, %r5150, %r5118, %r5086, 0xE8;
	// end inline asm
	add.s32 	%r5166, %r7410, %r5054;
	add.s32 	%r7413, %r5083, %r7410;
	add.s32 	%r5182, %r7413, %r7412;
	// begin inline asm
	shf.r.wrap.b32 %r5087, %r5166, %r5166, %r5634;
	// end inline asm
	// begin inline asm
	shf.r.wrap.b32 %r5091, %r5166, %r5166, %r5638;
	// end inline asm
	xor.b32  	%r7414, %r5091, %r5087;
	// begin inline asm
	shf.r.wrap.b32 %r5095, %r5166, %r5166, %r5642;
	// end inline asm
	xor.b32  	%r7415, %r7414, %r5095;
	add.s32 	%r7416, %r7415, %r5070;
	// begin inline asm
	lop3.b32 %r5099, %r5166, %r5134, %r5102, 0xCA;
	// end inline asm
	add.s32 	%r7417, %r7416, %r5099;
	add.s32 	%r7418, %r7417, %r6471;
	add.s32 	%r7419, %r7418, %r3581;
	// begin inline asm
	shf.r.wrap.b32 %r5103, %r5182, %r5182, %r5650;
	// end inline asm
	// begin inline asm
	shf.r.wrap.b32 %r5107, %r5182, %r5182, %r5654;
	// end inline asm
	xor.b32  	%r7420, %r5107, %r5103;
	// begin inline asm
	shf.r.wrap.b32 %r5111, %r5182, %r5182, %r5658;
	// end inline asm
	xor.b32  	%r7421, %r7420, %r5111;
	// begin inline asm
	lop3.b32 %r5115, %r5182, %r5150, %r5118, 0xE8;
	// end inline asm
	add.s32 	%r5198, %r7419, %r5086;
	add.s32 	%r7422, %r5115, %r7419;
	add.s32 	%r5214, %r7422, %r7421;
	// begin inline asm
	shf.r.wrap.b32 %r5119, %r5198, %r5198, %r5634;
	// end inline asm
	// begin inline asm
	shf.r.wrap.b32 %r5123, %r5198, %r5198, %r5638;
	// end inline asm
	xor.b32  	%r7423, %r5123, %r5119;
	// begin inline asm
	shf.r.wrap.b32 %r5127, %r5198, %r5198, %r5642;
	// end inline asm
	xor.b32  	%r7424, %r7423, %r5127;
	add.s32 	%r7425, %r7424, %r5102;
	// begin inline asm
	lop3.b32 %r5131, %r5198, %r5166, %r5134, 0xCA;
	// end inline asm
	add.s32 	%r7426, %r7425, %r5131;
	add.s32 	%r7427, %r7426, %r6481;
	add.s32 	%r7428, %r7427, %r3597;
	// begin inline asm
	shf.r.wrap.b32 %r5135, %r5214, %r5214, %r5650;
	// end inline asm
	// begin inline asm
	shf.r.wrap.b32 %r5139, %r5214, %r5214, %r5654;
	// end inline asm
	xor.b32  	%r7429, %r5139, %r5135;
	// begin inline asm
	shf.r.wrap.b32 %r5143, %r5214, %r5214, %r5658;
	// end inline asm
	xor.b32  	%r7430, %r7429, %r5143;
	// begin inline asm
	lop3.b32 %r5147, %r5214, %r5182, %r5150, 0xE8;
	// end inline asm
	add.s32 	%r5230, %r7428, %r5118;
	add.s32 	%r7431, %r5147, %r7428;
	add.s32 	%r5246, %r7431, %r7430;
	// begin inline asm
	shf.r.wrap.b32 %r5151, %r5230, %r5230, %r5634;
	// end inline asm
	// begin inline asm
	shf.r.wrap.b32 %r5155, %r5230, %r5230, %r5638;
	// end inline asm
	xor.b32  	%r7432, %r5155, %r5151;
	// begin inline asm
	shf.r.wrap.b32 %r5159, %r5230, %r5230, %r5642;
	// end inline asm
	xor.b32  	%r7433, %r7432, %r5159;
	add.s32 	%r7434, %r7433, %r5134;
	// begin inline asm
	lop3.b32 %r5163, %r5230, %r5198, %r5166, 0xCA;
	// end inline asm
	add.s32 	%r7435, %r7434, %r5163;
	add.s32 	%r7436, %r7435, %r6491;
	add.s32 	%r7437, %r7436, %r3613;
	// begin inline asm
	shf.r.wrap.b32 %r5167, %r5246, %r5246, %r5650;
	// end inline asm
	// begin inline asm
	shf.r.wrap.b32 %r5171, %r5246, %r5246, %r5654;
	// end inline asm
	xor.b32  	%r7438, %r5171, %r5167;
	// begin inline asm
	shf.r.wrap.b32 %r5175, %r5246, %r5246, %r5658;
	// end inline asm
	xor.b32  	%r7439, %r7438, %r5175;
	// begin inline asm
	lop3.b32 %r5179, %r5246, %r5214, %r5182, 0xE8;
	// end inline asm
	add.s32 	%r5262, %r7437, %r5150;
	add.s32 	%r7440, %r5179, %r7437;
	add.s32 	%r5278, %r7440, %r7439;
	// begin inline asm
	shf.r.wrap.b32 %r5183, %r5262, %r5262, %r5634;
	// end inline asm
	// begin inline asm
	shf.r.wrap.b32 %r5187, %r5262, %r5262, %r5638;
	// end inline asm
	xor.b32  	%r7441, %r5187, %r5183;
	// begin inline asm
	shf.r.wrap.b32 %r5191, %r5262, %r5262, %r5642;
	// end inline asm
	xor.b32  	%r7442, %r7441, %r5191;
	add.s32 	%r7443, %r7442, %r5166;
	// begin inline asm
	lop3.b32 %r5195, %r5262, %r5230, %r5198, 0xCA;
	// end inline asm
	add.s32 	%r7444, %r7443, %r5195;
	add.s32 	%r7445, %r7444, %r6501;
	add.s32 	%r7446, %r7445, %r3413;
	// begin inline asm
	shf.r.wrap.b32 %r5199, %r5278, %r5278, %r5650;
	// end inline asm
	// begin inline asm
	shf.r.wrap.b32 %r5203, %r5278, %r5278, %r5654;
	// end inline asm
	xor.b32  	%r7447, %r5203, %r5199;
	// begin inline asm
	shf.r.wrap.b32 %r5207, %r5278, %r5278, %r5658;
	// end inline asm
	xor.b32  	%r7448, %r7447, %r5207;
	// begin inline asm
	lop3.b32 %r5211, %r5278, %r5246, %r5214, 0xE8;
	// end inline asm
	add.s32 	%r5294, %r7446, %r5182;
	add.s32 	%r7449, %r5211, %r7446;
	add.s32 	%r5310, %r7449, %r7448;
	// begin inline asm
	shf.r.wrap.b32 %r5215, %r5294, %r5294, %r5634;
	// end inline asm
	// begin inline asm
	shf.r.wrap.b32 %r5219, %r5294, %r5294, %r5638;
	// end inline asm
	xor.b32  	%r7450, %r5219, %r5215;
	// begin inline asm
	shf.r.wrap.b32 %r5223, %r5294, %r5294, %r5642;
	// end inline asm
	xor.b32  	%r7451, %r7450, %r5223;
	add.s32 	%r7452, %r7451, %r5198;
	// begin inline asm
	lop3.b32 %r5227, %r5294, %r5262, %r5230, 0xCA;
	// end inline asm
	add.s32 	%r7453, %r7452, %r5227;
	add.s32 	%r7454, %r7453, %r6511;
	add.s32 	%r7455, %r7454, %r3429;
	// begin inline asm
	shf.r.wrap.b32 %r5231, %r5310, %r5310, %r5650;
	// end inline asm
	// begin inline asm
	shf.r.wrap.b32 %r5235, %r5310, %r5310, %r5654;
	// end inline asm
	xor.b32  	%r7456, %r5235, %r5231;
	// begin inline asm
	shf.r.wrap.b32 %r5239, %r5310, %r5310, %r5658;
	// end inline asm
	xor.b32  	%r7457, %r7456, %r5239;
	// begin inline asm
	lop3.b32 %r5243, %r5310, %r5278, %r5246, 0xE8;
	// end inline asm
	add.s32 	%r5326, %r7455, %r5214;
	add.s32 	%r7458, %r5243, %r7455;
	add.s32 	%r5342, %r7458, %r7457;
	// begin inline asm
	shf.r.wrap.b32 %r5247, %r5326, %r5326, %r5634;
	// end inline asm
	// begin inline asm
	shf.r.wrap.b32 %r5251, %r5326, %r5326, %r5638;
	// end inline asm
	xor.b32  	%r7459, %r5251, %r5247;
	// begin inline asm
	shf.r.wrap.b32 %r5255, %r5326, %r5326, %r5642;
	// end inline asm
	xor.b32  	%r7460, %r7459, %r5255;
	add.s32 	%r7461, %r7460, %r5230;
	// begin inline asm
	lop3.b32 %r5259, %r5326, %r5294, %r5262, 0xCA;
	// end inline asm
	add.s32 	%r7462, %r7461, %r5259;
	add.s32 	%r7463, %r7462, %r6521;
	add.s32 	%r7464, %r7463, %r3445;
	// begin inline asm
	shf.r.wrap.b32 %r5263, %r5342, %r5342, %r5650;
	// end inline asm
	// begin inline asm
	shf.r.wrap.b32 %r5267, %r5342, %r5342, %r5654;
	// end inline asm
	xor.b32  	%r7465, %r5267, %r5263;
	// begin inline asm
	shf.r.wrap.b32 %r5271, %r5342, %r5342, %r5658;
	// end inline asm
	xor.b32  	%r7466, %r7465, %r5271;
	// begin inline asm
	lop3.b32 %r5275, %r5342, %r5310, %r5278, 0xE8;
	// end inline asm
	add.s32 	%r5358, %r7464, %r5246;
	add.s32 	%r7467, %r5275, %r7464;
	add.s32 	%r5374, %r7467, %r7466;
	// begin inline asm
	shf.r.wrap.b32 %r5279, %r5358, %r5358, %r5634;
	// end inline asm
	// begin inline asm
	shf.r.wrap.b32 %r5283, %r5358, %r5358, %r5638;
	// end inline asm
	xor.b32  	%r7468, %r5283, %r5279;
	// begin inline asm
	shf.r.wrap.b32 %r5287, %r5358, %r5358, %r5642;
	// end inline asm
	xor.b32  	%r7469, %r7468, %r5287;
	add.s32 	%r7470, %r7469, %r5262;
	// begin inline asm
	lop3.b32 %r5291, %r5358, %r5326, %r5294, 0xCA;
	// end inline asm
	add.s32 	%r7471, %r7470, %r5291;
	add.s32 	%r7472, %r7471, %r6531;
	add.s32 	%r7473, %r7472, %r3461;
	// begin inline asm
	shf.r.wrap.b32 %r5295, %r5374, %r5374, %r5650;
	// end inline asm
	// begin inline asm
	shf.r.wrap.b32 %r5299, %r5374, %r5374, %r5654;
	// end inline asm
	xor.b32  	%r7474, %r5299, %r5295;
	// begin inline asm
	shf.r.wrap.b32 %r5303, %r5374, %r5374, %r5658;
	// end inline asm
	xor.b32  	%r7475, %r7474, %r5303;
	// begin inline asm
	lop3.b32 %r5307, %r5374, %r5342, %r5310, 0xE8;
	// end inline asm
	add.s32 	%r5390, %r7473, %r5278;
	add.s32 	%r7476, %r5307, %r7473;
	add.s32 	%r5406, %r7476, %r7475;
	// begin inline asm
	shf.r.wrap.b32 %r5311, %r5390, %r5390, %r5634;
	// end inline asm
	// begin inline asm
	shf.r.wrap.b32 %r5315, %r5390, %r5390, %r5638;
	// end inline asm
	xor.b32  	%r7477, %r5315, %r5311;
	// begin inline asm
	shf.r.wrap.b32 %r5319, %r5390, %r5390, %r5642;
	// end inline asm
	xor.b32  	%r7478, %r7477, %r5319;
	add.s32 	%r7479, %r7478, %r5294;
	// begin inline asm
	lop3.b32 %r5323, %r5390, %r5358, %r5326, 0xCA;
	// end inline asm
	add.s32 	%r7480, %r7479, %r5323;
	add.s32 	%r7481, %r7480, %r6541;
	add.s32 	%r7482, %r7481, %r3477;
	// begin inline asm
	shf.r.wrap.b32 %r5327, %r5406, %r5406, %r5650;
	// end inline asm
	// begin inline asm
	shf.r.wrap.b32 %r5331, %r5406, %r5406, %r5654;
	// end inline asm
	xor.b32  	%r7483, %r5331, %r5327;
	// begin inline asm
	shf.r.wrap.b32 %r5335, %r5406, %r5406, %r5658;
	// end inline asm
	xor.b32  	%r7484, %r7483, %r5335;
	// begin inline asm
	lop3.b32 %r5339, %r5406, %r5374, %r5342, 0xE8;
	// end inline asm
	add.s32 	%r5422, %r7482, %r5310;
	add.s32 	%r7485, %r5339, %r7482;
	add.s32 	%r5438, %r7485, %r7484;
	// begin inline asm
	shf.r.wrap.b32 %r5343, %r5422, %r5422, %r5634;
	// end inline asm
	// begin inline asm
	shf.r.wrap.b32 %r5347, %r5422, %r5422, %r5638;
	// end inline asm
	xor.b32  	%r7486, %r5347, %r5343;
	// begin inline asm
	shf.r.wrap.b32 %r5351, %r5422, %r5422, %r5642;
	// end inline asm
	xor.b32  	%r7487, %r7486, %r5351;
	add.s32 	%r7488, %r7487, %r5326;
	// begin inline asm
	lop3.b32 %r5355, %r5422, %r5390, %r5358, 0xCA;
	// end inline asm
	add.s32 	%r7489, %r7488, %r5355;
	add.s32 	%r7490, %r7489, %r6551;
	add.s32 	%r7491, %r7490, %r3493;
	// begin inline asm
	shf.r.wrap.b32 %r5359, %r5438, %r5438, %r5650;
	// end inline asm
	// begin inline asm
	shf.r.wrap.b32 %r5363, %r5438, %r5438, %r5654;
	// end inline asm
	xor.b32  	%r7492, %r5363, %r5359;
	// begin inline asm
	shf.r.wrap.b32 %r5367, %r5438, %r5438, %r5658;
	// end inline asm
	xor.b32  	%r7493, %r7492, %r5367;
	// begin inline asm
	lop3.b32 %r5371, %r5438, %r5406, %r5374, 0xE8;
	// end inline asm
	add.s32 	%r5454, %r7491, %r5342;
	add.s32 	%r7494, %r5371, %r7491;
	add.s32 	%r5470, %r7494, %r7493;
	// begin inline asm
	shf.r.wrap.b32 %r5375, %r5454, %r5454, %r5634;
	// end inline asm
	// begin inline asm
	shf.r.wrap.b32 %r5379, %r5454, %r5454, %r5638;
	// end inline asm
	xor.b32  	%r7495, %r5379, %r5375;
	// begin inline asm
	shf.r.wrap.b32 %r5383, %r5454, %r5454, %r5642;
	// end inline asm
	xor.b32  	%r7496, %r7495, %r5383;
	add.s32 	%r7497, %r7496, %r5358;
	// begin inline asm
	lop3.b32 %r5387, %r5454, %r5422, %r5390, 0xCA;
	// end inline asm
	add.s32 	%r7498, %r7497, %r5387;
	add.s32 	%r7499, %r7498, %r6561;
	add.s32 	%r7500, %r7499, %r3509;
	// begin inline asm
	shf.r.wrap.b32 %r5391, %r5470, %r5470, %r5650;
	// end inline asm
	// begin inline asm
	shf.r.wrap.b32 %r5395, %r5470, %r5470, %r5654;
	// end inline asm
	xor.b32  	%r7501, %r5395, %r5391;
	// begin inline asm
	shf.r.wrap.b32 %r5399, %r5470, %r5470, %r5658;
	// end inline asm
	xor.b32  	%r7502, %r7501, %r5399;
	// begin inline asm
	lop3.b32 %r5403, %r5470, %r5438, %r5406, 0xE8;
	// end inline asm
	add.s32 	%r5486, %r7500, %r5374;
	add.s32 	%r7503, %r5403, %r7500;
	add.s32 	%r5502, %r7503, %r7502;
	// begin inline asm
	shf.r.wrap.b32 %r5407, %r5486, %r5486, %r5634;
	// end inline asm
	// begin inline asm
	shf.r.wrap.b32 %r5411, %r5486, %r5486, %r5638;
	// end inline asm
	xor.b32  	%r7504, %r5411, %r5407;
	// begin inline asm
	shf.r.wrap.b32 %r5415, %r5486, %r5486, %r5642;
	// end inline asm
	xor.b32  	%r7505, %r7504, %r5415;
	add.s32 	%r7506, %r7505, %r5390;
	// begin inline asm
	lop3.b32 %r5419, %r5486, %r5454, %r5422, 0xCA;
	// end inline asm
	add.s32 	%r7507, %r7506, %r5419;
	add.s32 	%r7508, %r7507, %r6571;
	add.s32 	%r7509, %r7508, %r3525;
	// begin inline asm
	shf.r.wrap.b32 %r5423, %r5502, %r5502, %r5650;
	// end inline asm
	// begin inline asm
	shf.r.wrap.b32 %r5427, %r5502, %r5502, %r5654;
	// end inline asm
	xor.b32  	%r7510, %r5427, %r5423;
	// begin inline asm
	shf.r.wrap.b32 %r5431, %r5502, %r5502, %r5658;
	// end inline asm
	xor.b32  	%r7511, %r7510, %r5431;
	// begin inline asm
	lop3.b32 %r5435, %r5502, %r5470, %r5438, 0xE8;
	// end inline asm
	add.s32 	%r5518, %r7509, %r5406;
	add.s32 	%r7512, %r5435, %r7509;
	add.s32 	%r5534, %r7512, %r7511;
	// begin inline asm
	shf.r.wrap.b32 %r5439, %r5518, %r5518, %r5634;
	// end inline asm
	// begin inline asm
	shf.r.wrap.b32 %r5443, %r5518, %r5518, %r5638;
	// end inline asm
	xor.b32  	%r7513, %r5443, %r5439;
	// begin inline asm
	shf.r.wrap.b32 %r5447, %r5518, %r5518, %r5642;
	// end inline asm
	xor.b32  	%r7514, %r7513, %r5447;
	add.s32 	%r7515, %r7514, %r5422;
	// begin inline asm
	lop3.b32 %r5451, %r5518, %r5486, %r5454, 0xCA;
	// end inline asm
	add.s32 	%r7516, %r7515, %r5451;
	add.s32 	%r7517, %r7516, %r6581;
	add.s32 	%r7518, %r7517, %r3541;
	// begin inline asm
	shf.r.wrap.b32 %r5455, %r5534, %r5534, %r5650;
	// end inline asm
	// begin inline asm
	shf.r.wrap.b32 %r5459, %r5534, %r5534, %r5654;
	// end inline asm
	xor.b32  	%r7519, %r5459, %r5455;
	// begin inline asm
	shf.r.wrap.b32 %r5463, %r5534, %r5534, %r5658;
	// end inline asm
	xor.b32  	%r7520, %r7519, %r5463;
	// begin inline asm
	lop3.b32 %r5467, %r5534, %r5502, %r5470, 0xE8;
	// end inline asm
	add.s32 	%r5550, %r7518, %r5438;
	add.s32 	%r7521, %r5467, %r7518;
	add.s32 	%r5566, %r7521, %r7520;
	// begin inline asm
	shf.r.wrap.b32 %r5471, %r5550, %r5550, %r5634;
	// end inline asm
	// begin inline asm
	shf.r.wrap.b32 %r5475, %r5550, %r5550, %r5638;
	// end inline asm
	xor.b32  	%r7522, %r5475, %r5471;
	// begin inline asm
	shf.r.wrap.b32 %r5479, %r5550, %r5550, %r5642;
	// end inline asm
	xor.b32  	%r7523, %r7522, %r5479;
	add.s32 	%r7524, %r7523, %r5454;
	// begin inline asm
	lop3.b32 %r5483, %r5550, %r5518, %r5486, 0xCA;
	// end inline asm
	add.s32 	%r7525, %r7524, %r5483;
	add.s32 	%r7526, %r7525, %r6591;
	add.s32 	%r7527, %r7526, %r3557;
	// begin inline asm
	shf.r.wrap.b32 %r5487, %r5566, %r5566, %r5650;
	// end inline asm
	// begin inline asm
	shf.r.wrap.b32 %r5491, %r5566, %r5566, %r5654;
	// end inline asm
	xor.b32  	%r7528, %r5491, %r5487;
	// begin inline asm
	shf.r.wrap.b32 %r5495, %r5566, %r5566, %r5658;
	// end inline asm
	xor.b32  	%r7529, %r7528, %r5495;
	// begin inline asm
	lop3.b32 %r5499, %r5566, %r5534, %r5502, 0xE8;
	// end inline asm
	add.s32 	%r5582, %r7527, %r5470;
	add.s32 	%r7530, %r5499, %r7527;
	add.s32 	%r5598, %r7530, %r7529;
	// begin inline asm
	shf.r.wrap.b32 %r5503, %r5582, %r5582, %r5634;
	// end inline asm
	// begin inline asm
	shf.r.wrap.b32 %r5507, %r5582, %r5582, %r5638;
	// end inline asm
	xor.b32  	%r7531, %r5507, %r5503;
	// begin inline asm
	shf.r.wrap.b32 %r5511, %r5582, %r5582, %r5642;
	// end inline asm
	xor.b32  	%r7532, %r7531, %r5511;
	add.s32 	%r7533, %r7532, %r5486;
	// begin inline asm
	lop3.b32 %r5515, %r5582, %r5550, %r5518, 0xCA;
	// end inline asm
	add.s32 	%r7534, %r7533, %r5515;
	add.s32 	%r7535, %r7534, %r6601;
	add.s32 	%r7536, %r7535, %r3573;
	// begin inline asm
	shf.r.wrap.b32 %r5519, %r5598, %r5598, %r5650;
	// end inline asm
	// begin inline asm
	shf.r.wrap.b32 %r5523, %r5598, %r5598, %r5654;
	// end inline asm
	xor.b32  	%r7537, %r5523, %r5519;
	// begin inline asm
	shf.r.wrap.b32 %r5527, %r5598, %r5598, %r5658;
	// end inline asm
	xor.b32  	%r7538, %r7537, %r5527;
	// begin inline asm
	lop3.b32 %r5531, %r5598, %r5566, %r5534, 0xE8;
	// end inline asm
	add.s32 	%r5614, %r7536, %r5502;
	add.s32 	%r7539, %r5531, %r7536;
	add.s32 	%r5630, %r7539, %r7538;
	// begin inline asm
	shf.r.wrap.b32 %r5535, %r5614, %r5614, %r5634;
	// end inline asm
	// begin inline asm
	shf.r.wrap.b32 %r5539, %r5614, %r5614, %r5638;
	// end inline asm
	xor.b32  	%r7540, %r5539, %r5535;
	// begin inline asm
	shf.r.wrap.b32 %r5543, %r5614, %r5614, %r5642;
	// end inline asm
	xor.b32  	%r7541, %r7540, %r5543;
	add.s32 	%r7542, %r7541, %r5518;
	// begin inline asm
	lop3.b32 %r5547, %r5614, %r5582, %r5550, 0xCA;
	// end inline asm
	add.s32 	%r7543, %r7542, %r5547;
	add.s32 	%r7544, %r7543, %r6611;
	add.s32 	%r7545, %r7544, %r3589;
	// begin inline asm
	shf.r.wrap.b32 %r5551, %r5630, %r5630, %r5650;
	// end inline asm
	// begin inline asm
	shf.r.wrap.b32 %r5555, %r5630, %r5630, %r5654;
	// end inline asm
	xor.b32  	%r7546, %r5555, %r5551;
	// begin inline asm
	shf.r.wrap.b32 %r5559, %r5630, %r5630, %r5658;
	// end inline asm
	xor.b32  	%r7547, %r7546, %r5559;
	// begin inline asm
	lop3.b32 %r5563, %r5630, %r5598, %r5566, 0xE8;
	// end inline asm
	add.s32 	%r5646, %r7545, %r5534;
	add.s32 	%r7548, %r5563, %r7545;
	add.s32 	%r5662, %r7548, %r7547;
	// begin inline asm
	shf.r.wrap.b32 %r5567, %r5646, %r5646, %r5634;
	// end inline asm
	// begin inline asm
	shf.r.wrap.b32 %r5571, %r5646, %r5646, %r5638;
	// end inline asm
	xor.b32  	%r7549, %r5571, %r5567;
	// begin inline asm
	shf.r.wrap.b32 %r5575, %r5646, %r5646, %r5642;
	// end inline asm
	xor.b32  	%r7550, %r7549, %r5575;
	add.s32 	%r7551, %r7550, %r5550;
	// begin inline asm
	lop3.b32 %r5579, %r5646, %r5614, %r5582, 0xCA;
	// end inline asm
	add.s32 	%r7552, %r7551, %r5579;
	add.s32 	%r7553, %r7552, %r6621;
	add.s32 	%r7554, %r7553, %r3605;
	// begin inline asm
	shf.r.wrap.b32 %r5583, %r5662, %r5662, %r5650;
	// end inline asm
	// begin inline asm
	shf.r.wrap.b32 %r5587, %r5662, %r5662, %r5654;
	// end inline asm
	xor.b32  	%r7555, %r5587, %r5583;
	// begin inline asm
	shf.r.wrap.b32 %r5591, %r5662, %r5662, %r5658;
	// end inline asm
	xor.b32  	%r7556, %r7555, %r5591;
	// begin inline asm
	lop3.b32 %r5595, %r5662, %r5630, %r5598, 0xE8;
	// end inline asm
	add.s32 	%r5645, %r7554, %r5566;
	add.s32 	%r7557, %r5595, %r7554;
	add.s32 	%r5661, %r7557, %r7556;
	// begin inline asm
	shf.r.wrap.b32 %r5599, %r5645, %r5645, %r5634;
	// end inline asm
	// begin inline asm
	shf.r.wrap.b32 %r5603, %r5645, %r5645, %r5638;
	// end inline asm
	xor.b32  	%r7558, %r5603, %r5599;
	// begin inline asm
	shf.r.wrap.b32 %r5607, %r5645, %r5645, %r5642;
	// end inline asm
	xor.b32  	%r7559, %r7558, %r5607;
	add.s32 	%r7560, %r7559, %r5582;
	// begin inline asm
	lop3.b32 %r5611, %r5645, %r5646, %r5614, 0xCA;
	// end inline asm
	add.s32 	%r7561, %r7560, %r5611;
	add.s32 	%r7562, %r7561, %r6631;
	add.s32 	%r7563, %r7562, %r6996;
	// begin inline asm
	shf.r.wrap.b32 %r5615, %r5661, %r5661, %r5650;
	// end inline asm
	// begin inline asm
	shf.r.wrap.b32 %r5619, %r5661, %r5661, %r5654;
	// end inline asm
	xor.b32  	%r7564, %r5619, %r5615;
	// begin inline asm
	shf.r.wrap.b32 %r5623, %r5661, %r5661, %r5658;
	// end inline asm
	xor.b32  	%r7565, %r7564, %r5623;
	// begin inline asm
	lop3.b32 %r5627, %r5661, %r5662, %r5630, 0xE8;
	// end inline asm
	add.s32 	%r5644, %r7563, %r5598;
	add.s32 	%r7566, %r5627, %r7563;
	add.s32 	%r5660, %r7566, %r7565;
	// begin inline asm
	shf.r.wrap.b32 %r5631, %r5644, %r5644, %r5634;
	// end inline asm
	// begin inline asm
	shf.r.wrap.b32 %r5635, %r5644, %r5644, %r5638;
	// end inline asm
	xor.b32  	%r7567, %r5635, %r5631;
	// begin inline asm
	shf.r.wrap.b32 %r5639, %r5644, %r5644, %r5642;
	// end inline asm
	xor.b32  	%r7568, %r7567, %r5639;
	add.s32 	%r7569, %r7568, %r5614;
	// begin inline asm
	lop3.b32 %r5643, %r5644, %r5645, %r5646, 0xCA;
	// end inline asm
	add.s32 	%r7570, %r7569, %r5643;
	add.s32 	%r7571, %r7570, %r6641;
	add.s32 	%r7572, %r7571, %r7005;
	// begin inline asm
	shf.r.wrap.b32 %r5647, %r5660, %r5660, %r5650;
	// end inline asm
	// begin inline asm
	shf.r.wrap.b32 %r5651, %r5660, %r5660, %r5654;
	// end inline asm
	xor.b32  	%r7573, %r5651, %r5647;
	// begin inline asm
	shf.r.wrap.b32 %r5655, %r5660, %r5660, %r5658;
	// end inline asm
	xor.b32  	%r7574, %r7573, %r5655;
	// begin inline asm
	lop3.b32 %r5659, %r5660, %r5661, %r5662, 0xE8;
	// end inline asm
	add.s32 	%r7575, %r7572, %r5630;
	add.s32 	%r7576, %r5659, %r7572;
	add.s32 	%r7577, %r7576, %r7574;
	add.s32 	%r3, %r7577, 1779033703;
	add.s32 	%r7578, %r5660, -1150833019;
	prmt.b32 	%r4, %r7578, %r3069, %r5669;
	add.s32 	%r7579, %r5661, 1013904242;
	prmt.b32 	%r5, %r7579, %r3069, %r5669;
	add.s32 	%r7580, %r5662, -1521486534;
	prmt.b32 	%r6, %r7580, %r3069, %r5669;
	add.s32 	%r7581, %r7575, 1359893119;
	prmt.b32 	%r7, %r7581, %r3069, %r5669;
	add.s32 	%r7582, %r5644, -1694144372;
	prmt.b32 	%r8, %r7582, %r3069, %r5669;
	add.s32 	%r7583, %r5645, 528734635;
	prmt.b32 	%r9, %r7583, %r3069, %r5669;
	add.s32 	%r7584, %r5646, 1541459225;
	prmt.b32 	%r10, %r7584, %r3069, %r5669;
	ld.shared.u32 	%r11, [_ZZN6tetsuo8variants16mine_lop3_sharedEPKjS2_S2_jPjS3_E8s_target+28];
	setp.gt.u32 	%p4, %r10, %r11;
	@%p4 bra 	$L__BB6_20;
	setp.lt.u32 	%p5, %r10, %r11;
	@%p5 bra 	$L__BB6_18;
	ld.shared.u32 	%r12, [_ZZN6tetsuo8variants16mine_lop3_sharedEPKjS2_S2_jPjS3_E8s_target+24];
	setp.gt.u32 	%p6, %r9, %r12;
	@%p6 bra 	$L__BB6_20;
	setp.lt.u32 	%p7, %r9, %r12;
	@%p7 bra 	$L__BB6_18;
	ld.shared.u32 	%r13, [_ZZN6tetsuo8variants16mine_lop3_sharedEPKjS2_S2_jPjS3_E8s_target+20];
	setp.gt.u32 	%p8, %r8, %r13;
	@%p8 bra 	$L__BB6_20;
	setp.lt.u32 	%p9, %r8, %r13;
	@%p9 bra 	$L__BB6_18;
	ld.shared.u32 	%r14, [_ZZN6tetsuo8variants16mine_lop3_sharedEPKjS2_S2_jPjS3_E8s_target+16];
	setp.gt.u32 	%p10, %r7, %r14;
	@%p10 bra 	$L__BB6_20;
	setp.lt.u32 	%p11, %r7, %r14;
	@%p11 bra 	$L__BB6_18;
	ld.shared.u32 	%r15, [_ZZN6tetsuo8variants16mine_lop3_sharedEPKjS2_S2_jPjS3_E8s_target+12];
	setp.gt.u32 	%p12, %r6, %r15;
	@%p12 bra 	$L__BB6_20;
	setp.lt.u32 	%p13, %r6, %r15;
	@%p13 bra 	$L__BB6_18;
	ld.shared.u32 	%r16, [_ZZN6tetsuo8variants16mine_lop3_sharedEPKjS2_S2_jPjS3_E8s_target+8];
	setp.gt.u32 	%p14, %r5, %r16;
	@%p14 bra 	$L__BB6_20;
	setp.lt.u32 	%p15, %r5, %r16;
	@%p15 bra 	$L__BB6_18;
	ld.shared.u32 	%r17, [_ZZN6tetsuo8variants16mine_lop3_sharedEPKjS2_S2_jPjS3_E8s_target+4];
	setp.gt.u32 	%p16, %r4, %r17;
	@%p16 bra 	$L__BB6_20;
	setp.ge.u32 	%p17, %r4, %r17;
	ld.shared.u32 	%r7585, [_ZZN6tetsuo8variants16mine_lop3_sharedEPKjS2_S2_jPjS3_E8s_target];
	mov.b32 	%r7587, 291;
	mov.b32 	%r7588, 0;
	prmt.b32 	%r7589, %r3, %r7588, %r7587;
	setp.gt.u32 	%p18, %r7589, %r7585;
	and.pred  	%p19, %p17, %p18;
	@%p19 bra 	$L__BB6_20;
$L__BB6_18:
	atom.relaxed.global.cas.b32 	%r7591, [%rd1], 0, 1;
	setp.ne.s32 	%p20, %r7591, 0;
	@%p20 bra 	$L__BB6_20;
	ld.param.u64 	%rd16, [_ZN6tetsuo8variants16mine_lop3_sharedEPKjS2_S2_jPjS3__param_4];
	cvta.to.global.u64 	%rd15, %rd16;
	st.global.u32 	[%rd15], %r2;
$L__BB6_20:
	ret;

}
	// .globl	_ZN6tetsuo8variants24mine_lop3_sliding_sharedEPKjS2_S2_jPjS3_
.visible .entry _ZN6tetsuo8variants24mine_lop3_sliding_sharedEPKjS2_S2_jPjS3_(
	.param .u64 .ptr .align 1 _ZN6tetsuo8variants24mine_lop3_sliding_sharedEPKjS2_S2_jPjS3__param_0,
	.param .u64 .ptr .align 1 _ZN6tetsuo8variants24mine_lop3_sliding_sharedEPKjS2_S2_jPjS3__param_1,
	.param .u64 .ptr .align 1 _ZN6tetsuo8variants24mine_lop3_sliding_sharedEPKjS2_S2_jPjS3__param_2,
	.param .u32 _ZN6tetsuo8variants24mine_lop3_sliding_sharedEPKjS2_S2_jPjS3__param_3,
	.param .u64 .ptr .align 1 _ZN6tetsuo8variants24mine_lop3_sliding_sharedEPKjS2_S2_jPjS3__param_4,
	.param .u64 .ptr .align 1 _ZN6tetsuo8variants24mine_lop3_sliding_sharedEPKjS2_S2_jPjS3__param_5
)
{
	.reg .pred 	%p<21>;
	.reg .b32 	%r<7594>;
	.reg .b64 	%rd<19>;
	// demoted variable
	.shared .align 4 .b8 _ZZN6tetsuo8variants24mine_lop3_sliding_sharedEPKjS2_S2_jPjS3_E10s_midstate[32];
	// demoted variable
	.shared .align 4 .b8 _ZZN6tetsuo8variants24mine_lop3_sliding_sharedEPKjS2_S2_jPjS3_E6s_tail[16];
	// demoted variable
	.shared .align 4 .b8 _ZZN6tetsuo8variants24mine_lop3_sliding_sharedEPKjS2_S2_jPjS3_E8s_target[32];
	ld.param.u64 	%rd2, [_ZN6tetsuo8variants24mine_lop3_sliding_sharedEPKjS2_S2_jPjS3__param_0];
	ld.param.u64 	%rd3, [_ZN6tetsuo8variants24mine_lop3_sliding_sharedEPKjS2_S2_jPjS3__param_1];
	ld.param.u64 	%rd4, [_ZN6tetsuo8variants24mine_lop3_sliding_sharedEPKjS2_S2_jPjS3__param_2];
	ld.param.u64 	%rd6, [_ZN6tetsuo8variants24mine_lop3_sliding_sharedEPKjS2_S2_jPjS3__param_5];
	cvta.to.global.u64 	%rd1, %rd6;
	mov.u32 	%r1, %tid.x;
	setp.gt.u32 	%p1, %r1, 7;
	@%p1 bra 	$L__BB7_3;
	cvta.to.global.u64 	%rd7, %rd2;
	cvta.to.global.u64 	%rd8, %rd4;
	mul.wide.u32 	%rd9, %r1, 4;
	add.s64 	%rd10, %rd7, %rd9;
	ld.global.nc.u32 	%r19, [%rd10];
	shl.b32 	%r20, %r1, 2;
	mov.u32 	%r21, _ZZN6tetsuo8variants24mine_lop3_sliding_sharedEPKjS2_S2_jPjS3_E10s_midstate;
	add.s32 	%r22, %r21, %r20;
	st.shared.u32 	[%r22], %r19;
	add.s64 	%rd11, %rd8, %rd9;
	ld.global.nc.u32 	%r23, [%rd11];
	mov.u32 	%r24, _ZZN6tetsuo8variants24mine_lop3_sliding_sharedEPKjS2_S2_jPjS3_E8s_target;
	add.s32 	%r25, %r24, %r20;
	st.shared.u32 	[%r25], %r23;
	setp.gt.u32 	%p2, %r1, 3;
	@%p2 bra 	$L__BB7_3;
	cvta.to.global.u64 	%rd12, %rd3;
	add.s64 	%rd14, %rd12, %rd9;
	ld.global.nc.u32 	%r26, [%rd14];
	mov.u32 	%r28, _ZZN6tetsuo8variants24mine_lop3_sliding_sharedEPKjS2_S2_jPjS3_E6s_tail;
	add.s32 	%r29, %r28, %r20;
	st.shared.u32 	[%r29], %r26;
$L__BB7_3:
	bar.sync 	0;
	ld.global.u32 	%r30, [%rd1];
	setp.ne.s32 	%p3, %r30, 0;
	@%p3 bra 	$L__BB7_20;
	ld.param.u32 	%r7593, [_ZN6tetsuo8variants24mine_lop3_sliding_sharedEPKjS2_S2_jPjS3__param_3];
	mov.u32 	%r5663, %ctaid.x;
	mov.u32 	%r5664, %ntid.x;
	mad.lo.s32 	%r5666, %r5663, %r5664, %r1;
	add.s32 	%r2, %r5666, %r7593;
	ld.shared.u32 	%r48, [_ZZN6tetsuo8variants24mine_lop3_sliding_sharedEPKjS2_S2_jPjS3_E10s_midstate];
	ld.shared.u32 	%r61, [_ZZN6tetsuo8variants24mine_lop3_sliding_sharedEPKjS2_S2_jPjS3_E10s_midstate+4];
	ld.shared.u32 	%r62, [_ZZN6tetsuo8variants24mine_lop3_sliding_sharedEPKjS2_S2_jPjS3_E10s_midstate+8];
	ld.shared.u32 	%r5667, [_ZZN6tetsuo8variants24mine_lop3_sliding_sharedEPKjS2_S2_jPjS3_E10s_midstate+12];
	ld.shared.u32 	%r32, [_ZZN6tetsuo8variants24mine_lop3_sliding_sharedEPKjS2_S2_jPjS3_E10s_midstate+16];
	ld.shared.u32 	%r45, [_ZZN6tetsuo8variants24mine_lop3_sliding_sharedEPKjS2_S2_jPjS3_E10s_midstate+20];
	ld.shared.u32 	%r46, [_ZZN6tetsuo8variants24mine_lop3_sliding_sharedEPKjS2_S2_jPjS3_E10s_midstate+24];
	ld.shared.u32 	%r5668, [_ZZN6tetsuo8variants24mine_lop3_sliding_sharedEPKjS2_S2_jPjS3_E10s_midstate+28];
	ld.shared.u32 	%r5669, [_ZZN6tetsuo8variants24mine_lop3_sliding_sharedEPKjS2_S2_jPjS3_E6s_tail];
	mov.b32 	%r5670, 291;
	mov.b32 	%r3997, 0;
	prmt.b32 	%r5671, %r5669, %r3997, %r5670;
	ld.shared.u32 	%r5672, [_ZZN6tetsuo8variants24mine_lop3_sliding_sharedEPKjS2_S2_jPjS3_E6s_tail+4];
	prmt.b32 	%r557, %r5672, %r3997, %r5670;
	ld.shared.u32 	%r5673, [_ZZN6tetsuo8variants24mine_lop3_sliding_sharedEPKjS2_S2_jPjS3_E6s_tail+8];
	prmt.b32 	%r605, %r5673, %r3997, %r5670;
	prmt.b32 	%r653, %r2, %r3997, %r5670;
	mov.b32 	%r5634, 6;
	// begin inline asm
	shf.r.wrap.b32 %r31, %r32, %r32, %r5634;
	// end inline asm
	mov.b32 	%r5638, 11;
	// begin inline asm
	shf.r.wrap.b32 %r35, %r32, %r32, %r5638;
	// end inline asm
	xor.b32  	%r5674, %r35, %r31;
	mov.b32 	%r5642, 25;
	// begin inline asm
	shf.r.wrap.b32 %r39, %r32, %r32, %r5642;
	// end inline asm
	xor.b32  	%r5675, %r5674, %r39;
	add.s32 	%r5676, %r5675, %r5668;
	// begin inline asm
	lop3.b32 %r43, %r32, %r45, %r46, 0xCA;
	// end inline asm
	add.s32 	%r5677, %r5676, %r43;
	ld.const.u32 	%r5678, [_ZN6tetsuo8variants1KE];
	add.s32 	%r5679, %r5677, %r5678;
	add.s32 	%r5680, %r5679, %r5671;
	mov.b32 	%r5650, 2;
	// begin inline asm
	shf.r.wrap.b32 %r47, %r48, %r48, %r5650;
	// end inline asm
	mov.b32 	%r5654, 13;
	// begin inline asm
	shf.r.wrap.b32 %r51, %r48, %r48, %r5654;
	// end inline asm
	xor.b32  	%r5681, %r51, %r47;
	mov.b32 	%r5658, 22;
	// begin inline asm
	shf.r.wrap.b32 %r55, %r48, %r48, %r5658;
	// end inline asm
	xor.b32  	%r5682, %r5681, %r55;
	// begin inline asm
	lop3.b32 %r59, %r48, %r61, %r62, 0xE8;
	// end inline asm
	add.s32 	%r142, %r5680, %r5667;
	add.s32 	%r5683, %r59, %r5680;
	add.s32 	%r158, %r5683, %r5682;
	// begin inline asm
	shf.r.wrap.b32 %r63, %r142, %r142, %r5634;
	// end inline asm
	// begin inline asm
	shf.r.wrap.b32 %r67, %r142, %r142, %r5638;
	// end inline asm
	xor.b32  	%r5684, %r67, %r63;
	// begin inline asm
	shf.r.wrap.b32 %r71, %r142, %r142, %r5642;
	// end inline asm
	xor.b32  	%r5685, %r5684, %r71;
	add.s32 	%r5686, %r5685, %r46;
	// begin inline asm
	lop3.b32 %r75, %r142, %r32, %r45, 0xCA;
	// end inline asm
	add.s32 	%r5687, %r5686, %r75;
	ld.const.u32 	%r5688, [_ZN6tetsuo8variants1KE+4];
	add.s32 	%r5689, %r5687, %r5688;
	add.s32 	%r5690, %r5689, %r557;
	// begin inline asm
	shf.r.wrap.b32 %r79, %r158, %r158, %r5650;
	// end inline asm
	// begin inline asm
	shf.r.wrap.b32 %r83, %r158, %r158, %r5654;
	// end inline asm
	xor.b32  	%r5691, %r83, %r79;
	// begin inline asm
	shf.r.wrap.b32 %r87, %r158, %r158, %r5658;
	// end inline asm
	xor.b32  	%r5692, %r5691, %r87;
	// begin inline asm
	lop3.b32 %r91, %r158, %r48, %r61, 0xE8;
	// end inline asm
	add.s32 	%r174, %r5690, %r62;
	add.s32 	%r5693, %r91, %r5690;
	add.s32 	%r190, %r5693, %r5692;
	// begin inline asm
	shf.r.wrap.b32 %r95, %r174, %r174, %r5634;
	// end inline asm
	// begin inline asm
	shf.r.wrap.b32 %r99, %r174, %r174, %r5638;
	// end inline asm
	xor.b32  	%r5694, %r99, %r95;
	// begin inline asm
	shf.r.wrap.b32 %r103, %r174, %r174, %r5642;
	// end inline asm
	xor.b32  	%r5695, %r5694, %r103;
	add.s32 	%r5696, %r5695, %r45;
	// begin inline asm
	lop3.b32 %r107, %r174, %r142, %r32, 0xCA;
	// end inline asm
	add.s32 	%r5697, %r5696, %r107;
	ld.const.u32 	%r5698, [_ZN6tetsuo8variants1KE+8];
	add.s32 	%r5699, %r5697, %r5698;
	add.s32 	%r5700, %r5699, %r605;
	// begin inline asm
	shf.r.wrap.b32 %r111, %r190, %r190, %r5650;
	// end inline asm
	// begin inline asm
	shf.r.wrap.b32 %r115, %r190, %r190, %r5654;
	// end inline asm
	xor.b32  	%r5701, %r115, %r111;
	// begin inline asm
	shf.r.wrap.b32 %r119, %r190, %r190, %r5658;
	// end inline asm
	xor.b32  	%r5702, %r5701, %r119;
	// begin inline asm
	lop3.b32 %r123, %r190, %r158, %r48, 0xE8;
	// end inline asm
	add.s32 	%r206, %r5700, %r61;
	add.s32 	%r5703, %r123, %r5700;
	add.s32 	%r222, %r5703, %r5702;
	// begin inline asm
	shf.r.wrap.b32 %r127, %r206, %r206, %r5634;
	// end inline asm
	// begin inline asm
	shf.r.wrap.b32 %r131, %r206, %r206, %r5638;
	// end inline asm
	xor.b32  	%r5704, %r131, %r127;
	// begin inline asm
	shf.r.wrap.b32 %r135, %r206, %r206, %r5642;
	// end inline asm
	xor.b32  	%r5705, %r5704, %r135;
	add.s32 	%r5706, %r5705, %r32;
	// begin inline asm
	lop3.b32 %r139, %r206, %r174, %r142, 0xCA;
	// end inline asm
	add.s32 	%r5707, %r5706, %r139;
	ld.const.u32 	%r5708, [_ZN6tetsuo8variants1KE+12];
	add.s32 	%r5709, %r5707, %r5708;
	add.s32 	%r5710, %r5709, %r653;
	// begin inline asm
	shf.r.wrap.b32 %r143, %r222, %r222, %r5650;
	// end inline asm
	// begin inline asm
	shf.r.wrap.b32 %r147, %r222, %r222, %r5654;
	// end inline asm
	xor.b32  	%r5711, %r147, %r143;
	// begin inline asm
	shf.r.wrap.b32 %r151, %r222, %r222, %r5658;
	// end inline asm
	xor.b32  	%r5712, %r5711, %r151;
	// begin inline asm
	lop3.b32 %r155, %r222, %r190, %r158, 0xE8;
	// end inline asm
	add.s32 	%r238, %r5710, %r48;
	add.s32 	%r5713, %r155, %r5710;
	add.s32 	%r254, %r5713, %r5712;
	// begin inline asm
	shf.r.wrap.b32 %r159, %r238, %r238, %r5634;
	// end inline asm
	// begin inline asm
	shf.r.wrap.b32 %r163, %r238, %r238, %r5638;
	// end inline asm
	xor.b32  	%r5714, %r163, %r159;
	// begin inline asm
	shf.r.wrap.b32 %r167, %r238, %r238, %r5642;
	// end inline asm
	xor.b32  	%r5715, %r5714, %r167;
	add.s32 	%r5716, %r5715, %r142;
	// begin inline asm
	lop3.b32 %r171, %r238, %r206, %r174, 0xCA;
	// end inline asm
	add.s32 	%r5717, %r5716, %r171;
	ld.const.u32 	%r5718, [_ZN6tetsuo8variants1KE+16];
	add.s32 	%r5719, %r5717, %r5718;
	xor.b32  	%r5720, %r5719, -2147483648;
	// begin inline asm
	shf.r.wrap.b32 %r175, %r254, %r254, %r5650;
	// end inline asm
	// begin inline asm
	shf.r.wrap.b32 %r179, %r254, %r254, %r5654;
	// end inline asm
	xor.b32  	%r5721, %r179, %r175;
	// begin inline asm
	shf.r.wrap.b32 %r183, %r254, %r254, %r5658;
	// end inline asm
	xor.b32  	%r5722, %r5721, %r183;
	// begin inline asm
	lop3.b32 %r187, %r254, %r222, %r190, 0xE8;
	// end inline asm
	add.s32 	%r270, %r5720, %r158;
	add.s32 	%r5723, %r187, %r5720;
	add.s32 	%r286, %r5723, %r5722;
	// begin inline asm
	shf.r.wrap.b32 %r191, %r270, %r270, %r5634;
	// end inline asm
	// begin inline asm
	shf.r.wrap.b32 %r195, %r270, %r270, %r5638;
	// end inline asm
	xor.b32  	%r5724, %r195, %r191;
	// begin inline asm
	shf.r.wrap.b32 %r199, %r270, %r270, %r5642;
	// end inline asm
	xor.b32  	%r5725, %r5724, %r199;
	add.s32 	%r5726, %r5725, %r174;
	// begin inline asm
	lop3.b32 %r203, %r270, %r238, %r206, 0xCA;
	// end inline asm
	add.s32 	%r5727, %r5726, %r203;
	ld.const.u32 	%r5728, [_ZN6tetsuo8variants1KE+20];
	add.s32 	%r5729, %r5727, %r5728;
	// begin inline asm
	shf.r.wrap.b32 %r207, %r286, %r286, %r5650;
	// end inline asm
	// begin inline asm
	shf.r.wrap.b32 %r211, %r286, %r286, %r5654;
	// end inline asm
	xor.b32  	%r5730, %r211, %r207;
	// begin inline asm
	shf.r.wrap.b32 %r215, %r286, %r286, %r5658;
	// end inline asm
	xor.b32  	%r5731, %r5730, %r215;
	// begin inline asm
	lop3.b32 %r219, %r286, %r254, %r222, 0xE8;
	// end inline asm
	add.s32 	%r302, %r5729, %r190;
	add.s32 	%r5732, %r219, %r5729;
	add.s32 	%r318, %r5732, %r5731;
	// begin inline asm
	shf.r.wrap.b32 %r223, %r302, %r302, %r5634;
	// end inline asm
	// begin inline asm
	shf.r.wrap.b32 %r227, %r302, %r302, %r5638;
	// end inline asm
	xor.b32  	%r5733, %r227, %r223;
	// begin inline asm
	shf.r.wrap.b32 %r231, %r302, %r302, %r5642;
	// end inline asm
	xor.b32  	%r5734, %r5733, %r231;
	add.s32 	%r5735, %r5734, %r206;
	// begin inline asm
	lop3.b32 %r235, %r302, %r270, %r238, 0xCA;
	// end inline asm
	add.s32 	%r5736, %r5735, %r235;
	ld.const.u32 	%r5737, [_ZN6tetsuo8variants1KE+24];
	add.s32 	%r5738, %r5736, %r5737;
	// begin inline asm
	shf.r.wrap.b32 %r239, %r318, %r318, %r5650;
	// end inline asm
	// begin inline asm
	shf.r.wrap.b32 %r243, %r318, %r318, %r5654;
	// end inline asm
	xor.b32  	%r5739, %r243, %r239;
	// begin inline asm
	shf.r.wrap.b32 %r247, %r318, %r318, %r5658;
	// end inline asm
	xor.b32  	%r5740, %r5739, %r247;
	// begin inline asm
	lop3.b32 %r251, %r318, %r286, %r254, 0xE8;
	// end inline asm
	add.s32 	%r334, %r5738, %r222;
	add.s32 	%r5741, %r251, %r5738;
	add.s32 	%r350, %r5741, %r5740;
	// begin inline asm
	shf.r.wrap.b32 %r255, %r334, %r334, %r5634;
	// end inline asm
	// begin inline asm
	shf.r.wrap.b32 %r259, %r334, %r334, %r5638;
	// end inline asm
	xor.b32  	%r5742, %r259, %r255;
	// begin inline asm
	shf.r.wrap.b32 %r263, %r334, %r334, %r5642;
	// end inline asm
	xor.b32  	%r5743, %r5742, %r263;
	add.s32 	%r5744, %r5743, %r238;
	// begin inline asm
	lop3.b32 %r267, %r334, %r302, %r270, 0xCA;
	// end inline asm
	add.s32 	%r5745, %r5744, %r267;
	ld.const.u32 	%r5746, [_ZN6tetsuo8variants1KE+28];
	add.s32 	%r5747, %r5745, %r5746;
	// begin inline asm
	shf.r.wrap.b32 %r271, %r350, %r350, %r5650;
	// end inline asm
	// begin inline asm
	shf.r.wrap.b32 %r275, %r350, %r350, %r5654;
	// end inline asm
	xor.b32  	%r5748, %r275, %r271;
	// begin inline asm
	shf.r.wrap.b32 %r279, %r350, %r350, %r5658;
	// end inline asm
	xor.b32  	%r5749, %r5748, %r279;
	// begin inline asm
	lop3.b32 %r283, %r350, %r318, %r286, 0xE8;
	// end inline asm
	add.s32 	%r366, %r5747, %r254;
	add.s32 	%r5750, %r283, %r5747;
	add.s32 	%r382, %r5750, %r5749;
	// begin inline asm
	shf.r.wrap.b32 %r287, %r366, %r366, %r5634;
	// end inline asm
	// begin inline asm
	shf.r.wrap.b32 %r291, %r366, %r366, %r5638;
	// end inline asm
	xor.b32  	%r5751, %r291, %r287;
	// begin inline asm
	shf.r.wrap.b32 %r295, %r366, %r366, %r5642;
	// end inline asm
	xor.b32  	%r5752, %r5751, %r295;
	add.s32 	%r5753, %r5752, %r270;
	// begin inline asm
	lop3.b32 %r299, %r366, %r334, %r302, 0xCA;
	// end inline asm
	add.s32 	%r5754, %r5753, %r299;
	ld.const.u32 	%r5755, [_ZN6tetsuo8variants1KE+32];
	add.s32 	%r5756, %r5754, %r5755;
	// begin inline asm
	shf.r.wrap.b32 %r303, %r382, %r382, %r5650;
	// end inline asm
	// begin inline asm
	shf.r.wrap.b32 %r307, %r382, %r382, %r5654;
	// end inline asm
	xor.b32  	%r5757, %r307, %r303;
	// begin inline asm
	shf.r.wrap.b32 %r311, %r382, %r382, %r5658;
	// end inline asm
	xor.b32  	%r5758, %r5757, %r311;
	// begin inline asm
	lop3.b32 %r315, %r382, %r350, %r318, 0xE8;
	// end inline asm
	add.s32 	%r398, %r5756, %r286;
	add.s32 	%r5759, %r315, %r5756;
	add.s32 	%r414, %r5759, %r5758;
	// begin inline asm
	shf.r.wrap.b32 %r319, %r398, %r398, %r5634;
	// end inline asm
	// begin inline asm
	shf.r.wrap.b32 %r323, %r398, %r398, %r5638;
	// end inline asm
	xor.b32  	%r5760, %r323, %r319;
	// begin inline asm
	shf.r.wrap.b32 %r327, %r398, %r398, %r5642;
	// end inline asm
	xor.b32  	%r5761, %r5760, %r327;
	add.s32 	%r5762, %r5761, %r302;
	// begin inline asm
	lop3.b32 %r331, %r398, %r366, %r334, 0xCA;
	// end inline asm
	add.s32 	%r5763, %r5762, %r331;
	ld.const.u32 	%r5764, [_ZN6tetsuo8variants1KE+36];
	add.s32 	%r5765, %r5763, %r5764;
	// begin inline asm
	shf.r.wrap.b32 %r335, %r414, %r414, %r5650;
	// end inline asm
	// begin inline asm
	shf.r.wrap.b32 %r339, %r414, %r414, %r5654;
	// end inline asm
	xor.b32  	%r5766, %r339, %r335;
	// begin inline asm
	shf.r.wrap.b32 %r343, %r414, %r414, %r5658;
	// end inline asm
	xor.b32  	%r5767, %r5766, %r343;
	// begin inline asm
	lop3.b32 %r347, %r414, %r382, %r350, 0xE8;
	// end inline asm
	add.s32 	%r430, %r5765, %r318;
	add.s32 	%r5768, %r347, %r5765;
	add.s32 	%r446, %r5768, %r5767;
	// begin inline asm
	shf.r.wrap.b32 %r351, %r430, %r430, %r5634;
	// end inline asm
	// begin inline asm
	shf.r.wrap.b32 %r355, %r430, %r430, %r5638;
	// end inline asm
	xor.b32  	%r5769, %r355, %r351;
	// begin inline asm
	shf.r.wrap.b32 %r359, %r430, %r430, %r5642;
	// end inline asm
	xor.b32  	%r5770, %r5769, %r359;
	add.s32 	%r5771, %r5770, %r334;
	// begin inline asm
	lop3.b32 %r363, %r430, %r398, %r366, 0xCA;
	// end inline asm
	add.s32 	%r5772, %r5771, %r363;
	ld.const.u32 	%r5773, [_ZN6tetsuo8variants1KE+40];
	add.s32 	%r5774, %r5772, %r5773;
	// begin inline asm
	shf.r.wrap.b32 %r367, %r446, %r446, %r5650;
	// end inline asm
	// begin inline asm
	shf.r.wrap.b32 %r371, %r446, %r446, %r5654;
	// end inline asm
	xor.b32  	%r5775, %r371, %r367;
	// begin inline asm
	shf.r.wrap.b32 %r375, %r446, %r446, %r5658;
	// end inline asm
	xor.b32  	%r5776, %r5775, %r375;
	// begin inline asm
	lop3.b32 %r379, %r446, %r414, %r382, 0xE8;
	// end inline asm
	add.s32 	%r462, %r5774, %r350;
	add.s32 	%r5777, %r379, %r5774;
	add.s32 	%r478, %r5777, %r5776;
	// begin inline asm
	shf.r.wrap.b32 %r383, %r462, %r462, %r5634;
	// end inline asm
	// begin inline asm
	shf.r.wrap.b32 %r387, %r462, %r462, %r5638;
	// end inline asm
	xor.b32  	%r5778, %r387, %r383;
	// begin inline asm
	shf.r.wrap.b32 %r391, %r462, %r462, %r5642;
	// end inline asm
	xor.b32  	%r5779, %r5778, %r391;
	add.s32 	%r5780, %r5779, %r366;
	// begin inline asm
	lop3.b32 %r395, %r462, %r430, %r398, 0xCA;
	// end inline asm
	add.s32 	%r5781, %r5780, %r395;
	ld.const.u32 	%r5782, [_ZN6tetsuo8variants1KE+44];
	add.s32 	%r5783, %r5781, %r5782;
	// begin inline asm
	shf.r.wrap.b32 %r399, %r478, %r478, %r5650;
	// end inline asm
	// begin inline asm
	shf.r.wrap.b32 %r403, %r478, %r478, %r5654;
	// end inline asm
	xor.b32  	%r5784, %r403, %r399;
	// begin inline asm
	shf.r.wrap.b32 %r407, %r478, %r478, %r5658;
	// end inline asm
	xor.b32  	%r5785, %r5784, %r407;
	// begin inline asm
	lop3.b32 %r411, %r478, %r446, %r414, 0xE8;
	// end inline asm
	add.s32 	%r494, %r5783, %r382;
	add.s32 	%r5786, %r411, %r5783;
	add.s32 	%r510, %r5786, %r5785;
	// begin inline asm
	shf.r.wrap.b32 %r415, %r494, %r494, %r5634;
	// end inline asm
	// begin inline asm
	shf.r.wrap.b32 %r419, %r494, %r494, %r5638;
	// end inline asm
	xor.b32  	%r5787, %r419, %r415;
	// begin inline asm
	shf.r.wrap.b32 %r423, %r494, %r494, %r5642;
	// end inline asm
	xor.b32  	%r5788, %r5787, %r423;
	add.s32 	%r5789, %r5788, %r398;
	// begin inline asm
	lop3.b32 %r427, %r494, %r462, %r430, 0xCA;
	// end inline asm
	add.s32 	%r5790, %r5789, %r427;
	ld.const.u32 	%r5791, [_ZN6tetsuo8variants1KE+48];
	add.s32 	%r5792, %r5790, %r5791;
	// begin inline asm
	shf.r.wrap.b32 %r431, %r510, %r510, %r5650;
	// end inline asm
	// begin inline asm
	shf.r.wrap.b32 %r435, %r510, %r510, %r5654;
	// end inline asm
	xor.b32  	%r5793, %r435, %r431;
	// begin inline asm
	shf.r.wrap.b32 %r439, %r510, %r510, %r5658;
	// end inline asm
	xor.b32  	%r5794, %r5793, %r439;
	// begin inline asm
	lop3.b32 %r443, %r510, %r478, %r446, 0xE8;
	// end inline asm
	add.s32 	%r526, %r5792, %r414;
	add.s32 	%r5795, %r443, %r5792;
	add.s32 	%r542, %r5795, %r5794;
	// begin inline asm
	shf.r.wrap.b32 %r447, %r526, %r526, %r5634;
	// end inline asm
	// begin inline asm
	shf.r.wrap.b32 %r451, %r526, %r526, %r5638;
	// end inline asm
	xor.b32  	%r5796, %r451, %r447;
	// begin inline asm
	shf.r.wrap.b32 %r455, %r526, %r526, %r5642;
	// end inline asm
	xor.b32  	%r5797, %r5796, %r455;
	add.s32 	%r5798, %r5797, %r430;
	// begin inline asm
	lop3.b32 %r459, %r526, %r494, %r462, 0xCA;
	// end inline asm
	add.s32 	%r5799, %r5798, %r459;
	ld.const.u32 	%r5800, [_ZN6tetsuo8variants1KE+52];
	add.s32 	%r5801, %r5799, %r5800;
	// begin inline asm
	shf.r.wrap.b32 %r463, %r542, %r542, %r5650;
	// end inline asm
	// begin inline asm
	shf.r.wrap.b32 %r467, %r542, %r542, %r5654;
	// end inline asm
	xor.b32  	%r5802, %r467, %r463;
	// begin inline asm
	shf.r.wrap.b32 %r471, %r542, %r542, %r5658;
	// end inline asm
	xor.b32  	%r5803, %r5802, %r471;
	// begin inline asm
	lop3.b32 %r475, %r542, %r510, %r478, 0xE8;
	// end inline asm
	add.s32 	%r574, %r5801, %r446;
	add.s32 	%r5804, %r475, %r5801;
	add.s32 	%r590, %r5804, %r5803;
	// begin inline asm
	shf.r.wrap.b32 %r479, %r574, %r574, %r5634;
	// end inline asm
	// begin inline asm
	shf.r.wrap.b32 %r483, %r574, %r574, %r5638;
	// end inline asm
	xor.b32  	%r5805, %r483, %r479;
	// begin inline asm
	shf.r.wrap.b32 %r487, %r574, %r574, %r5642;
	// end inline asm
	xor.b32  	%r5806, %r5805, %r487;
	add.s32 	%r5807, %r5806, %r462;
	// begin inline asm
	lop3.b32 %r491, %r574, %r526, %r494, 0xCA;
	// end inline asm
	add.s32 	%r5808, %r5807, %r491;
	ld.const.u32 	%r5809, [_ZN6tetsuo8variants1KE+56];
	add.s32 	%r5810, %r5808, %r5809;
	// begin inline asm
	shf.r.wrap.b32 %r495, %r590, %r590, %r5650;
	// end inline asm
	// begin inline asm
	shf.r.wrap.b32 %r499, %r590, %r590, %r5654;
	// end inline asm
	xor.b32  	%r5811, %r499, %r495;
	// begin inline asm
	shf.r.wrap.b32 %r503, %r590, %r590, %r5658;
	// end inline asm
	xor.b32  	%r5812, %r5811, %r503;
	// begin inline asm
	lop3.b32 %r507, %r590, %r542, %r510, 0xE8;
	// end inline asm
	add.s32 	%r622, %r5810, %r478;
	add.s32 	%r5813, %r507, %r5810;
	add.s32 	%r638, %r5813, %r5812;
	// begin inline asm
	shf.r.wrap.b32 %r511, %r622, %r622, %r5634;
	// end inline asm
	// begin inline asm
	shf.r.wrap.b32 %r515, %r622, %r622, %r5638;
	// end inline asm
	xor.b32  	%r5814, %r515, %r511;
	// begin inline asm
	shf.r.wrap.b32 %r519, %r622, %r622, %r5642;
	// end inline asm
	xor.b32  	%r5815, %r5814, %r519;
	add.s32 	%r5816, %r5815, %r494;
	// begin inline asm
	lop3.b32 %r523, %r622, %r574, %r526, 0xCA;
	// end inline asm
	add.s32 	%r5817, %r5816, %r523;
	ld.const.u32 	%r5818, [_ZN6tetsuo8variants1KE+60];
	add.s32 	%r5819, %r5817, %r5818;
	add.s32 	%r5820, %r5819, 640;
	// begin inline asm
	shf.r.wrap.b32 %r527, %r638, %r638, %r5650;
	// end inline asm
	// begin inline asm
	shf.r.wrap.b32 %r531, %r638, %r638, %r5654;
	// end inline asm
	xor.b32  	%r5821, %r531, %r527;
	// begin inline asm
	shf.r.wrap.b32 %r535, %r638, %r638, %r5658;
	// end inline asm
	xor.b32  	%r5822, %r5821, %r535;
	// begin inline asm
	lop3.b32 %r539, %r638, %r590, %r542, 0xE8;
	// end inline asm
	add.s32 	%r670, %r5820, %r510;
	add.s32 	%r5823, %r539, %r5820;
	add.s32 	%r686, %r5823, %r5822;
	mov.b32 	%r5618, 17;
	// begin inline asm
	shf.r.wrap.b32 %r543, %r3997, %r3997, %r5618;
	// end inline asm
	mov.b32 	%r5622, 19;
	// begin inline asm
	shf.r.wrap.b32 %r547, %r3997, %r3997, %r5622;
	// end inline asm
	xor.b32  	%r5824, %r543, %r547;
	mov.b32 	%r5626, 7;
	// begin inline asm
	shf.r.wrap.b32 %r551, %r557, %r557, %r5626;
	// end inline asm
	mov.b32 	%r5630, 18;
	// begin inline asm
	shf.r.wrap.b32 %r555, %r557, %r557, %r5630;
	// end inline asm
	shr.u32 	%r5825, %r557, 3;
	xor.b32  	%r5826, %r5825, %r551;
	xor.b32  	%r5827, %r5826, %r555;
	add.s32 	%r5828, %r5824, %r5671;
	add.s32 	%r1277, %r5828, %r5827;
	// begin inline asm
	shf.r.wrap.b32 %r559, %r670, %r670, %r5634;
	// end inline asm
	// begin inline asm
	shf.r.wrap.b32 %r563, %r670, %r670, %r5638;
	// end inline asm
	xor.b32  	%r5829, %r563, %r559;
	// begin inline asm
	shf.r.wrap.b32 %r567, %r670, %r670, %r5642;
	// end inline asm
	xor.b32  	%r5830, %r5829, %r567;
	// begin inline asm
	lop3.b32 %r571, %r670, %r622, %r574, 0xCA;
	// end inline asm
	ld.const.u32 	%r5831, [_ZN6tetsuo8variants1KE+64];
	add.s32 	%r5832, %r1277, %r526;
	add.s32 	%r5833, %r5832, %r5830;
	add.s32 	%r5834, %r5833, %r571;
	add.s32 	%r5835, %r5834, %r5831;
	// begin inline asm
	shf.r.wrap.b32 %r575, %r686, %r686, %r5650;
	// end inline asm
	// begin inline asm
	shf.r.wrap.b32 %r579, %r686, %r686, %r5654;
	// end inline asm
	xor.b32  	%r5836, %r579, %r575;
	// begin inline asm
	shf.r.wrap.b32 %r583, %r686, %r686, %r5658;
	// end inline asm
	xor.b32  	%r5837, %r5836, %r583;
	// begin inline asm
	lop3.b32 %r587, %r686, %r638, %r590, 0xE8;
	// end inline asm
	add.s32 	%r718, %r5835, %r542;
	add.s32 	%r5838, %r587, %r5835;
	add.s32 	%r734, %r5838, %r5837;
	mov.b32 	%r1229, 640;
	// begin inline asm
	shf.r.wrap.b32 %r591, %r1229, %r1229, %r5618;
	// end inline asm
	// begin inline asm
	shf.r.wrap.b32 %r595, %r1229, %r1229, %r5622;
	// end inline asm
	xor.b32  	%r5839, %r591, %r595;
	// begin inline asm
	shf.r.wrap.b32 %r599, %r605, %r605, %r5626;
	// end inline asm
	// begin inline asm
	shf.r.wrap.b32 %r603, %r605, %r605, %r5630;
	// end inline asm
	shr.u32 	%r5840, %r605, 3;
	xor.b32  	%r5841, %r5840, %r599;
	xor.b32  	%r5842, %r5841, %r603;
	add.s32 	%r5843, %r5839, %r557;
	add.s32 	%r1325, %r5843, %r5842;
	// begin inline asm
	shf.r.wrap.b32 %r607, %r718, %r718, %r5634;
	// end inline asm
	// begin inline asm
	shf.r.wrap.b32 %r611, %r718, %r718, %r5638;
	// end inline asm
	xor.b32  	%r5844, %r611, %r607;
	// begin inline asm
	shf.r.wrap.b32 %r615, %r718, %r718, %r5642;
	// end inline asm
	xor.b32  	%r5845, %r5844, %r615;
	// begin inline asm
	lop3.b32 %r619, %r718, %r670, %r622, 0xCA;
	// end inline asm
	ld.const.u32 	%r5846, [_ZN6tetsuo8variants1KE+68];
	add.s32 	%r5847, %r1325, %r574;
	add.s32 	%r5848, %r5847, %r5845;
	add.s32 	%r5849, %r5848, %r619;
	add.s32 	%r5850, %r5849, %r5846;
	// begin inline asm
	shf.r.wrap.b32 %r623, %r734, %r734, %r5650;
	// end inline asm
	// begin inline asm
	shf.r.wrap.b32 %r627, %r734, %r734, %r5654;
	// end inline asm
	xor.b32  	%r5851, %r627, %r623;
	// begin inline asm
	shf.r.wrap.b32 %r631, %r734, %r734, %r5658;
	// end inline asm
	xor.b32  	%r5852, %r5851, %r631;
	// begin inline asm
	lop3.b32 %r635, %r734, %r686, %r638, 0xE8;
	// end inline asm
	add.s32 	%r766, %r5850, %r590;
	add.s32 	%r5853, %r635, %r5850;
	add.s32 	%r782, %r5853, %r5852;
	// begin inline asm
	shf.r.wrap.b32 %r639, %r1277, %r1277, %r5618;
	// end inline asm
	// begin inline asm
	shf.r.wrap.b32 %r643, %r1277, %r1277, %r5622;
	// end inline asm
	shr.u32 	%r5854, %r1277, 10;
	xor.b32  	%r5855, %r5854, %r639;
	xor.b32  	%r5856, %r5855, %r643;
	// begin inline asm
	shf.r.wrap.b32 %r647, %r653, %r653, %r5626;
	// end inline asm
	// begin inline asm
	shf.r.wrap.b32 %r651, %r653, %r653, %r5630;
	// end inline asm
	shr.u32 	%r5857, %r653, 3;
	xor.b32  	%r5858, %r5857, %r647;
	xor.b32  	%r5859, %r5858, %r651;
	add.s32 	%r5860, %r5856, %r605;
	add.s32 	%r1373, %r5860, %r5859;
	// begin inline asm
	shf.r.wrap.b32 %r655, %r766, %r766, %r5634;
	// end inline asm
	// begin inline asm
	shf.r.wrap.b32 %r659, %r766, %r766, %r5638;
	// end inline asm
	xor.b32  	%r5861, %r659, %r655;
	// begin inline asm
	shf.r.wrap.b32 %r663, %r766, %r766, %r5642;
	// end inline asm
	xor.b32  	%r5862, %r5861, %r663;
	// begin inline asm
	lop3.b32 %r667, %r766, %r718, %r670, 0xCA;
	// end inline asm
	ld.const.u32 	%r5863, [_ZN6tetsuo8variants1KE+72];
	add.s32 	%r5864, %r1373, %r622;
	add.s32 	%r5865, %r5864, %r5862;
	add.s32 	%r5866, %r5865, %r667;
	add.s32 	%r5867, %r5866, %r5863;
	// begin inline asm
	shf.r.wrap.b32 %r671, %r782, %r782, %r5650;
	// end inline asm
	// begin inline asm
	shf.r.wrap.b32 %r675, %r782, %r782, %r5654;
	// end inline asm
	xor.b32  	%r5868, %r675, %r671;
	// begin inline asm
	shf.r.wrap.b32 %r679, %r782, %r782, %r5658;
	// end inline asm
	xor.b32  	%r5869, %r5868, %r679;
	// begin inline asm
	lop3.b32 %r683, %r782, %r734, %r686, 0xE8;
	// end inline asm
	add.s32 	%r814, %r5867, %r638;
	add.s32 	%r5870, %r683, %r5867;
	add.s32 	%r830, %r5870, %r5869;
	// begin inline asm
	shf.r.wrap.b32 %r687, %r1325, %r1325, %r5618;
	// end inline asm
	// begin inline asm
	shf.r.wrap.b32 %r691, %r1325, %r1325, %r5622;
	// end inline asm
	shr.u32 	%r5871, %r1325, 10;
	xor.b32  	%r5872, %r5871, %r687;
	xor.b32  	%r5873, %r5872, %r691;
	mov.b32 	%r3709, -2147483648;
	// begin inline asm
	shf.r.wrap.b32 %r695, %r3709, %r3709, %r5626;
	// end inline asm
	// begin inline asm
	shf.r.wrap.b32 %r699, %r3709, %r3709, %r5630;
	// end inline asm
	xor.b32  	%r5874, %r695, %r699;
	xor.b32  	%r5875, %r5874, 268435456;
	add.s32 	%r5876, %r5873, %r653;
	add.s32 	%r1421, %r5876, %r5875;
	// begin inline asm
	shf.r.wrap.b32 %r703, %r814, %r814, %r5634;
	// end inline asm
	// begin inline asm
	shf.r.wrap.b32 %r707, %r814, %r814, %r5638;
	// end inline asm
	xor.b32  	%r5877, %r707, %r703;
	// begin inline asm
	shf.r.wrap.b32 %r711, %r814, %r814, %r5642;
	// end inline asm
	xor.b32  	%r5878, %r5877, %r711;
	// begin inline asm
	lop3.b32 %r715, %r814, %r766, %r718, 0xCA;
	// end inline asm
	ld.const.u32 	%r5879, [_ZN6tetsuo8variants1KE+76];
	add.s32 	%r5880, %r1421, %r670;
	add.s32 	%r5881, %r5880, %r5878;
	add.s32 	%r5882, %r5881, %r715;
	add.s32 	%r5883, %r5882, %r5879;
	// begin inline asm
	shf.r.wrap.b32 %r719, %r830, %r830, %r5650;
	// end inline asm
	// begin inline asm
	shf.r.wrap.b32 %r723, %r830, %r830, %r5654;
	// end inline asm
	xor.b32  	%r5884, %r723, %r719;
	// begin inline asm
	shf.r.wrap.b32 %r727, %r830, %r830, %r5658;
	// end inline asm
	xor.b32  	%r5885, %r5884, %r727;
	// begin inline asm
	lop3.b32 %r731, %r830, %r782, %r734, 0xE8;
	// end inline asm
	add.s32 	%r862, %r5883, %r686;
	add.s32 	%r5886, %r731, %r5883;
	add.s32 	%r878, %r5886, %r5885;
	// begin inline asm
	shf.r.wrap.b32 %r735, %r1373, %r1373, %r5618;
	// end inline asm
	// begin inline asm
	shf.r.wrap.b32 %r739, %r1373, %r1373, %r5622;
	// end inline asm
	shr.u32 	%r5887, %r1373, 10;
	xor.b32  	%r5888, %r5887, %r735;
	xor.b32  	%r5889, %r5888, %r739;
	// begin inline asm
	shf.r.wrap.b32 %r743, %r3997, %r3997, %r5626;
	// end inline asm
	// begin inline asm
	shf.r.wrap.b32 %r747, %r3997, %r3997, %r5630;
	// end inline asm
	xor.b32  	%r5890, %r743, %r747;
	add.s32 	%r5891, %r5890, %r5889;
	add.s32 	%r832, %r5891, -2147483648;
	// begin inline asm
	shf.r.wrap.b32 %r751, %r862, %r862, %r5634;
	// end inline asm
	// begin inline asm
	shf.r.wrap.b32 %r755, %r862, %r862, %r5638;
	// end inline asm
	xor.b32  	%r5892, %r755, %r751;
	// begin inline asm
	shf.r.wrap.b32 %r759, %r862, %r862, %r5642;
	// end inline asm
	xor.b32  	%r5893, %r5892, %r759;
	// begin inline asm
	lop3.b32 %r763, %r862, %r814, %r766, 0xCA;
	// end inline asm
	ld.const.u32 	%r5894, [_ZN6tetsuo8variants1KE+80];
	add.s32 	%r5895, %r832, %r718;
	add.s32 	%r5896, %r5895, %r5893;
	add.s32 	%r5897, %r5896, %r763;
	add.s32 	%r5898, %r5897, %r5894;
	// begin inline asm
	shf.r.wrap.b32 %r767, %r878, %r878, %r5650;
	// end inline asm
	// begin inline asm
	shf.r.wrap.b32 %r771, %r878, %r878, %r5654;
	// end inline asm
	xor.b32  	%r5899, %r771, %r767;
	// begin inline asm
	shf.r.wrap.b32 %r775, %r878, %r878, %r5658;
	// end inline asm
	xor.b32  	%r5900, %r5899, %r775;
	// begin inline asm
	lop3.b32 %r779, %r878, %r830, %r782, 0xE8;
	// end inline asm
	add.s32 	%r910, %r5898, %r734;
	add.s32 	%r5901, %r779, %r5898;
	add.s32 	%r926, %r5901, %r5900;
	// begin inline asm
	shf.r.wrap.b32 %r783, %r1421, %r1421, %r5618;
	// end inline asm
	// begin inline asm
	shf.r.wrap.b32 %r787, %r1421, %r1421, %r5622;
	// end inline asm
	shr.u32 	%r5902, %r1421, 10;
	xor.b32  	%r5903, %r5902, %r783;
	xor.b32  	%r5904, %r5903, %r787;
	// begin inline asm
	shf.r.wrap.b32 %r791, %r3997, %r3997, %r5626;
	// end inline asm
	// begin inline asm
	shf.r.wrap.b32 %r795, %r3997, %r3997, %r5630;
	// end inline asm
	xor.b32  	%r5905, %r791, %r795;
	add.s32 	%r1517, %r5904, %r5905;
	// begin inline asm
	shf.r.wrap.b32 %r799, %r910, %r910, %r5634;
	// end inline asm
	// begin inline asm
	shf.r.wrap.b32 %r803, %r910, %r910, %r5638;
	// end inline asm
	xor.b32  	%r5906, %r803, %r799;
	// begin inline asm
	shf.r.wrap.b32 %r807, %r910, %r910, %r5642;
	// end inline asm
	xor.b32  	%r5907, %r5906, %r807;
	// begin inline asm
	lop3.b32 %r811, %r910, %r862, %r814, 0xCA;
	// end inline asm
	ld.const.u32 	%r5908, [_ZN6tetsuo8variants1KE+84];
	add.s32 	%r5909, %r1517, %r766;
	add.s32 	%r5910, %r5909, %r5907;
	add.s32 	%r5911, %r5910, %r811;
	add.s32 	%r5912, %r5911, %r5908;
	// begin inline asm
	shf.r.wrap.b32 %r815, %r926, %r926, %r5650;
	// end inline asm
	// begin inline asm
	shf.r.wrap.b32 %r819, %r926, %r926, %r5654;
	// end inline asm
	xor.b32  	%r5913, %r819, %r815;
	// begin inline asm
	shf.r.wrap.b32 %r823, %r926, %r926, %r5658;
	// end inline asm
	xor.b32  	%r5914, %r5913, %r823;
	// begin inline asm
	lop3.b32 %r827, %r926, %r878, %r830, 0xE8;
	// end inline asm
	add.s32 	%r958, %r5912, %r782;
	add.s32 	%r5915, %r827, %r5912;
	add.s32 	%r974, %r5915, %r5914;
	// begin inline asm
	shf.r.wrap.b32 %r831, %r832, %r832, %r5618;
	// end inline asm
	// begin inline asm
	shf.r.wrap.b32 %r835, %r832, %r832, %r5622;
	// end inline asm
	shr.u32 	%r5916, %r832, 10;
	xor.b32  	%r5917, %r5916, %r831;
	xor.b32  	%r5918, %r5917, %r835;
	// begin inline asm
	shf.r.wrap.b32 %r839, %r3997, %r3997, %r5626;
	// end inline asm
	// begin inline asm
	shf.r.wrap.b32 %r843, %r3997, %r3997, %r5630;
	// end inline asm
	xor.b32  	%r5919, %r839, %r843;
	add.s32 	%r5920, %r5918, %r5919;
	add.s32 	%r928, %r5920, 640;
	// begin inline asm
	shf.r.wrap.b32 %r847, %r958, %r958, %r5634;
	// end inline asm
	// begin inline asm
	shf.r.wrap.b32 %r851, %r958, %r958, %r5638;
	// end inline asm
	xor.b32  	%r5921, %r851, %r847;
	// begin inline asm
	shf.r.wrap.b32 %r855, %r958, %r958, %r5642;
	// end inline asm
	xor.b32  	%r5922, %r5921, %r855;
	// begin inline asm
	lop3.b32 %r859, %r958, %r910, %r862, 0xCA;
	// end inline asm
	ld.const.u32 	%r5923, [_ZN6tetsuo8variants1KE+88];
	add.s32 	%r5924, %r928, %r814;
	add.s32 	%r5925, %r5924, %r5922;
	add.s32 	%r5926, %r5925, %r859;
	add.s32 	%r5927, %r5926, %r5923;
	// begin inline asm
	shf.r.wrap.b32 %r863, %r974, %r974, %r5650;
	// end inline asm
	// begin inline asm
	shf.r.wrap.b32 %r867, %r974, %r974, %r5654;
	// end inline asm
	xor.b32  	%r5928, %r867, %r863;
	// begin inline asm
	shf.r.wrap.b32 %r871, %r974, %r974, %r5658;
	// end inline asm
	xor.b32  	%r5929, %r5928, %r871;
	// begin inline asm
	lop3.b32 %r875, %r974, %r926, %r878, 0xE8;
	// end inline asm
	add.s32 	%r1006, %r5927, %r830;
	add.s32 	%r5930, %r875, %r5927;
	add.s32 	%r1022, %r5930, %r5929;
	// begin inline asm
	shf.r.wrap.b32 %r879, %r1517, %r1517, %r5618;
	// end inline asm
	// begin inline asm
	shf.r.wrap.b32 %r883, %r1517, %r1517, %r5622;
	// end inline asm
	shr.u32 	%r5931, %r1517, 10;
	xor.b32  	%r5932, %r5931, %r879;
	xor.b32  	%r5933, %r5932, %r883;
	add.s32 	%r5934, %r5933, %r1277;
	// begin inline asm
	shf.r.wrap.b32 %r887, %r3997, %r3997, %r5626;
	// end inline asm
	// begin inline asm
	shf.r.wrap.b32 %r891, %r3997, %r3997, %r5630;
	// end inline asm
	xor.b32  	%r5935, %r887, %r891;
	add.s32 	%r1613, %r5934, %r5935;
	// begin inline asm
	shf.r.wrap.b32 %r895, %r1006, %r1006, %r5634;
	// end inline asm
	// begin inline asm
	shf.r.wrap.b32 %r899, %r1006, %r1006, %r5638;
	// end inline asm
	xor.b32  	%r5936, %r899, %r895;
	// begin inline asm
	shf.r.wrap.b32 %r903, %r1006, %r1006, %r5642;
	// end inline asm
	xor.b32  	%r5937, %r5936, %r903;
	// begin inline asm
	lop3.b32 %r907, %r1006, %r958, %r910, 0xCA;
	// end inline asm
	ld.const.u32 	%r5938, [_ZN6tetsuo8variants1KE+92];
	add.s32 	%r5939, %r1613, %r862;
	add.s32 	%r5940, %r5939, %r5937;
	add.s32 	%r5941, %r5940, %r907;
	add.s32 	%r5942, %r5941, %r5938;
	// begin inline asm
	shf.r.wrap.b32 %r911, %r1022, %r1022, %r5650;
	// end inline asm
	// begin inline asm
	shf.r.wrap.b32 %r915, %r1022, %r1022, %r5654;
	// end inline asm
	xor.b32  	%r5943, %r915, %r911;
	// begin inline asm
	shf.r.wrap.b32 %r919, %r1022, %r1022, %r5658;
	// end inline asm
	xor.b32  	%r5944, %r5943, %r919;
	// begin inline asm
	lop3.b32 %r923, %r1022, %r974, %r926, 0xE8;
	// end inline asm
	add.s32 	%r1054, %r5942, %r878;
	add.s32 	%r5945, %r923, %r5942;
	add.s32 	%r1070, %r5945, %r5944;
	// begin inline asm
	shf.r.wrap.b32 %r927, %r928, %r928, %r5618;
	// end inline asm
	// begin inline asm
	shf.r.wrap.b32 %r931, %r928, %r928, %r5622;
	// end inline asm
	shr.u32 	%r5946, %r928, 10;
	xor.b32  	%r5947, %r5946, %r927;
	xor.b32  	%r5948, %r5947, %r931;
	add.s32 	%r5949, %r5948, %r1325;
	// begin inline asm
	shf.r.wrap.b32 %r935, %r3997, %r3997, %r5626;
	// end inline asm
	// begin inline asm
	shf.r.wrap.b32 %r939, %r3997, %r3997, %r5630;
	// end inline asm
	xor.b32  	%r5950, %r935, %r939;
	add.s32 	%r1661, %r5949, %r5950;
	// begin inline asm
	shf.r.wrap.b32 %r943, %r1054, %r1054, %r5634;
	// end inline asm
	// begin inline asm
	shf.r.wrap.b32 %r947, %r1054, %r1054, %r5638;
	// end inline asm
	xor.b32  	%r5951, %r947, %r943;
	// begin inline asm
	shf.r.wrap.b32 %r951, %r1054, %r1054, %r5642;
	// end inline asm
	xor.b32  	%r5952, %r5951, %r951;
	// begin inline asm
	lop3.b32 %r955, %r1054, %r1006, %r958, 0xCA;
	// end inline asm
	ld.const.u32 	%r5953, [_ZN6tetsuo8variants1KE+96];
	add.s32 	%r5954, %r1661, %r910;
	add.s32 	%r5955, %r5954, %r5952;
	add.s32 	%r5956, %r5955, %r955;
	add.s32 	%r5957, %r5956, %r5953;
	// begin inline asm
	shf.r.wrap.b32 %r959, %r1070, %r1070, %r5650;
	// end inline asm
	// begin inline asm
	shf.r.wrap.b32 %r963, %r1070, %r1070, %r5654;
	// end inline asm
	xor.b32  	%r5958, %r963, %r959;
	// begin inline asm
	shf.r.wrap.b32 %r967, %r1070, %r1070, %r5658;
	// end inline asm
	xor.b32  	%r5959, %r5958, %r967;
	// begin inline asm
	lop3.b32 %r971, %r1070, %r1022, %r974, 0xE8;
	// end inline asm
	add.s32 	%r1102, %r5957, %r926;
	add.s32 	%r5960, %r971, %r5957;
	add.s32 	%r1118, %r5960, %r5959;
	// begin inline asm
	shf.r.wrap.b32 %r975, %r1613, %r1613, %r5618;
	// end inline asm
	// begin inline asm
	shf.r.wrap.b32 %r979, %r1613, %r1613, %r5622;
	// end inline asm
	shr.u32 	%r5961, %r1613, 10;
	xor.b32  	%r5962, %r5961, %r975;
	xor.b32  	%r5963, %r5962, %r979;
	add.s32 	%r5964, %r5963, %r1373;
	// begin inline asm
	shf.r.wrap.b32 %r983, %r3997, %r3997, %r5626;
	// end inline asm
	// begin inline asm
	shf.r.wrap.b32 %r987, %r3997, %r3997, %r5630;
	// end inline asm
	xor.b32  	%r5965, %r983, %r987;
	add.s32 	%r1709, %r5964, %r5965;
	// begin inline asm
	shf.r.wrap.b32 %r991, %r1102, %r1102, %r5634;
	// end inline asm
	// begin inline asm
	shf.r.wrap.b32 %r995, %r1102, %r1102, %r5638;
	// end inline asm
	xor.b32  	%r5966, %r995, %r991;
	// begin inline asm
	shf.r.wrap.b32 %r999, %r1102, %r1102, %r5642;
	// end inline asm
	xor.b32  	%r5967, %r5966, %r999;
	// begin inline asm
	lop3.b32 %r1003, %r1102, %r1054, %r1006, 0xCA;
	// end inline asm
	ld.const.u32 	%r5968, [_ZN6tetsuo8variants1KE+100];
	add.s32 	%r5969, %r1709, %r958;
	add.s32 	%r5970, %r5969, %r5967;
	add.s32 	%r5971, %r5970, %r1003;
	add.s32 	%r5972, %r5971, %r5968;
	// begin inline asm
	shf.r.wrap.b32 %r1007, %r1118, %r1118, %r5650;
	// end inline asm
	// begin inline asm
	shf.r.wrap.b32 %r1011, %r1118, %r1118, %r5654;
	// end inline asm
	xor.b32  	%r5973, %r1011, %r1007;
	// begin inline asm
	shf.r.wrap.b32 %r1015, %r1118, %r1118, %r5658;
	// end inline asm
	xor.b32  	%r5974, %r5973, %r1015;
	// begin inline asm
	lop3.b32 %r1019, %r1118, %r1070, %r1022, 0xE8;
	// end inline asm
	add.s32 	%r1150, %r5972, %r974;
	add.s32 	%r5975, %r1019, %r5972;
	add.s32 	%r1166, %r5975, %r5974;
	// begin inline asm
	shf.r.wrap.b32 %r1023, %r1661, %r1661, %r5618;
	// end inline asm
	// begin inline asm
	shf.r.wrap.b32 %r1027, %r1661, %r1661, %r5622;
	// end inline asm
	shr.u32 	%r5976, %r1661, 10;
	xor.b32  	%r5977, %r5976, %r1023;
	xor.b32  	%r5978, %r5977, %r1027;
	add.s32 	%r5979, %r5978, %r1421;
	// begin inline asm
	shf.r.wrap.b32 %r1031, %r3997, %r3997, %r5626;
	// end inline asm
	// begin inline asm
	shf.r.wrap.b32 %r1035, %r3997, %r3997, %r5630;
	// end inline asm
	xor.b32  	%r5980, %r1031, %r1035;
	add.s32 	%r1757, %r5979, %r5980;
	// begin inline asm
	shf.r.wrap.b32 %r1039, %r1150, %r1150, %r5634;
	// end inline asm
	// begin inline asm
	shf.r.wrap.b32 %r1043, %r1150, %r1150, %r5638;
	// end inline asm
	xor.b32  	%r5981, %r1043, %r1039;
	// begin inline asm
	shf.r.wrap.b32 %r1047, %r1150, %r1150, %r5642;
	// end inline asm
	xor.b32  	%r5982, %r5981, %r1047;
	// begin inline asm
	lop3.b32 %r1051, %r1150, %r1102, %r1054, 0xCA;
	// end inline asm
	ld.const.u32 	%r5983, [_ZN6tetsuo8variants1KE+104];
	add.s32 	%r5984, %r1757, %r1006;
	add.s32 	%r5985, %r5984, %r5982;
	add.s32 	%r5986, %r5985, %r1051;
	add.s32 	%r5987, %r5986, %r5983;
	// begin inline asm
	shf.r.wrap.b32 %r1055, %r1166, %r1166, %r5650;
	// end inline asm
	// begin inline asm
	shf.r.wrap.b32 %r1059, %r1166, %r1166, %r5654;
	// end inline asm
	xor.b32  	%r5988, %r1059, %r1055;
	// begin inline asm
	shf.r.wrap.b32 %r1063, %r1166, %r1166, %r5658;
	// end inline asm
	xor.b32  	%r5989, %r5988, %r1063;
	// begin inline asm
	lop3.b32 %r1067, %r1166, %r1118, %r1070, 0xE8;
	// end inline asm
	add.s32 	%r1198, %r5987, %r1022;
	add.s32 	%r5990, %r1067, %r5987;
	add.s32 	%r1214, %r5990, %r5989;
	// begin inline asm
	shf.r.wrap.b32 %r1071, %r1709, %r1709, %r5618;
	// end inline asm
	// begin inline asm
	shf.r.wrap.b32 %r1075, %r1709, %r1709, %r5622;
	// end inline asm
	shr.u32 	%r5991, %r1709, 10;
	xor.b32  	%r5992, %r5991, %r1071;
	xor.b32  	%r5993, %r5992, %r1075;
	add.s32 	%r5994, %r5993, %r832;
	// begin inline asm
	shf.r.wrap.b32 %r1079, %r3997, %r3997, %r5626;
	// end inline asm
	// begin inline asm
	shf.r.wrap.b32 %r1083, %r3997, %r3997, %r5630;
	// end inline asm
	xor.b32  	%r5995, %r1079, %r1083;
	add.s32 	%r1805, %r5994, %r5995;
	// begin inline asm
	shf.r.wrap.b32 %r1087, %r1198, %r1198, %r5634;
	// end inline asm
	// begin inline asm
	shf.r.wrap.b32 %r1091, %r1198, %r1198, %r5638;
	// end inline asm
	xor.b32  	%r5996, %r1091, %r1087;
	// begin inline asm
	shf.r.wrap.b32 %r1095, %r1198, %r1198, %r5642;
	// end inline asm
	xor.b32  	%r5997, %r5996, %r1095;
	// begin inline asm
	lop3.b32 %r1099, %r1198, %r1150, %r1102, 0xCA;
	// end inline asm
	ld.const.u32 	%r5998, [_ZN6tetsuo8variants1KE+108];
	add.s32 	%r5999, %r1805, %r1054;
	add.s32 	%r6000, %r5999, %r5997;
	add.s32 	%r6001, %r6000, %r1099;
	add.s32 	%r6002, %r6001, %r5998;
	// begin inline asm
	shf.r.wrap.b32 %r1103, %r1214, %r1214, %r5650;
	// end inline asm
	// begin inline asm
	shf.r.wrap.b32 %r1107, %r1214, %r1214, %r5654;
	// end inline asm
	xor.b32  	%r6003, %r1107, %r1103;
	// begin inline asm
	shf.r.wrap.b32 %r1111, %r1214, %r1214, %r5658;
	// end inline asm
	xor.b32  	%r6004, %r6003, %r1111;
	// begin inline asm
	lop3.b32 %r1115, %r1214, %r1166, %r1118, 0xE8;
	// end inline asm
	add.s32 	%r1246, %r6002, %r1070;
	add.s32 	%r6005, %r1115, %r6002;
	add.s32 	%r1262, %r6005, %r6004;
	// begin inline asm
	shf.r.wrap.b32 %r1119, %r1757, %r1757, %r5618;
	// end inline asm
	// begin inline asm
	shf.r.wrap.b32 %r1123, %r1757, %r1757, %r5622;
	// end inline asm
	shr.u32 	%r6006, %r1757, 10;
	xor.b32  	%r6007, %r6006, %r1119;
	xor.b32  	%r6008, %r6007, %r1123;
	add.s32 	%r6009, %r6008, %r1517;
	// begin inline asm
	shf.r.wrap.b32 %r1127, %r3997, %r3997, %r5626;
	// end inline asm
	// begin inline asm
	shf.r.wrap.b32 %r1131, %r3997, %r3997, %r5630;
	// end inline asm
	xor.b32  	%r6010, %r1127, %r1131;
	add.s32 	%r1853, %r6009, %r6010;
	// begin inline asm
	shf.r.wrap.b32 %r1135, %r1246, %r1246, %r5634;
	// end inline asm
	// begin inline asm
	shf.r.wrap.b32 %r1139, %r1246, %r1246, %r5638;
	// end inline asm
	xor.b32  	%r6011, %r1139, %r1135;
	// begin inline asm
	shf.r.wrap.b32 %r1143, %r1246, %r1246, %r5642;
	// end inline asm
	xor.b32  	%r6012, %r6011, %r1143;
	// begin inline asm
	lop3.b32 %r1147, %r1246, %r1198, %r1150, 0xCA;
	// end inline asm
	ld.const.u32 	%r6013, [_ZN6tetsuo8variants1KE+112];
	add.s32 	%r6014, %r1853, %r1102;
	add.s32 	%r6015, %r6014, %r6012;
	add.s32 	%r6016, %r6015, %r1147;
	add.s32 	%r6017, %r6016, %r6013;
	// begin inline asm
	shf.r.wrap.b32 %r1151, %r1262, %r1262, %r5650;
	// end inline asm
	// begin inline asm
	shf.r.wrap.b32 %r1155, %r1262, %r1262, %r5654;
	// end inline asm
	xor.b32  	%r6018, %r1155, %r1151;
	// begin inline asm
	shf.r.wrap.b32 %r1159, %r1262, %r1262, %r5658;
	// end inline asm
	xor.b32  	%r6019, %r6018, %r1159;
	// begin inline asm
	lop3.b32 %r1163, %r1262, %r1214, %r1166, 0xE8;
	// end inline asm
	add.s32 	%r1294, %r6017, %r1118;
	add.s32 	%r6020, %r1163, %r6017;
	add.s32 	%r1310, %r6020, %r6019;
	// begin inline asm
	shf.r.wrap.b32 %r1167, %r1805, %r1805, %r5618;
	// end inline asm
	// begin inline asm
	shf.r.wrap.b32 %r1171, %r1805, %r1805, %r5622;
	// end inline asm
	shr.u32 	%r6021, %r1805, 10;
	xor.b32  	%r6022, %r6021, %r1167;
	xor.b32  	%r6023, %r6022, %r1171;
	add.s32 	%r6024, %r6023, %r928;
	// begin inline asm
	shf.r.wrap.b32 %r1175, %r3997, %r3997, %r5626;
	// end inline asm
	// begin inline asm
	shf.r.wrap.b32 %r1179, %r3997, %r3997, %r5630;
	// end inline asm
	xor.b32  	%r6025, %r1175, %r1179;
	add.s32 	%r1901, %r6024, %r6025;
	// begin inline asm
	shf.r.wrap.b32 %r1183, %r1294, %r1294, %r5634;
	// end inline asm
	// begin inline asm
	shf.r.wrap.b32 %r1187, %r1294, %r1294, %r5638;
	// end inline asm
	xor.b32  	%r6026, %r1187, %r1183;
	// begin inline asm
	shf.r.wrap.b32 %r1191, %r1294, %r1294, %r5642;
	// end inline asm
	xor.b32  	%r6027, %r6026, %r1191;
	// begin inline asm
	lop3.b32 %r1195, %r1294, %r1246, %r1198, 0xCA;
	// end inline asm
	ld.const.u32 	%r6028, [_ZN6tetsuo8variants1KE+116];
	add.s32 	%r6029, %r1901, %r1150;
	add.s32 	%r6030, %r6029, %r6027;
	add.s32 	%r6031, %r6030, %r1195;
	add.s32 	%r6032, %r6031, %r6028;
	// begin inline asm
	shf.r.wrap.b32 %r1199, %r1310, %r1310, %r5650;
	// end inline asm
	// begin inline asm
	shf.r.wrap.b32 %r1203, %r1310, %r1310, %r5654;
	// end inline asm
	xor.b32  	%r6033, %r1203, %r1199;
	// begin inline asm
	shf.r.wrap.b32 %r1207, %r1310, %r1310, %r5658;
	// end inline asm
	xor.b32  	%r6034, %r6033, %r1207;
	// begin inline asm
	lop3.b32 %r1211, %r1310, %r1262, %r1214, 0xE8;
	// end inline asm
	add.s32 	%r1342, %r6032, %r1166;
	add.s32 	%r6035, %r1211, %r6032;
	add.s32 	%r1358, %r6035, %r6034;
	// begin inline asm
	shf.r.wrap.b32 %r1215, %r1853, %r1853, %r5618;
	// end inline asm
	// begin inline asm
	shf.r.wrap.b32 %r1219, %r1853, %r1853, %r5622;
	// end inline asm
	shr.u32 	%r6036, %r1853, 10;
	xor.b32  	%r6037, %r6036, %r1215;
	xor.b32  	%r6038, %r6037, %r1219;
	add.s32 	%r6039, %r6038, %r1613;
	// begin inline asm
	shf.r.wrap.b32 %r1223, %r1229, %r1229, %r5626;
	// end inline asm
	// begin inline asm
	shf.r.wrap.b32 %r1227, %r1229, %r1229, %r5630;
	// end inline asm
	xor.b32  	%r6040, %r1223, %r1227;
	xor.b32  	%r6041, %r6040, 80;
	add.s32 	%r1949, %r6039, %r6041;
	// begin inline asm
	shf.r.wrap.b32 %r1231, %r1342, %r1342, %r5634;
	// end inline asm
	// begin inline asm
	shf.r.wrap.b32 %r1235, %r1342, %r1342, %r5638;
	// end inline asm
	xor.b32  	%r6042, %r1235, %r1231;
	// begin inline asm
	shf.r.wrap.b32 %r1239, %r1342, %r1342, %r5642;
	// end inline asm
	xor.b32  	%r6043, %r6042, %r1239;
	// begin inline asm
	lop3.b32 %r1243, %r1342, %r1294, %r1246, 0xCA;
	// end inline asm
	ld.const.u32 	%r6044, [_ZN6tetsuo8variants1KE+120];
	add.s32 	%r6045, %r1949, %r1198;
	add.s32 	%r6046, %r6045, %r6043;
	add.s32 	%r6047, %r6046, %r1243;
	add.s32 	%r6048, %r6047, %r6044;
	// begin inline asm
	shf.r.wrap.b32 %r1247, %r1358, %r1358, %r5650;
	// end inline asm
	// begin inline asm
	shf.r.wrap.b32 %r1251, %r1358, %r1358, %r5654;
	// end inline asm
	xor.b32  	%r6049, %r1251, %r1247;
	// begin inline asm
	shf.r.wrap.b32 %r1255, %r1358, %r1358, %r5658;
	// end inline asm
	xor.b32  	%r6050, %r6049, %r1255;
	// begin inline asm
	lop3.b32 %r1259, %r1358, %r1310, %r1262, 0xE8;
	// end inline asm
	add.s32 	%r1390, %r6048, %r1214;
	add.s32 	%r6051, %r1259, %r6048;
	add.s32 	%r1406, %r6051, %r6050;
	// begin inline asm
	shf.r.wrap.b32 %r1263, %r1901, %r1901, %r5618;
	// end inline asm
	// begin inline asm
	shf.r.wrap.b32 %r1267, %r1901, %r1901, %r5622;
	// end inline asm
	shr.u32 	%r6052, %r1901, 10;
	xor.b32  	%r6053, %r6052, %r1263;
	xor.b32  	%r6054, %r6053, %r1267;
	add.s32 	%r6055, %r6054, %r1661;
	// begin inline asm
	shf.r.wrap.b32 %r1271, %r1277, %r1277, %r5626;
	// end inline asm
	// begin inline asm
	shf.r.wrap.b32 %r1275, %r1277, %r1277, %r5630;
	// end inline asm
	shr.u32 	%r6056, %r1277, 3;
	xor.b32  	%r6057, %r6056, %r1271;
	xor.b32  	%r6058, %r6057, %r1275;
	add.s32 	%r6059, %r6055, %r6058;
	add.s32 	%r1360, %r6059, 640;
	// begin inline asm
	shf.r.wrap.b32 %r1279, %r1390, %r1390, %r5634;
	// end inline asm
	// begin inline asm
	shf.r.wrap.b32 %r1283, %r1390, %r1390, %r5638;
	// end inline asm
	xor.b32  	%r6060, %r1283, %r1279;
	// begin inline asm
	shf.r.wrap.b32 %r1287, %r1390, %r1390, %r5642;
	// end inline asm
	xor.b32  	%r6061, %r6060, %r1287;
	// begin inline asm
	lop3.b32 %r1291, %r1390, %r1342, %r1294, 0xCA;
	// end inline asm
	ld.const.u32 	%r6062, [_ZN6tetsuo8variants1KE+124];
	add.s32 	%r6063, %r1360, %r1246;
	add.s32 	%r6064, %r6063, %r6061;
	add.s32 	%r6065, %r6064, %r1291;
	add.s32 	%r6066, %r6065, %r6062;
	// begin inline asm
	shf.r.wrap.b32 %r1295, %r1406, %r1406, %r5650;
	// end inline asm
	// begin inline asm
	shf.r.wrap.b32 %r1299, %r1406, %r1406, %r5654;
	// end inline asm
	xor.b32  	%r6067, %r1299, %r1295;
	// begin inline asm
	shf.r.wrap.b32 %r1303, %r1406, %r1406, %r5658;
	// end inline asm
	xor.b32  	%r6068, %r6067, %r1303;
	// begin inline asm
	lop3.b32 %r1307, %r1406, %r1358, %r1310, 0xE8;
	// end inline asm
	add.s32 	%r1438, %r6066, %r1262;
	add.s32 	%r6069, %r1307, %r6066;
	add.s32 	%r1454, %r6069, %r6068;
	// begin inline asm
	shf.r.wrap.b32 %r1311, %r1949, %r1949, %r5618;
	// end inline asm
	// begin inline asm
	shf.r.wrap.b32 %r1315, %r1949, %r1949, %r5622;
	// end inline asm
	shr.u32 	%r6070, %r1949, 10;
	xor.b32  	%r6071, %r6070, %r1311;
	xor.b32  	%r6072, %r6071, %r1315;
	add.s32 	%r6073, %r6072, %r1709;
	// begin inline asm
	shf.r.wrap.b32 %r1319, %r1325, %r1325, %r5626;
	// end inline asm
	// begin inline asm
	shf.r.wrap.b32 %r1323, %r1325, %r1325, %r5630;
	// end inline asm
	shr.u32 	%r6074, %r1325, 3;
	xor.b32  	%r6075, %r6074, %r1319;
	xor.b32  	%r6076, %r6075, %r1323;
	add.s32 	%r6077, %r6073, %r1277;
	add.s32 	%r2045, %r6077, %r6076;
	// begin inline asm
	shf.r.wrap.b32 %r1327, %r1438, %r1438, %r5634;
	// end inline asm
	// begin inline asm
	shf.r.wrap.b32 %r1331, %r1438, %r1438, %r5638;
	// end inline asm
	xor.b32  	%r6078, %r1331, %r1327;
	// begin inline asm
	shf.r.wrap.b32 %r1335, %r1438, %r1438, %r5642;
	// end inline asm
	xor.b32  	%r6079, %r6078, %r1335;
	// begin inline asm
	lop3.b32 %r1339, %r1438, %r1390, %r1342, 0xCA;
	// end inline asm
	ld.const.u32 	%r6080, [_ZN6tetsuo8variants1KE+128];
	add.s32 	%r6081, %r2045, %r1294;
	add.s32 	%r6082, %r6081, %r6079;
	add.s32 	%r6083, %r6082, %r1339;
	add.s32 	%r6084, %r6083, %r6080;
	// begin inline asm
	shf.r.wrap.b32 %r1343, %r1454, %r1454, %r5650;
	// end inline asm
	// begin inline asm
	shf.r.wrap.b32 %r1347, %r1454, %r1454, %r5654;
	// end inline asm
	xor.b32  	%r6085, %r1347, %r1343;
	// begin inline asm
	shf.r.wrap.b32 %r1351, %r1454, %r1454, %r5658;
	// end inline asm
	xor.b32  	%r6086, %r6085, %r1351;
	// begin inline asm
	lop3.b32 %r1355, %r1454, %r1406, %r1358, 0xE8;
	// end inline asm
	add.s32 	%r1486, %r6084, %r1310;
	add.s32 	%r6087, %r1355, %r6084;
	add.s32 	%r1502, %r6087, %r6086;
	// begin inline asm
	shf.r.wrap.b32 %r1359, %r1360, %r1360, %r5618;
	// end inline asm
	// begin inline asm
	shf.r.wrap.b32 %r1363, %r1360, %r1360, %r5622;
	// end inline asm
	shr.u32 	%r6088, %r1360, 10;
	xor.b32  	%r6089, %r6088, %r1359;
	xor.b32  	%r6090, %r6089, %r1363;
	add.s32 	%r6091, %r6090, %r1757;
	// begin inline asm
	shf.r.wrap.b32 %r1367, %r1373, %r1373, %r5626;
	// end inline asm
	// begin inline asm
	shf.r.wrap.b32 %r1371, %r1373, %r1373, %r5630;
	// end inline asm
	shr.u32 	%r6092, %r1373, 3;
	xor.b32  	%r6093, %r6092, %r1367;
	xor.b32  	%r6094, %r6093, %r1371;
	add.s32 	%r6095, %r6091, %r1325;
	add.s32 	%r2093, %r6095, %r6094;
	// begin inline asm
	shf.r.wrap.b32 %r1375, %r1486, %r1486, %r5634;
	// end inline asm
	// begin inline asm
	shf.r.wrap.b32 %r1379, %r1486, %r1486, %r5638;
	// end inline asm
	xor.b32  	%r6096, %r1379, %r1375;
	// begin inline asm
	shf.r.wrap.b32 %r1383, %r1486, %r1486, %r5642;
	// end inline asm
	xor.b32  	%r6097, %r6096, %r1383;
	// begin inline asm
	lop3.b32 %r1387, %r1486, %r1438, %r1390, 0xCA;
	// end inline asm
	ld.const.u32 	%r6098, [_ZN6tetsuo8variants1KE+132];
	add.s32 	%r6099, %r2093, %r1342;
	add.s32 	%r6100, %r6099, %r6097;
	add.s32 	%r6101, %r6100, %r1387;
	add.s32 	%r6102, %r6101, %r6098;
	// begin inline asm
	shf.r.wrap.b32 %r1391, %r1502, %r1502, %r5650;
	// end inline asm
	// begin inline asm
	shf.r.wrap.b32 %r1395, %r1502, %r1502, %r5654;
	// end inline asm
	xor.b32  	%r6103, %r1395, %r1391;
	// begin inline asm
	shf.r.wrap.b32 %r1399, %r1502, %r1502, %r5658;
	// end inline asm
	xor.b32  	%r6104, %r6103, %r1399;
	// begin inline asm
	lop3.b32 %r1403, %r1502, %r1454, %r1406, 0xE8;
	// end inline asm
	add.s32 	%r1534, %r6102, %r1358;
	add.s32 	%r6105, %r1403, %r6102;
	add.s32 	%r1550, %r6105, %r6104;
	// begin inline asm
	shf.r.wrap.b32 %r1407, %r2045, %r2045, %r5618;
	// end inline asm
	// begin inline asm
	shf.r.wrap.b32 %r1411, %r2045, %r2045, %r5622;
	// end inline asm
	shr.u32 	%r6106, %r2045, 10;
	xor.b32  	%r6107, %r6106, %r1407;
	xor.b32  	%r6108, %r6107, %r1411;
	add.s32 	%r6109, %r6108, %r1805;
	// begin inline asm
	shf.r.wrap.b32 %r1415, %r1421, %r1421, %r5626;
	// end inline asm
	// begin inline asm
	shf.r.wrap.b32 %r1419, %r1421, %r1421, %r5630;
	// end inline asm
	shr.u32 	%r6110, %r1421, 3;
	xor.b32  	%r6111, %r6110, %r1415;
	xor.b32  	%r6112, %r6111, %r1419;
	add.s32 	%r6113, %r6109, %r1373;
	add.s32 	%r2141, %r6113, %r6112;
	// begin inline asm
	shf.r.wrap.b32 %r1423, %r1534, %r1534, %r5634;
	// end inline asm
	// begin inline asm
	shf.r.wrap.b32 %r1427, %r1534, %r1534, %r5638;
	// end inline asm
	xor.b32  	%r6114, %r1427, %r1423;
	// begin inline asm
	shf.r.wrap.b32 %r1431, %r1534, %r1534, %r5642;
	// end inline asm
	xor.b32  	%r6115, %r6114, %r1431;
	// begin inline asm
	lop3.b32 %r1435, %r1534, %r1486, %r1438, 0xCA;
	// end inline asm
	ld.const.u32 	%r6116, [_ZN6tetsuo8variants1KE+136];
	add.s32 	%r6117, %r2141, %r1390;
	add.s32 	%r6118, %r6117, %r6115;
	add.s32 	%r6119, %r6118, %r1435;
	add.s32 	%r6120, %r6119, %r6116;
	// begin inline asm
	shf.r.wrap.b32 %r1439, %r1550, %r1550, %r5650;
	// end inline asm
	// begin inline asm
	shf.r.wrap.b32 %r1443, %r1550, %r1550, %r5654;
	// end inline asm
	xor.b32  	%r6121, %r1443, %r1439;
	// begin inline asm
	shf.r.wrap.b32 %r1447, %r1550, %r1550, %r5658;
	// end inline asm
	xor.b32  	%r6122, %r6121, %r1447;
	// begin inline asm
	lop3.b32 %r1451, %r1550, %r1502, %r1454, 0xE8;
	// end inline asm
	add.s32 	%r1582, %r6120, %r1406;
	add.s32 	%r6123, %r1451, %r6120;
	add.s32 	%r1598, %r6123, %r6122;
	// begin inline asm
	shf.r.wrap.b32 %r1455, %r2093, %r2093, %r5618;
	// end inline asm
	// begin inline asm
	shf.r.wrap.b32 %r1459, %r2093, %r2093, %r5622;
	// end inline asm
	shr.u32 	%r6124, %r2093, 10;
	xor.b32  	%r6125, %r6124, %r1455;
	xor.b32  	%r6126, %r6125, %r1459;
	add.s32 	%r6127, %r6126, %r1853;
	// begin inline asm
	shf.r.wrap.b32 %r1463, %r832, %r832, %r5626;
	// end inline asm
	// begin inline asm
	shf.r.wrap.b32 %r1467, %r832, %r832, %r5630;
	// end inline asm
	shr.u32 	%r6128, %r832, 3;
	xor.b32  	%r6129, %r6128, %r1463;
	xor.b32  	%r6130, %r6129, %r1467;
	add.s32 	%r6131, %r6127, %r1421;
	add.s32 	%r2189, %r6131, %r6130;
	// begin inline asm
	shf.r.wrap.b32 %r1471, %r1582, %r1582, %r5634;
	// end inline asm
	// begin inline asm
	shf.r.wrap.b32 %r1475, %r1582, %r1582, %r5638;
	// end inline asm
	xor.b32  	%r6132, %r1475, %r1471;
	// begin inline asm
	shf.r.wrap.b32 %r1479, %r1582, %r1582, %r5642;
	// end inline asm
	xor.b32  	%r6133, %r6132, %r1479;
	// begin inline asm
	lop3.b32 %r1483, %r1582, %r1534, %r1486, 0xCA;
	// end inline asm
	ld.const.u32 	%r6134, [_ZN6tetsuo8variants1KE+140];
	add.s32 	%r6135, %r2189, %r1438;
	add.s32 	%r6136, %r6135, %r6133;
	add.s32 	%r6137, %r6136, %r1483;
	add.s32 	%r6138, %r6137, %r6134;
	// begin inline asm
	shf.r.wrap.b32 %r1487, %r1598, %r1598, %r5650;
	// end inline asm
	// begin inline asm
	shf.r.wrap.b32 %r1491, %r1598, %r1598, %r5654;
	// end inline asm
	xor.b32  	%r6139, %r1491, %r1487;
	// begin inline asm
	shf.r.wrap.b32 %r1495, %r1598, %r1598, %r5658;
	// end inline asm
	xor.b32  	%r6140, %r6139, %r1495;
	// begin inline asm
	lop3.b32 %r1499, %r1598, %r1550, %r1502, 0xE8;
	// end inline asm
	add.s32 	%r1630, %r6138, %r1454;
	add.s32 	%r6141, %r1499, %r6138;
	add.s32 	%r1646, %r6141, %r6140;
	// begin inline asm
	shf.r.wrap.b32 %r1503, %r2141, %r2141, %r5618;
	// end inline asm
	// begin inline asm
	shf.r.wrap.b32 %r1507, %r2141, %r2141, %r5622;
	// end inline asm
	shr.u32 	%r6142, %r2141, 10;
	xor.b32  	%r6143, %r6142, %r1503;
	xor.b32  	%r6144, %r6143, %r1507;
	add.s32 	%r6145, %r6144, %r1901;
	// begin inline asm
	shf.r.wrap.b32 %r1511, %r1517, %r1517, %r5626;
	// end inline asm
	// begin inline asm
	shf.r.wrap.b32 %r1515, %r1517, %r1517, %r5630;
	// end inline asm
	shr.u32 	%r6146, %r1517, 3;
	xor.b32  	%r6147, %r6146, %r1511;
	xor.b32  	%r6148, %r6147, %r1515;
	add.s32 	%r6149, %r6145, %r832;
	add.s32 	%r2237, %r6149, %r6148;
	// begin inline asm
	shf.r.wrap.b32 %r1519, %r1630, %r1630, %r5634;
	// end inline asm
	// begin inline asm
	shf.r.wrap.b32 %r1523, %r1630, %r1630, %r5638;
	// end inline asm
	xor.b32  	%r6150, %r1523, %r1519;
	// begin inline asm
	shf.r.wrap.b32 %r1527, %r1630, %r1630, %r5642;
	// end inline asm
	xor.b32  	%r6151, %r6150, %r1527;
	// begin inline asm
	lop3.b32 %r1531, %r1630, %r1582, %r1534, 0xCA;
	// end inline asm
	ld.const.u32 	%r6152, [_ZN6tetsuo8variants1KE+144];
	add.s32 	%r6153, %r2237, %r1486;
	add.s32 	%r6154, %r6153, %r6151;
	add.s32 	%r6155, %r6154, %r1531;
	add.s32 	%r6156, %r6155, %r6152;
	// begin inline asm
	shf.r.wrap.b32 %r1535, %r1646, %r1646, %r5650;
	// end inline asm
	// begin inline asm
	shf.r.wrap.b32 %r1539, %r1646, %r1646, %r5654;
	// end inline asm
	xor.b32  	%r6157, %r1539, %r1535;
	// begin inline asm
	shf.r.wrap.b32 %r1543, %r1646, %r1646, %r5658;
	// end inline asm
	xor.b32  	%r6158, %r6157, %r1543;
	// begin inline asm
	lop3.b32 %r1547, %r1646, %r1598, %r1550, 0xE8;
	// end inline asm
	add.s32 	%r1678, %r6156, %r1502;
	add.s32 	%r6159, %r1547, %r6156;
	add.s32 	%r1694, %r6159, %r6158;
	// begin inline asm
	shf.r.wrap.b32 %r1551, %r2189, %r2189, %r5618;
	// end inline asm
	// begin inline asm
	shf.r.wrap.b32 %r1555, %r2189, %r2189, %r5622;
	// end inline asm
	shr.u32 	%r6160, %r2189, 10;
	xor.b32  	%r6161, %r6160, %r1551;
	xor.b32  	%r6162, %r6161, %r1555;
	add.s32 	%r6163, %r6162, %r1949;
	// begin inline asm
	shf.r.wrap.b32 %r1559, %r928, %r928, %r5626;
	// end inline asm
	// begin inline asm
	shf.r.wrap.b32 %r1563, %r928, %r928, %r5630;
	// end inline asm
	shr.u32 	%r6164, %r928, 3;
	xor.b32  	%r6165, %r6164, %r1559;
	xor.b32  	%r6166, %r6165, %r1563;
	add.s32 	%r6167, %r6163, %r1517;
	add.s32 	%r2285, %r6167, %r6166;
	// begin inline asm
	shf.r.wrap.b32 %r1567, %r1678, %r1678, %r5634;
	// end inline asm
	// begin inline asm
	shf.r.wrap.b32 %r1571, %r1678, %r1678, %r5638;
	// end inline asm
	xor.b32  	%r6168, %r1571, %r1567;
	// begin inline asm
	shf.r.wrap.b32 %r1575, %r1678, %r1678, %r5642;
	// end inline asm
	xor.b32  	%r6169, %r6168, %r1575;
	// begin inline asm
	lop3.b32 %r1579, %r1678, %r1630, %r1582, 0xCA;
	// end inline asm
	ld.const.u32 	%r6170, [_ZN6tetsuo8variants1KE+148];
	add.s32 	%r6171, %r2285, %r1534;
	add.s32 	%r6172, %r6171, %r6169;
	add.s32 	%r6173, %r6172, %r1579;
	add.s32 	%r6174, %r6173, %r6170;
	// begin inline asm
	shf.r.wrap.b32 %r1583, %r1694, %r1694, %r5650;
	// end inline asm
	// begin inline asm
	shf.r.wrap.b32 %r1587, %r1694, %r1694, %r5654;
	// end inline asm
	xor.b32  	%r6175, %r1587, %r1583;
	// begin inline asm
	shf.r.wrap.b32 %r1591, %r1694, %r1694, %r5658;
	// end inline asm
	xor.b32  	%r6176, %r6175, %r1591;
	// begin inline asm
	lop3.b32 %r1595, %r1694, %r1646, %r1598, 0xE8;
	// end inline asm
	add.s32 	%r1726, %r6174, %r1550;
	add.s32 	%r6177, %r1595, %r6174;
	add.s32 	%r1742, %r6177, %r6176;
	// begin inline asm
	shf.r.wrap.b32 %r1599, %r2237, %r2237, %r5618;
	// end inline asm
	// begin inline asm
	shf.r.wrap.b32 %r1603, %r2237, %r2237, %r5622;
	// end inline asm
	shr.u32 	%r6178, %r2237, 10;
	xor.b32  	%r6179, %r6178, %r1599;
	xor.b32  	%r6180, %r6179, %r1603;
	add.s32 	%r6181, %r6180, %r1360;
	// begin inline asm
	shf.r.wrap.b32 %r1607, %r1613, %r1613, %r5626;
	// end inline asm
	// begin inline asm
	shf.r.wrap.b32 %r1611, %r1613, %r1613, %r5630;
	// end inline asm
	shr.u32 	%r6182, %r1613, 3;
	xor.b32  	%r6183, %r6182, %r1607;
	xor.b32  	%r6184, %r6183, %r1611;
	add.s32 	%r6185, %r6181, %r928;
	add.s32 	%r2333, %r6185, %r6184;
	// begin inline asm
	shf.r.wrap.b32 %r1615, %r1726, %r1726, %r5634;
	// end inline asm
	// begin inline asm
	shf.r.wrap.b32 %r1619, %r1726, %r1726, %r5638;
	// end inline asm
	xor.b32  	%r6186, %r1619, %r1615;
	// begin inline asm
	shf.r.wrap.b32 %r1623, %r1726, %r1726, %r5642;
	// end inline asm
	xor.b32  	%r6187, %r6186, %r1623;
	// begin inline asm
	lop3.b32 %r1627, %r1726, %r1678, %r1630, 0xCA;
	// end inline asm
	ld.const.u32 	%r6188, [_ZN6tetsuo8variants1KE+152];
	add.s32 	%r6189, %r2333, %r1582;
	add.s32 	%r6190, %r6189, %r6187;
	add.s32 	%r6191, %r6190, %r1627;
	add.s32 	%r6192, %r6191, %r6188;
	// begin inline asm
	shf.r.wrap.b32 %r1631, %r1742, %r1742, %r5650;
	// end inline asm
	// begin inline asm
	shf.r.wrap.b32 %r1635, %r1742, %r1742, %r5654;
	// end inline asm
	xor.b32  	%r6193, %r1635, %r1631;
	// begin inline asm
	shf.r.wrap.b32 %r1639, %r1742, %r1742, %r5658;
	// end inline asm
	xor.b32  	%r6194, %r6193, %r1639;
	// begin inline asm
	lop3.b32 %r1643, %r1742, %r1694, %r1646, 0xE8;
	// end inline asm
	add.s32 	%r1774, %r6192, %r1598;
	add.s32 	%r6195, %r1643, %r6192;
	add.s32 	%r1790, %r6195, %r6194;
	// begin inline asm
	shf.r.wrap.b32 %r1647, %r2285, %r2285, %r5618;
	// end inline asm
	// begin inline asm
	shf.r.wrap.b32 %r1651, %r2285, %r2285, %r5622;
	// end inline asm
	shr.u32 	%r6196, %r2285, 10;
	xor.b32  	%r6197, %r6196, %r1647;
	xor.b32  	%r6198, %r6197, %r1651;
	add.s32 	%r6199, %r6198, %r2045;
	// begin inline asm
	shf.r.wrap.b32 %r1655, %r1661, %r1661, %r5626;
	// end inline asm
	// begin inline asm
	shf.r.wrap.b32 %r1659, %r1661, %r1661, %r5630;
	// end inline asm
	shr.u32 	%r6200, %r1661, 3;
	xor.b32  	%r6201, %r6200, %r1655;
	xor.b32  	%r6202, %r6201, %r1659;
	add.s32 	%r6203, %r6199, %r1613;
	add.s32 	%r2381, %r6203, %r6202;
	// begin inline asm
	shf.r.wrap.b32 %r1663, %r1774, %r1774, %r5634;
	// end inline asm
	// begin inline asm
	shf.r.wrap.b32 %r1667, %r1774, %r1774, %r5638;
	// end inline asm
	xor.b32  	%r6204, %r1667, %r1663;
	// begin inline asm
	shf.r.wrap.b32 %r1671, %r1774, %r1774, %r5642;
	// end inline asm
	xor.b32  	%r6205, %r6204, %r1671;
	// begin inline asm
	lop3.b32 %r1675, %r1774, %r1726, %r1678, 0xCA;
	// end inline asm
	ld.const.u32 	%r6206, [_ZN6tetsuo8variants1KE+156];
	add.s32 	%r6207, %r2381, %r1630;
	add.s32 	%r6208, %r6207, %r6205;
	add.s32 	%r6209, %r6208, %r1675;
	add.s32 	%r6210, %r6209, %r6206;
	// begin inline asm
	shf.r.wrap.b32 %r1679, %r1790, %r1790, %r5650;
	// end inline asm
	// begin inline asm
	shf.r.wrap.b32 %r1683, %r1790, %r1790, %r5654;
	// end inline asm
	xor.b32  	%r6211, %r1683, %r1679;
	// begin inline asm
	shf.r.wrap.b32 %r1687, %r1790, %r1790, %r5658;
	// end inline asm
	xor.b32  	%r6212, %r6211, %r1687;
	// begin inline asm
	lop3.b32 %r1691, %r1790, %r1742, %r1694, 0xE8;
	// end inline asm
	add.s32 	%r1822, %r6210, %r1646;
	add.s32 	%r6213, %r1691, %r6210;
	add.s32 	%r1838, %r6213, %r6212;
	// begin inline asm
	shf.r.wrap.b32 %r1695, %r2333, %r2333, %r5618;
	// end inline asm
	// begin inline asm
	shf.r.wrap.b32 %r1699, %r2333, %r2333, %r5622;
	// end inline asm
	shr.u32 	%r6214, %r2333, 10;
	xor.b32  	%r6215, %r6214, %r1695;
	xor.b32  	%r6216, %r6215, %r1699;
	add.s32 	%r6217, %r6216, %r2093;
	// begin inline asm
	shf.r.wrap.b32 %r1703, %r1709, %r1709, %r5626;
	// end inline asm
	// begin inline asm
	shf.r.wrap.b32 %r1707, %r1709, %r1709, %r5630;
	// end inline asm
	shr.u32 	%r6218, %r1709, 3;
	xor.b32  	%r6219, %r6218, %r1703;
	xor.b32  	%r6220, %r6219, %r1707;
	add.s32 	%r6221, %r6217, %r1661;
	add.s32 	%r2429, %r6221, %r6220;
	// begin inline asm
	shf.r.wrap.b32 %r1711, %r1822, %r1822, %r5634;
	// end inline asm
	// begin inline asm
	shf.r.wrap.b32 %r1715, %r1822, %r1822, %r5638;
	// end inline asm
	xor.b32  	%r6222, %r1715, %r1711;
	// begin inline asm
	shf.r.wrap.b32 %r1719, %r1822, %r1822, %r5642;
	// end inline asm
	xor.b32  	%r6223, %r6222, %r1719;
	// begin inline asm
	lop3.b32 %r1723, %r1822, %r1774, %r1726, 0xCA;
	// end inline asm
	ld.const.u32 	%r6224, [_ZN6tetsuo8variants1KE+160];
	add.s32 	%r6225, %r2429, %r1678;
	add.s32 	%r6226, %r6225, %r6223;
	add.s32 	%r6227, %r6226, %r1723;
	add.s32 	%r6228, %r6227, %r6224;
	// begin inline asm
	shf.r.wrap.b32 %r1727, %r1838, %r1838, %r5650;
	// end inline asm
	// begin inline asm
	shf.r.wrap.b32 %r1731, %r1838, %r1838, %r5654;
	// end inline asm
	xor.b32  	%r6229, %r1731, %r1727;
	// begin inline asm
	shf.r.wrap.b32 %r1735, %r1838, %r1838, %r5658;
	// end inline asm
	xor.b32  	%r6230, %r6229, %r1735;
	// begin inline asm
	lop3.b32 %r1739, %r1838, %r1790, %r1742, 0xE8;
	// end inline asm
	add.s32 	%r1870, %r6228, %r1694;
	add.s32 	%r6231, %r1739, %r6228;
	add.s32 	%r1886, %r6231, %r6230;
	// begin inline asm
	shf.r.wrap.b32 %r1743, %r2381, %r2381, %r5618;
	// end inline asm
	// begin inline asm
	shf.r.wrap.b32 %r1747, %r2381, %r2381, %r5622;
	// end inline asm
	shr.u32 	%r6232, %r2381, 10;
	xor.b32  	%r6233, %r6232, %r1743;
	xor.b32  	%r6234, %r6233, %r1747;
	add.s32 	%r6235, %r6234, %r2141;
	// begin inline asm
	shf.r.wrap.b32 %r1751, %r1757, %r1757, %r5626;
	// end inline asm
	// begin inline asm
	shf.r.wrap.b32 %r1755, %r1757, %r1757, %r5630;
	// end inline asm
	shr.u32 	%r6236, %r1757, 3;
	xor.b32  	%r6237, %r6236, %r1751;
	xor.b32  	%r6238, %r6237, %r1755;
	add.s32 	%r6239, %r6235, %r1709;
	add.s32 	%r2477, %r6239, %r6238;
	// begin inline asm
	shf.r.wrap.b32 %r1759, %r1870, %r1870, %r5634;
	// end inline asm
	// begin inline asm
	shf.r.wrap.b32 %r1763, %r1870, %r1870, %r5638;
	// end inline asm
	xor.b32  	%r6240, %r1763, %r1759;
	// begin inline asm
	shf.r.wrap.b32 %r1767, %r1870, %r1870, %r5642;
	// end inline asm
	xor.b32  	%r6241, %r6240, %r1767;
	// begin inline asm
	lop3.b32 %r1771, %r1870, %r1822, %r1774, 0xCA;
	// end inline asm
	ld.const.u32 	%r6242, [_ZN6tetsuo8variants1KE+164];
	add.s32 	%r6243, %r2477, %r1726;
	add.s32 	%r6244, %r6243, %r6241;
	add.s32 	%r6245, %r6244, %r1771;
	add.s32 	%r6246, %r6245, %r6242;
	// begin inline asm
	shf.r.wrap.b32 %r1775, %r1886, %r1886, %r5650;
	// end inline asm
	// begin inline asm
	shf.r.wrap.b32 %r1779, %r1886, %r1886, %r5654;
	// end inline asm
	xor.b32  	%r6247, %r1779, %r1775;
	// begin inline asm
	shf.r.wrap.b32 %r1783, %r1886, %r1886, %r5658;
	// end inline asm
	xor.b32  	%r6248, %r6247, %r1783;
	// begin inline asm
	lop3.b32 %r1787, %r1886, %r1838, %r1790, 0xE8;
	// end inline asm
	add.s32 	%r1918, %r6246, %r1742;
	add.s32 	%r6249, %r1787, %r6246;
	add.s32 	%r1934, %r6249, %r6248;
	// begin inline asm
	shf.r.wrap.b32 %r1791, %r2429, %r2429, %r5618;
	// end inline asm
	// begin inline asm
	shf.r.wrap.b32 %r1795, %r2429, %r2429, %r5622;
	// end inline asm
	shr.u32 	%r6250, %r2429, 10;
	xor.b32  	%r6251, %r6250, %r1791;
	xor.b32  	%r6252, %r6251, %r1795;
	add.s32 	%r6253, %r6252, %r2189;
	// begin inline asm
	shf.r.wrap.b32 %r1799, %r1805, %r1805, %r5626;
	// end inline asm
	// begin inline asm
	shf.r.wrap.b32 %r1803, %r1805, %r1805, %r5630;
	// end inline asm
	shr.u32 	%r6254, %r1805, 3;
	xor.b32  	%r6255, %r6254, %r1799;
	xor.b32  	%r6256, %r6255, %r1803;
	add.s32 	%r6257, %r6253, %r1757;
	add.s32 	%r2525, %r6257, %r6256;
	// begin inline asm
	shf.r.wrap.b32 %r1807, %r1918, %r1918, %r5634;
	// end inline asm
	// begin inline asm
	shf.r.wrap.b32 %r1811, %r1918, %r1918, %r5638;
	// end inline asm
	xor.b32  	%r6258, %r1811, %r1807;
	// begin inline asm
	shf.r.wrap.b32 %r1815, %r1918, %r1918, %r5642;
	// end inline asm
	xor.b32  	%r6259, %r6258, %r1815;
	// begin inline asm
	lop3.b32 %r1819, %r1918, %r1870, %r1822, 0xCA;
	// end inline asm
	ld.const.u32 	%r6260, [_ZN6tetsuo8variants1KE+168];
	add.s32 	%r6261, %r2525, %r1774;
	add.s32 	%r6262, %r6261, %r6259;
	add.s32 	%r6263, %r6262, %r1819;
	add.s32 	%r6264, %r6263, %r6260;
	// begin inline asm
	shf.r.wrap.b32 %r1823, %r1934, %r1934, %r5650;
	// end inline asm
	// begin inline asm
	shf.r.wrap.b32 %r1827, %r1934, %r1934, %r5654;
	// end inline asm
	xor.b32  	%r6265, %r1827, %r1823;
	// begin inline asm
	shf.r.wrap.b32 %r1831, %r1934, %r1934, %r5658;
	// end inline asm
	xor.b32  	%r6266, %r6265, %r1831;
	// begin inline asm
	lop3.b32 %r1835, %r1934, %r1886, %r1838, 0xE8;
	// end inline asm
	add.s32 	%r1966, %r6264, %r1790;
	add.s32 	%r6267, %r1835, %r6264;
	add.s32 	%r1982, %r6267, %r6266;
	// begin inline asm
	shf.r.wrap.b32 %r1839, %r2477, %r2477, %r5618;
	// end inline asm
	// begin inline asm
	shf.r.wrap.b32 %r1843, %r2477, %r2477, %r5622;
	// end inline asm
	shr.u32 	%r6268, %r2477, 10;
	xor.b32  	%r6269, %r6268, %r1839;
	xor.b32  	%r6270, %r6269, %r1843;
	add.s32 	%r6271, %r6270, %r2237;
	// begin inline asm
	shf.r.wrap.b32 %r1847, %r1853, %r1853, %r5626;
	// end inline asm
	// begin inline asm
	shf.r.wrap.b32 %r1851, %r1853, %r1853, %r5630;
	// end inline asm
	shr.u32 	%r6272, %r1853, 3;
	xor.b32  	%r6273, %r6272, %r1847;
	xor.b32  	%r6274, %r6273, %r1851;
	add.s32 	%r6275, %r6271, %r1805;
	add.s32 	%r2573, %r6275, %r6274;
	// begin inline asm
	shf.r.wrap.b32 %r1855, %r1966, %r1966, %r5634;
	// end inline asm
	// begin inline asm
	shf.r.wrap.b32 %r1859, %r1966, %r1966, %r5638;
	// end inline asm
	xor.b32  	%r6276, %r1859, %r1855;
	// begin inline asm
	shf.r.wrap.b32 %r1863, %r1966, %r1966, %r5642;
	// end inline asm
	xor.b32  	%r6277, %r6276, %r1863;
	// begin inline asm
	lop3.b32 %r1867, %r1966, %r1918, %r1870, 0xCA;
	// end inline asm
	ld.const.u32 	%r6278, [_ZN6tetsuo8variants1KE+172];
	add.s32 	%r6279, %r2573, %r1822;
	add.s32 	%r6280, %r6279, %r6277;
	add.s32 	%r6281, %r6280, %r1867;
	add.s32 	%r6282, %r6281, %r6278;
	// begin inline asm
	shf.r.wrap.b32 %r1871, %r1982, %r1982, %r5650;
	// end inline asm
	// begin inline asm
	shf.r.wrap.b32 %r1875, %r1982, %r1982, %r5654;
	// end inline asm
	xor.b32  	%r6283, %r1875, %r1871;
	// begin inline asm
	shf.r.wrap.b32 %r1879, %r1982, %r1982, %r5658;
	// end inline asm
	xor.b32  	%r6284, %r6283, %r1879;
	// begin inline asm
	lop3.b32 %r1883, %r1982, %r1934, %r1886, 0xE8;
	// end inline asm
	add.s32 	%r2014, %r6282, %r1838;
	add.s32 	%r6285, %r1883, %r6282;
	add.s32 	%r2030, %r6285, %r6284;
	// begin inline asm
	shf.r.wrap.b32 %r1887, %r2525, %r2525, %r5618;
	// end inline asm
	// begin inline asm
	shf.r.wrap.b32 %r1891, %r2525, %r2525, %r5622;
	// end inline asm
	shr.u32 	%r6286, %r2525, 10;
	xor.b32  	%r6287, %r6286, %r1887;
	xor.b32  	%r6288, %r6287, %r1891;
	add.s32 	%r6289, %r6288, %r2285;
	// begin inline asm
	shf.r.wrap.b32 %r1895, %r1901, %r1901, %r5626;
	// end inline asm
	// begin inline asm
	shf.r.wrap.b32 %r1899, %r1901, %r1901, %r5630;
	// end inline asm
	shr.u32 	%r6290, %r1901, 3;
	xor.b32  	%r6291, %r6290, %r1895;
	xor.b32  	%r6292, %r6291, %r1899;
	add.s32 	%r6293, %r6289, %r1853;
	add.s32 	%r2621, %r6293, %r6292;
	// begin inline asm
	shf.r.wrap.b32 %r1903, %r2014, %r2014, %r5634;
	// end inline asm
	// begin inline asm
	shf.r.wrap.b32 %r1907, %r2014, %r2014, %r5638;
	// end inline asm
	xor.b32  	%r6294, %r1907, %r1903;
	// begin inline asm
	shf.r.wrap.b32 %r1911, %r2014, %r2014, %r5642;
	// end inline asm
	xor.b32  	%r6295, %r6294, %r1911;
	// begin inline asm
	lop3.b32 %r1915, %r2014, %r1966, %r1918, 0xCA;
	// end inline asm
	ld.const.u32 	%r6296, [_ZN6tetsuo8variants1KE+176];
	add.s32 	%r6297, %r2621, %r1870;
	add.s32 	%r6298, %r6297, %r6295;
	add.s32 	%r6299, %r6298, %r1915;
	add.s32 	%r6300, %r6299, %r6296;
	// begin inline asm
	shf.r.wrap.b32 %r1919, %r2030, %r2030, %r5650;
	// end inline asm
	// begin inline asm
	shf.r.wrap.b32 %r1923, %r2030, %r2030, %r5654;
	// end inline asm
	xor.b32  	%r6301, %r1923, %r1919;
	// begin inline asm
	shf.r.wrap.b32 %r1927, %r2030, %r2030, %r5658;
	// end inline asm
	xor.b32  	%r6302, %r6301, %r1927;
	// begin inline asm
	lop3.b32 %r1931, %r2030, %r1982, %r1934, 0xE8;
	// end inline asm
	add.s32 	%r2062, %r6300, %r1886;
	add.s32 	%r6303, %r1931, %r6300;
	add.s32 	%r2078, %r6303, %r6302;
	// begin inline asm
	shf.r.wrap.b32 %r1935, %r2573, %r2573, %r5618;
	// end inline asm
	// begin inline asm
	shf.r.wrap.b32 %r1939, %r2573, %r2573, %r5622;
	// end inline asm
	shr.u32 	%r6304, %r2573, 10;
	xor.b32  	%r6305, %r6304, %r1935;
	xor.b32  	%r6306, %r6305, %r1939;
	add.s32 	%r6307, %r6306, %r2333;
	// begin inline asm
	shf.r.wrap.b32 %r1943, %r1949, %r1949, %r5626;
	// end inline asm
	// begin inline asm
	shf.r.wrap.b32 %r1947, %r1949, %r1949, %r5630;
	// end inline asm
	shr.u32 	%r6308, %r1949, 3;
	xor.b32  	%r6309, %r6308, %r1943;
	xor.b32  	%r6310, %r6309, %r1947;
	add.s32 	%r6311, %r6307, %r1901;
	add.s32 	%r2669, %r6311, %r6310;
	// begin inline asm
	shf.r.wrap.b32 %r1951, %r2062, %r2062, %r5634;
	// end inline asm
	// begin inline asm
	shf.r.wrap.b32 %r1955, %r2062, %r2062, %r5638;
	// end inline asm
	xor.b32  	%r6312, %r1955, %r1951;
	// begin inline asm
	shf.r.wrap.b32 %r1959, %r2062, %r2062, %r5642;
	// end inline asm
	xor.b32  	%r6313, %r6312, %r1959;
	// begin inline asm
	lop3.b32 %r1963, %r2062, %r2014, %r1966, 0xCA;
	// end inline asm
	ld.const.u32 	%r6314, [_ZN6tetsuo8variants1KE+180];
	add.s32 	%r6315, %r2669, %r1918;
	add.s32 	%r6316, %r6315, %r6313;
	add.s32 	%r6317, %r6316, %r1963;
	add.s32 	%r6318, %r6317, %r6314;
	// begin inline asm
	shf.r.wrap.b32 %r1967, %r2078, %r2078, %r5650;
	// end inline asm
	// begin inline asm
	shf.r.wrap.b32 %r1971, %r2078, %r2078, %r5654;
	// end inline asm
	xor.b32  	%r6319, %r1971, %r1967;
	// begin inline asm
	shf.r.wrap.b32 %r1975, %r2078, %r2078, %r5658;
	// end inline asm
	xor.b32  	%r6320, %r6319, %r1975;
	// begin inline asm
	lop3.b32 %r1979, %r2078, %r2030, %r1982, 0xE8;
	// end inline asm
	add.s32 	%r2110, %r6318, %r1934;
	add.s32 	%r6321, %r1979, %r6318;
	add.s32 	%r2126, %r6321, %r6320;
	// begin inline asm
	shf.r.wrap.b32 %r1983, %r2621, %r2621, %r5618;
	// end inline asm
	// begin inline asm
	shf.r.wrap.b32 %r1987, %r2621, %r2621, %r5622;
	// end inline asm
	shr.u32 	%r6322, %r2621, 10;
	xor.b32  	%r6323, %r6322, %r1983;
	xor.b32  	%r6324, %r6323, %r1987;
	add.s32 	%r6325, %r6324, %r2381;
	// begin inline asm
	shf.r.wrap.b32 %r1991, %r1360, %r1360, %r5626;
	// end inline asm
	// begin inline asm
	shf.r.wrap.b32 %r1995, %r1360, %r1360, %r5630;
	// end inline asm
	shr.u32 	%r6326, %r1360, 3;
	xor.b32  	%r6327, %r6326, %r1991;
	xor.b32  	%r6328, %r6327, %r1995;
	add.s32 	%r6329, %r6325, %r1949;
	add.s32 	%r2717, %r6329, %r6328;
	// begin inline asm
	shf.r.wrap.b32 %r1999, %r2110, %r2110, %r5634;
	// end inline asm
	// begin inline asm
	shf.r.wrap.b32 %r2003, %r2110, %r2110, %r5638;
	// end inline asm
	xor.b32  	%r6330, %r2003, %r1999;
	// begin inline asm
	shf.r.wrap.b32 %r2007, %r2110, %r2110, %r5642;
	// end inline asm
	xor.b32  	%r6331, %r6330, %r2007;
	// begin inline asm
	lop3.b32 %r2011, %r2110, %r2062, %r2014, 0xCA;
	// end inline asm
	ld.const.u32 	%r6332, [_ZN6tetsuo8variants1KE+184];
	add.s32 	%r6333, %r2717, %r1966;
	add.s32 	%r6334, %r6333, %r6331;
	add.s32 	%r6335, %r6334, %r2011;
	add.s32 	%r6336, %r6335, %r6332;
	// begin inline asm
	shf.r.wrap.b32 %r2015, %r2126, %r2126, %r5650;
	// end inline asm
	// begin inline asm
	shf.r.wrap.b32 %r2019, %r2126, %r2126, %r5654;
	// end inline asm
	xor.b32  	%r6337, %r2019, %r2015;
	// begin inline asm
	shf.r.wrap.b32 %r2023, %r2126, %r2126, %r5658;
	// end inline asm
	xor.b32  	%r6338, %r6337, %r2023;
	// begin inline asm
	lop3.b32 %r2027, %r2126, %r2078, %r2030, 0xE8;
	// end inline asm
	add.s32 	%r2158, %r6336, %r1982;
	add.s32 	%r6339, %r2027, %r6336;
	add.s32 	%r2174, %r6339, %r6338;
	// begin inline asm
	shf.r.wrap.b32 %r2031, %r2669, %r2669, %r5618;
	// end inline asm
	// begin inline asm
	shf.r.wrap.b32 %r2035, %r2669, %r2669, %r5622;
	// end inline asm
	shr.u32 	%r6340, %r2669, 10;
	xor.b32  	%r6341, %r6340, %r2031;
	xor.b32  	%r6342, %r6341, %r2035;
	add.s32 	%r6343, %r6342, %r2429;
	// begin inline asm
	shf.r.wrap.b32 %r2039, %r2045, %r2045, %r5626;
	// end inline asm
	// begin inline asm
	shf.r.wrap.b32 %r2043, %r2045, %r2045, %r5630;
	// end inline asm
	shr.u32 	%r6344, %r2045, 3;
	xor.b32  	%r6345, %r6344, %r2039;
	xor.b32  	%r6346, %r6345, %r2043;
	add.s32 	%r6347, %r6343, %r1360;
	add.s32 	%r2765, %r6347, %r6346;
	// begin inline asm
	shf.r.wrap.b32 %r2047, %r2158, %r2158, %r5634;
	// end inline asm
	// begin inline asm
	shf.r.wrap.b32 %r2051, %r2158, %r2158, %r5638;
	// end inline asm
	xor.b32  	%r6348, %r2051, %r2047;
	// begin inline asm
	shf.r.wrap.b32 %r2055, %r2158, %r2158, %r5642;
	// end inline asm
	xor.b32  	%r6349, %r6348, %r2055;
	// begin inline asm
	lop3.b32 %r2059, %r2158, %r2110, %r2062, 0xCA;
	// end inline asm
	ld.const.u32 	%r6350, [_ZN6tetsuo8variants1KE+188];
	add.s32 	%r6351, %r2765, %r2014;
	add.s32 	%r6352, %r6351, %r6349;
	add.s32 	%r6353, %r6352, %r2059;
	add.s32 	%r6354, %r6353, %r6350;
	// begin inline asm
	shf.r.wrap.b32 %r2063, %r2174, %r2174, %r5650;
	// end inline asm
	// begin inline asm
	shf.r.wrap.b32 %r2067, %r2174, %r2174, %r5654;
	// end inline asm
	xor.b32  	%r6355, %r2067, %r2063;
	// begin inline asm
	shf.r.wrap.b32 %r2071, %r2174, %r2174, %r5658;
	// end inline asm
	xor.b32  	%r6356, %r6355, %r2071;
	// begin inline asm
	lop3.b32 %r2075, %r2174, %r2126, %r2078, 0xE8;
	// end inline asm
	add.s32 	%r2206, %r6354, %r2030;
	add.s32 	%r6357, %r2075, %r6354;
	add.s32 	%r2222, %r6357, %r6356;
	// begin inline asm
	shf.r.wrap.b32 %r2079, %r2717, %r2717, %r5618;
	// end inline asm
	// begin inline asm
	shf.r.wrap.b32 %r2083, %r2717, %r2717, %r5622;
	// end inline asm
	shr.u32 	%r6358, %r2717, 10;
	xor.b32  	%r6359, %r6358, %r2079;
	xor.b32  	%r6360, %r6359, %r2083;
	add.s32 	%r6361, %r6360, %r2477;
	// begin inline asm
	shf.r.wrap.b32 %r2087, %r2093, %r2093, %r5626;
	// end inline asm
	// begin inline asm
	shf.r.wrap.b32 %r2091, %r2093, %r2093, %r5630;
	// end inline asm
	shr.u32 	%r6362, %r2093, 3;
	xor.b32  	%r6363, %r6362, %r2087;
	xor.b32  	%r6364, %r6363, %r2091;
	add.s32 	%r6365, %r6361, %r2045;
	add.s32 	%r2813, %r6365, %r6364;
	// begin inline asm
	shf.r.wrap.b32 %r2095, %r2206, %r2206, %r5634;
	// end inline asm
	// begin inline asm
	shf.r.wrap.b32 %r2099, %r2206, %r2206, %r5638;
	// end inline asm
	xor.b32  	%r6366, %r2099, %r2095;
	// begin inline asm
	shf.r.wrap.b32 %r2103, %r2206, %r2206, %r5642;
	// end inline asm
	xor.b32  	%r6367, %r6366, %r2103;
	// begin inline asm
	lop3.b32 %r2107, %r2206, %r2158, %r2110, 0xCA;
	// end inline asm
	ld.const.u32 	%r6368, [_ZN6tetsuo8variants1KE+192];
	add.s32 	%r6369, %r2813, %r2062;
	add.s32 	%r6370, %r6369, %r6367;
	add.s32 	%r6371, %r6370, %r2107;
	add.s32 	%r6372, %r6371, %r6368;
	// begin inline asm
	shf.r.wrap.b32 %r2111, %r2222, %r2222, %r5650;
	// end inline asm
	// begin inline asm
	shf.r.wrap.b32 %r2115, %r2222, %r2222, %r5654;
	// end inline asm
	xor.b32  	%r6373, %r2115, %r2111;
	// begin inline asm
	shf.r.wrap.b32 %r2119, %r2222, %r2222, %r5658;
	// end inline asm
	xor.b32  	%r6374, %r6373, %r2119;
	// begin inline asm
	lop3.b32 %r2123, %r2222, %r2174, %r2126, 0xE8;
	// end inline asm
	add.s32 	%r2254, %r6372, %r2078;
	add.s32 	%r6375, %r2123, %r6372;
	add.s32 	%r2270, %r6375, %r6374;
	// begin inline asm
	shf.r.wrap.b32 %r2127, %r2765, %r2765, %r5618;
	// end inline asm
	// begin inline asm
	shf.r.wrap.b32 %r2131, %r2765, %r2765, %r5622;
	// end inline asm
	shr.u32 	%r6376, %r2765, 10;
	xor.b32  	%r6377, %r6376, %r2127;
	xor.b32  	%r6378, %r6377, %r2131;
	add.s32 	%r6379, %r6378, %r2525;
	// begin inline asm
	shf.r.wrap.b32 %r2135, %r2141, %r2141, %r5626;
	// end inline asm
	// begin inline asm
	shf.r.wrap.b32 %r2139, %r2141, %r2141, %r5630;
	// end inline asm
	shr.u32 	%r6380, %r2141, 3;
	xor.b32  	%r6381, %r6380, %r2135;
	xor.b32  	%r6382, %r6381, %r2139;
	add.s32 	%r6383, %r6379, %r2093;
	add.s32 	%r2229, %r6383, %r6382;
	// begin inline asm
	shf.r.wrap.b32 %r2143, %r2254, %r2254, %r5634;
	// end inline asm
	// begin inline asm
	shf.r.wrap.b32 %r2147, %r2254, %r2254, %r5638;
	// end inline asm
	xor.b32  	%r6384, %r2147, %r2143;
	// begin inline asm
	shf.r.wrap.b32 %r2151, %r2254, %r2254, %r5642;
	// end inline asm
	xor.b32  	%r6385, %r6384, %r2151;
	// begin inline asm
	lop3.b32 %r2155, %r2254, %r2206, %r2158, 0xCA;
	// end inline asm
	ld.const.u32 	%r6386, [_ZN6tetsuo8variants1KE+196];
	add.s32 	%r6387, %r2229, %r2110;
	add.s32 	%r6388, %r6387, %r6385;
	add.s32 	%r6389, %r6388, %r2155;
	add.s32 	%r6390, %r6389, %r6386;
	// begin inline asm
	shf.r.wrap.b32 %r2159, %r2270, %r2270, %r5650;
	// end inline asm
	// begin inline asm
	shf.r.wrap.b32 %r2163, %r2270, %r2270, %r5654;
	// end inline asm
	xor.b32  	%r6391, %r2163, %r2159;
	// begin inline asm
	shf.r.wrap.b32 %r2167, %r2270, %r2270, %r5658;
	// end inline asm
	xor.b32  	%r6392, %r6391, %r2167;
	// begin inline asm
	lop3.b32 %r2171, %r2270, %r2222, %r2174, 0xE8;
	// end inline asm
	add.s32 	%r2302, %r6390, %r2126;
	add.s32 	%r6393, %r2171, %r6390;
	add.s32 	%r2318, %r6393, %r6392;
	// begin inline asm
	shf.r.wrap.b32 %r2175, %r2813, %r2813, %r5618;
	// end inline asm
	// begin inline asm
	shf.r.wrap.b32 %r2179, %r2813, %r2813, %r5622;
	// end inline asm
	shr.u32 	%r6394, %r2813, 10;
	xor.b32  	%r6395, %r6394, %r2175;
	xor.b32  	%r6396, %r6395, %r2179;
	add.s32 	%r6397, %r6396, %r2573;
	// begin inline asm
	shf.r.wrap.b32 %r2183, %r2189, %r2189, %r5626;
	// end inline asm
	// begin inline asm
	shf.r.wrap.b32 %r2187, %r2189, %r2189, %r5630;
	// end inline asm
	shr.u32 	%r6398, %r2189, 3;
	xor.b32  	%r6399, %r6398, %r2183;
	xor.b32  	%r6400, %r6399, %r2187;
	add.s32 	%r6401, %r6397, %r2141;
	add.s32 	%r2277, %r6401, %r6400;
	// begin inline asm
	shf.r.wrap.b32 %r2191, %r2302, %r2302, %r5634;
	// end inline asm
	// begin inline asm
	shf.r.wrap.b32 %r2195, %r2302, %r2302, %r5638;
	// end inline asm
	xor.b32  	%r6402, %r2195, %r2191;
	// begin inline asm
	shf.r.wrap.b32 %r2199, %r2302, %r2302, %r5642;
	// end inline asm
	xor.b32  	%r6403, %r6402, %r2199;
	// begin inline asm
	lop3.b32 %r2203, %r2302, %r2254, %r2206, 0xCA;
	// end inline asm
	ld.const.u32 	%r6404, [_ZN6tetsuo8variants1KE+200];
	add.s32 	%r6405, %r2277, %r2158;
	add.s32 	%r6406, %r6405, %r6403;
	add.s32 	%r6407, %r6406, %r2203;
	add.s32 	%r6408, %r6407, %r6404;
	// begin inline asm
	shf.r.wrap.b32 %r2207, %r2318, %r2318, %r5650;
	// end inline asm
	// begin inline asm
	shf.r.wrap.b32 %r2211, %r2318, %r2318, %r5654;
	// end inline asm
	xor.b32  	%r6409, %r2211, %r2207;
	// begin inline asm
	shf.r.wrap.b32 %r2215, %r2318, %r2318, %r5658;
	// end inline asm
	xor.b32  	%r6410, %r6409, %r2215;
	// begin inline asm
	lop3.b32 %r2219, %r2318, %r2270, %r2222, 0xE8;
	// end inline asm
	add.s32 	%r2350, %r6408, %r2174;
	add.s32 	%r6411, %r2219, %r6408;
	add.s32 	%r2366, %r6411, %r6410;
	// begin inline asm
	shf.r.wrap.b32 %r2223, %r2229, %r2229, %r5618;
	// end inline asm
	// begin inline asm
	shf.r.wrap.b32 %r2227, %r2229, %r2229, %r5622;
	// end inline asm
	shr.u32 	%r6412, %r2229, 10;
	xor.b32  	%r6413, %r6412, %r2223;
	xor.b32  	%r6414, %r6413, %r2227;
	add.s32 	%r6415, %r6414, %r2621;
	// begin inline asm
	shf.r.wrap.b32 %r2231, %r2237, %r2237, %r5626;
	// end inline asm
	// begin inline asm
	shf.r.wrap.b32 %r2235, %r2237, %r2237, %r5630;
	// end inline asm
	shr.u32 	%r6416, %r2237, 3;
	xor.b32  	%r6417, %r6416, %r2231;
	xor.b32  	%r6418, %r6417, %r2235;
	add.s32 	%r6419, %r6415, %r2189;
	add.s32 	%r2325, %r6419, %r6418;
	// begin inline asm
	shf.r.wrap.b32 %r2239, %r2350, %r2350, %r5634;
	// end inline asm
	// begin inline asm
	shf.r.wrap.b32 %r2243, %r2350, %r2350, %r5638;
	// end inline asm
	xor.b32  	%r6420, %r2243, %r2239;
	// begin inline asm
	shf.r.wrap.b32 %r2247, %r2350, %r2350, %r5642;
	// end inline asm
	xor.b32  	%r6421, %r6420, %r2247;
	// begin inline asm
	lop3.b32 %r2251, %r2350, %r2302, %r2254, 0xCA;
	// end inline asm
	ld.const.u32 	%r6422, [_ZN6tetsuo8variants1KE+204];
	add.s32 	%r6423, %r2325, %r2206;
	add.s32 	%r6424, %r6423, %r6421;
	add.s32 	%r6425, %r6424, %r2251;
	add.s32 	%r6426, %r6425, %r6422;
	// begin inline asm
	shf.r.wrap.b32 %r2255, %r2366, %r2366, %r5650;
	// end inline asm
	// begin inline asm
	shf.r.wrap.b32 %r2259, %r2366, %r2366, %r5654;
	// end inline asm
	xor.b32  	%r6427, %r2259, %r2255;
	// begin inline asm
	shf.r.wrap.b32 %r2263, %r2366, %r2366, %r5658;
	// end inline asm
	xor.b32  	%r6428, %r6427, %r2263;
	// begin inline asm
	lop3.b32 %r2267, %r2366, %r2318, %r2270, 0xE8;
	// end inline asm
	add.s32 	%r2398, %r6426, %r2222;
	add.s32 	%r6429, %r2267, %r6426;
	add.s32 	%r2414, %r6429, %r6428;
	// begin inline asm
	shf.r.wrap.b32 %r2271, %r2277, %r2277, %r5618;
	// end inline asm
	// begin inline asm
	shf.r.wrap.b32 %r2275, %r2277, %r2277, %r5622;
	// end inline asm
	shr.u32 	%r6430, %r2277, 10;
	xor.b32  	%r6431, %r6430, %r2271;
	xor.b32  	%r6432, %r6431, %r2275;
	add.s32 	%r6433, %r6432, %r2669;
	// begin inline asm
	shf.r.wrap.b32 %r2279, %r2285, %r2285, %r5626;
	// end inline asm
	// begin inline asm
	shf.r.wrap.b32 %r2283, %r2285, %r2285, %r5630;
	// end inline asm
	shr.u32 	%r6434, %r2285, 3;
	xor.b32  	%r6435, %r6434, %r2279;
	xor.b32  	%r6436, %r6435, %r2283;
	add.s32 	%r6437, %r6433, %r2237;
	add.s32 	%r2373, %r6437, %r6436;
	// begin inline asm
	shf.r.wrap.b32 %r2287, %r2398, %r2398, %r5634;
	// end inline asm
	// begin inline asm
	shf.r.wrap.b32 %r2291, %r2398, %r2398, %r5638;
	// end inline asm
	xor.b32  	%r6438, %r2291, %r2287;
	// begin inline asm
	shf.r.wrap.b32 %r2295, %r2398, %r2398, %r5642;
	// end inline asm
	xor.b32  	%r6439, %r6438, %r2295;
	// begin inline asm
	lop3.b32 %r2299, %r2398, %r2350, %r2302, 0xCA;
	// end inline asm
	ld.const.u32 	%r6440, [_ZN6tetsuo8variants1KE+208];
	add.s32 	%r6441, %r2373, %r2254;
	add.s32 	%r6442, %r6441, %r6439;
	add.s32 	%r6443, %r6442, %r2299;
	add.s32 	%r6444, %r6443, %r6440;
	// begin inline asm
	shf.r.wrap.b32 %r2303, %r2414, %r2414, %r5650;
	// end inline asm
	// begin inline asm
	shf.r.wrap.b32 %r2307, %r2414, %r2414, %r5654;
	// end inline asm
	xor.b32  	%r6445, %r2307, %r2303;
	// begin inline asm
	shf.r.wrap.b32 %r2311, %r2414, %r2414, %r5658;
	// end inline asm
	xor.b32  	%r6446, %r6445, %r2311;
	// begin inline asm
	lop3.b32 %r2315, %r2414, %r2366, %r2318, 0xE8;
	// end inline asm
	add.s32 	%r2446, %r6444, %r2270;
	add.s32 	%r6447, %r2315, %r6444;
	add.s32 	%r2462, %r6447, %r6446;
	// begin inline asm
	shf.r.wrap.b32 %r2319, %r2325, %r2325, %r5618;
	// end inline asm
	// begin inline asm
	shf.r.wrap.b32 %r2323, %r2325, %r2325, %r5622;
	// end inline asm
	shr.u32 	%r6448, %r2325, 10;
	xor.b32  	%r6449, %r6448, %r2319;
	xor.b32  	%r6450, %r6449, %r2323;
	add.s32 	%r6451, %r6450, %r2717;
	// begin inline asm
	shf.r.wrap.b32 %r2327, %r2333, %r2333, %r5626;
	// end inline asm
	// begin inline asm
	shf.r.wrap.b32 %r2331, %r2333, %r2333, %r5630;
	// end inline asm
	shr.u32 	%r6452, %r2333, 3;
	xor.b32  	%r6453, %r6452, %r2327;
	xor.b32  	%r6454, %r6453, %r2331;
	add.s32 	%r6455, %r6451, %r2285;
	add.s32 	%r2421, %r6455, %r6454;
	// begin inline asm
	shf.r.wrap.b32 %r2335, %r2446, %r2446, %r5634;
	// end inline asm
	// begin inline asm
	shf.r.wrap.b32 %r2339, %r2446, %r2446, %r5638;
	// end inline asm
	xor.b32  	%r6456, %r2339, %r2335;
	// begin inline asm
	shf.r.wrap.b32 %r2343, %r2446, %r2446, %r5642;
	// end inline asm
	xor.b32  	%r6457, %r6456, %r2343;
	// begin inline asm
	lop3.b32 %r2347, %r2446, %r2398, %r2350, 0xCA;
	// end inline asm
	ld.const.u32 	%r6458, [_ZN6tetsuo8variants1KE+212];
	add.s32 	%r6459, %r2421, %r2302;
	add.s32 	%r6460, %r6459, %r6457;
	add.s32 	%r6461, %r6460, %r2347;
	add.s32 	%r6462, %r6461, %r6458;
	// begin inline asm
	shf.r.wrap.b32 %r2351, %r2462, %r2462, %r5650;
	// end inline asm
	// begin inline asm
	shf.r.wrap.b32 %r2355, %r2462, %r2462, %r5654;
	// end inline asm
	xor.b32  	%r6463, %r2355, %r2351;
	// begin inline asm
	shf.r.wrap.b32 %r2359, %r2462, %r2462, %r5658;
	// end inline asm
	xor.b32  	%r6464, %r6463, %r2359;
	// begin inline asm
	lop3.b32 %r2363, %r2462, %r2414, %r2366, 0xE8;
	// end inline asm
	add.s32 	%r2494, %r6462, %r2318;
	add.s32 	%r6465, %r2363, %r6462;
	add.s32 	%r2510, %r6465, %r6464;
	// begin inline asm
	shf.r.wrap.b32 %r2367, %r2373, %r2373, %r5618;
	// end inline asm
	// begin inline asm
	shf.r.wrap.b32 %r2371, %r2373, %r2373, %r5622;
	// end inline asm
	shr.u32 	%r6466, %r2373, 10;
	xor.b32  	%r6467, %r6466, %r2367;
	xor.b32  	%r6468, %r6467, %r2371;
	add.s32 	%r6469, %r6468, %r2765;
	// begin inline asm
	shf.r.wrap.b32 %r2375, %r2381, %r2381, %r5626;
	// end inline asm
	// begin inline asm
	shf.r.wrap.b32 %r2379, %r2381, %r2381, %r5630;
	// end inline asm
	shr.u32 	%r6470, %r2381, 3;
	xor.b32  	%r6471, %r6470, %r2375;
	xor.b32  	%r6472, %r6471, %r2379;
	add.s32 	%r6473, %r6469, %r2333;
	add.s32 	%r2469, %r6473, %r6472;
	// begin inline asm
	shf.r.wrap.b32 %r2383, %r2494, %r2494, %r5634;
	// end inline asm
	// begin inline asm
	shf.r.wrap.b32 %r2387, %r2494, %r2494, %r5638;
	// end inline asm
	xor.b32  	%r6474, %r2387, %r2383;
	// begin inline asm
	shf.r.wrap.b32 %r2391, %r2494, %r2494, %r5642;
	// end inline asm
	xor.b32  	%r6475, %r6474, %r2391;
	// begin inline asm
	lop3.b32 %r2395, %r2494, %r2446, %r2398, 0xCA;
	// end inline asm
	ld.const.u32 	%r6476, [_ZN6tetsuo8variants1KE+216];
	add.s32 	%r6477, %r2469, %r2350;
	add.s32 	%r6478, %r6477, %r6475;
	add.s32 	%r6479, %r6478, %r2395;
	add.s32 	%r6480, %r6479, %r6476;
	// begin inline asm
	shf.r.wrap.b32 %r2399, %r2510, %r2510, %r5650;
	// end inline asm
	// begin inline asm
	shf.r.wrap.b32 %r2403, %r2510, %r2510, %r5654;
	// end inline asm
	xor.b32  	%r6481, %r2403, %r2399;
	// begin inline asm
	shf.r.wrap.b32 %r2407, %r2510, %r2510, %r5658;
	// end inline asm
	xor.b32  	%r6482, %r6481, %r2407;
	// begin inline asm
	lop3.b32 %r2411, %r2510, %r2462, %r2414, 0xE8;
	// end inline asm
	add.s32 	%r2542, %r6480, %r2366;
	add.s32 	%r6483, %r2411, %r6480;
	add.s32 	%r2558, %r6483, %r6482;
	// begin inline asm
	shf.r.wrap.b32 %r2415, %r2421, %r2421, %r5618;
	// end inline asm
	// begin inline asm
	shf.r.wrap.b32 %r2419, %r2421, %r2421, %r5622;
	// end inline asm
	shr.u32 	%r6484, %r2421, 10;
	xor.b32  	%r6485, %r6484, %r2415;
	xor.b32  	%r6486, %r6485, %r2419;
	add.s32 	%r6487, %r6486, %r2813;
	// begin inline asm
	shf.r.wrap.b32 %r2423, %r2429, %r2429, %r5626;
	// end inline asm
	// begin inline asm
	shf.r.wrap.b32 %r2427, %r2429, %r2429, %r5630;
	// end inline asm
	shr.u32 	%r6488, %r2429, 3;
	xor.b32  	%r6489, %r6488, %r2423;
	xor.b32  	%r6490, %r6489, %r2427;
	add.s32 	%r6491, %r6487, %r2381;
	add.s32 	%r2517, %r6491, %r6490;
	// begin inline asm
	shf.r.wrap.b32 %r2431, %r2542, %r2542, %r5634;
	// end inline asm
	// begin inline asm
	shf.r.wrap.b32 %r2435, %r2542, %r2542, %r5638;
	// end inline asm
	xor.b32  	%r6492, %r2435, %r2431;
	// begin inline asm
	shf.r.wrap.b32 %r2439, %r2542, %r2542, %r5642;
	// end inline asm
	xor.b32  	%r6493, %r6492, %r2439;
	// begin inline asm
	lop3.b32 %r2443, %r2542, %r2494, %r2446, 0xCA;
	// end inline asm
	ld.const.u32 	%r6494, [_ZN6tetsuo8variants1KE+220];
	add.s32 	%r6495, %r2517, %r2398;
	add.s32 	%r6496, %r6495, %r6493;
	add.s32 	%r6497, %r6496, %r2443;
	add.s32 	%r6498, %r6497, %r6494;
	// begin inline asm
	shf.r.wrap.b32 %r2447, %r2558, %r2558, %r5650;
	// end inline asm
	// begin inline asm
	shf.r.wrap.b32 %r2451, %r2558, %r2558, %r5654;
	// end inline asm
	xor.b32  	%r6499, %r2451, %r2447;
	// begin inline asm
	shf.r.wrap.b32 %r2455, %r2558, %r2558, %r5658;
	// end inline asm
	xor.b32  	%r6500, %r6499, %r2455;
	// begin inline asm
	lop3.b32 %r2459, %r2558, %r2510, %r2462, 0xE8;
	// end inline asm
	add.s32 	%r2590, %r6498, %r2414;
	add.s32 	%r6501, %r2459, %r6498;
	add.s32 	%r2606, %r6501, %r6500;
	// begin inline asm
	shf.r.wrap.b32 %r2463, %r2469, %r2469, %r5618;
	// end inline asm
	// begin inline asm
	shf.r.wrap.b32 %r2467, %r2469, %r2469, %r5622;
	// end inline asm
	shr.u32 	%r6502, %r2469, 10;
	xor.b32  	%r6503, %r6502, %r2463;
	xor.b32  	%r6504, %r6503, %r2467;
	add.s32 	%r6505, %r6504, %r2229;
	// begin inline asm
	shf.r.wrap.b32 %r2471, %r2477, %r2477, %r5626;
	// end inline asm
	// begin inline asm
	shf.r.wrap.b32 %r2475, %r2477, %r2477, %r5630;
	// end inline asm
	shr.u32 	%r6506, %r2477, 3;
	xor.b32  	%r6507, %r6506, %r2471;
	xor.b32  	%r6508, %r6507, %r2475;
	add.s32 	%r6509, %r6505, %r2429;
	add.s32 	%r2565, %r6509, %r6508;
	// begin inline asm
	shf.r.wrap.b32 %r2479, %r2590, %r2590, %r5634;
	// end inline asm
	// begin inline asm
	shf.r.wrap.b32 %r2483, %r2590, %r2590, %r5638;
	// end inline asm
	xor.b32  	%r6510, %r2483, %r2479;
	// begin inline asm
	shf.r.wrap.b32 %r2487, %r2590, %r2590, %r5642;
	// end inline asm
	xor.b32  	%r6511, %r6510, %r2487;
	// begin inline asm
	lop3.b32 %r2491, %r2590, %r2542, %r2494, 0xCA;
	// end inline asm
	ld.const.u32 	%r6512, [_ZN6tetsuo8variants1KE+224];
	add.s32 	%r6513, %r2565, %r2446;
	add.s32 	%r6514, %r6513, %r6511;
	add.s32 	%r6515, %r6514, %r2491;
	add.s32 	%r6516, %r6515, %r6512;
	// begin inline asm
	shf.r.wrap.b32 %r2495, %r2606, %r2606, %r5650;
	// end inline asm
	// begin inline asm
	shf.r.wrap.b32 %r2499, %r2606, %r2606, %r5654;
	// end inline asm
	xor.b32  	%r6517, %r2499, %r2495;
	// begin inline asm
	shf.r.wrap.b32 %r2503, %r2606, %r2606, %r5658;
	// end inline asm
	xor.b32  	%r6518, %r6517, %r2503;
	// begin inline asm
	lop3.b32 %r2507, %r2606, %r2558, %r2510, 0xE8;
	// end inline asm
	add.s32 	%r2638, %r6516, %r2462;
	add.s32 	%r6519, %r2507, %r6516;
	add.s32 	%r2654, %r6519, %r6518;
	// begin inline asm
	shf.r.wrap.b32 %r2511, %r2517, %r2517, %r5618;
	// end inline asm
	// begin inline asm
	shf.r.wrap.b32 %r2515, %r2517, %r2517, %r5622;
	// end inline asm
	shr.u32 	%r6520, %r2517, 10;
	xor.b32  	%r6521, %r6520, %r2511;
	xor.b32  	%r6522, %r6521, %r2515;
	add.s32 	%r6523, %r6522, %r2277;
	// begin inline asm
	shf.r.wrap.b32 %r2519, %r2525, %r2525, %r5626;
	// end inline asm
	// begin inline asm
	shf.r.wrap.b32 %r2523, %r2525, %r2525, %r5630;
	// end inline asm
	shr.u32 	%r6524, %r2525, 3;
	xor.b32  	%r6525, %r6524, %r2519;
	xor.b32  	%r6526, %r6525, %r2523;
	add.s32 	%r6527, %r6523, %r2477;
	add.s32 	%r2613, %r6527, %r6526;
	// begin inline asm
	shf.r.wrap.b32 %r2527, %r2638, %r2638, %r5634;
	// end inline asm
	// begin inline asm
	shf.r.wrap.b32 %r2531, %r2638, %r2638, %r5638;
	// end inline asm
	xor.b32  	%r6528, %r2531, %r2527;
	// begin inline asm
	shf.r.wrap.b32 %r2535, %r2638, %r2638, %r5642;
	// end inline asm
	xor.b32  	%r6529, %r6528, %r2535;
	// begin inline asm
	lop3.b32 %r2539, %r2638, %r2590, %r2542, 0xCA;
	// end inline asm
	ld.const.u32 	%r6530, [_ZN6tetsuo8variants1KE+228];
	add.s32 	%r6531, %r2613, %r2494;
	add.s32 	%r6532, %r6531, %r6529;
	add.s32 	%r6533, %r6532, %r2539;
	add.s32 	%r6534, %r6533, %r6530;
	// begin inline asm
	shf.r.wrap.b32 %r2543, %r2654, %r2654, %r5650;
	// end inline asm
	// begin inline asm
	shf.r.wrap.b32 %r2547, %r2654, %r2654, %r5654;
	// end inline asm
	xor.b32  	%r6535, %r2547, %r2543;
	// begin inline asm
	shf.r.wrap.b32 %r2551, %r2654, %r2654, %r5658;
	// end inline asm
	xor.b32  	%r6536, %r6535, %r2551;
	// begin inline asm
	lop3.b32 %r2555, %r2654, %r2606, %r2558, 0xE8;
	// end inline asm
	add.s32 	%r2686, %r6534, %r2510;
	add.s32 	%r6537, %r2555, %r6534;
	add.s32 	%r2702, %r6537, %r6536;
	// begin inline asm
	shf.r.wrap.b32 %r2559, %r2565, %r2565, %r5618;
	// end inline asm
	// begin inline asm
	shf.r.wrap.b32 %r2563, %r2565, %r2565, %r5622;
	// end inline asm
	shr.u32 	%r6538, %r2565, 10;
	xor.b32  	%r6539, %r6538, %r2559;
	xor.b32  	%r6540, %r6539, %r2563;
	add.s32 	%r6541, %r6540, %r2325;
	// begin inline asm
	shf.r.wrap.b32 %r2567, %r2573, %r2573, %r5626;
	// end inline asm
	// begin inline asm
	shf.r.wrap.b32 %r2571, %r2573, %r2573, %r5630;
	// end inline asm
	shr.u32 	%r6542, %r2573, 3;
	xor.b32  	%r6543, %r6542, %r2567;
	xor.b32  	%r6544, %r6543, %r2571;
	add.s32 	%r6545, %r6541, %r2525;
	add.s32 	%r2661, %r6545, %r6544;
	// begin inline asm
	shf.r.wrap.b32 %r2575, %r2686, %r2686, %r5634;
	// end inline asm
	// begin inline asm
	shf.r.wrap.b32 %r2579, %r2686, %r2686, %r5638;
	// end inline asm
	xor.b32  	%r6546, %r2579, %r2575;
	// begin inline asm
	shf.r.wrap.b32 %r2583, %r2686, %r2686, %r5642;
	// end inline asm
	xor.b32  	%r6547, %r6546, %r2583;
	// begin inline asm
	lop3.b32 %r2587, %r2686, %r2638, %r2590, 0xCA;
	// end inline asm
	ld.const.u32 	%r6548, [_ZN6tetsuo8variants1KE+232];
	add.s32 	%r6549, %r2661, %r2542;
	add.s32 	%r6550, %r6549, %r6547;
	add.s32 	%r6551, %r6550, %r2587;
	add.s32 	%r6552, %r6551, %r6548;
	// begin inline asm
	shf.r.wrap.b32 %r2591, %r2702, %r2702, %r5650;
	// end inline asm
	// begin inline asm
	shf.r.wrap.b32 %r2595, %r2702, %r2702, %r5654;
	// end inline asm
	xor.b32  	%r6553, %r2595, %r2591;
	// begin inline asm
	shf.r.wrap.b32 %r2599, %r2702, %r2702, %r5658;
	// end inline asm
	xor.b32  	%r6554, %r6553, %r2599;
	// begin inline asm
	lop3.b32 %r2603, %r2702, %r2654, %r2606, 0xE8;
	// end inline asm
	add.s32 	%r2734, %r6552, %r2558;
	add.s32 	%r6555, %r2603, %r6552;
	add.s32 	%r2750, %r6555, %r6554;
	// begin inline asm
	shf.r.wrap.b32 %r2607, %r2613, %r2613, %r5618;
	// end inline asm
	// begin inline asm
	shf.r.wrap.b32 %r2611, %r2613, %r2613, %r5622;
	// end inline asm
	shr.u32 	%r6556, %r2613, 10;
	xor.b32  	%r6557, %r6556, %r2607;
	xor.b32  	%r6558, %r6557, %r2611;
	add.s32 	%r6559, %r6558, %r2373;
	// begin inline asm
	shf.r.wrap.b32 %r2615, %r2621, %r2621, %r5626;
	// end inline asm
	// begin inline asm
	shf.r.wrap.b32 %r2619, %r2621, %r2621, %r5630;
	// end inline asm
	shr.u32 	%r6560, %r2621, 3;
	xor.b32  	%r6561, %r6560, %r2615;
	xor.b32  	%r6562, %r6561, %r2619;
	add.s32 	%r6563, %r6559, %r2573;
	add.s32 	%r2709, %r6563, %r6562;
	// begin inline asm
	shf.r.wrap.b32 %r2623, %r2734, %r2734, %r5634;
	// end inline asm
	// begin inline asm
	shf.r.wrap.b32 %r2627, %r2734, %r2734, %r5638;
	// end inline asm
	xor.b32  	%r6564, %r2627, %r2623;
	// begin inline asm
	shf.r.wrap.b32 %r2631, %r2734, %r2734, %r5642;
	// end inline asm
	xor.b32  	%r6565, %r6564, %r2631;
	// begin inline asm
	lop3.b32 %r2635, %r2734, %r2686, %r2638, 0xCA;
	// end inline asm
	ld.const.u32 	%r6566, [_ZN6tetsuo8variants1KE+236];
	add.s32 	%r6567, %r2709, %r2590;
	add.s32 	%r6568, %r6567, %r6565;
	add.s32 	%r6569, %r6568, %r2635;
	add.s32 	%r6570, %r6569, %r6566;
	// begin inline asm
	shf.r.wrap.b32 %r2639, %r2750, %r2750, %r5650;
	// end inline asm
	// begin inline asm
	shf.r.wrap.b32 %r2643, %r2750, %r2750, %r5654;
	// end inline asm
	xor.b32  	%r6571, %r2643, %r2639;
	// begin inline asm
	shf.r.wrap.b32 %r2647, %r2750, %r2750, %r5658;
	// end inline asm
	xor.b32  	%r6572, %r6571, %r2647;
	// begin inline asm
	lop3.b32 %r2651, %r2750, %r2702, %r2654, 0xE8;
	// end inline asm
	add.s32 	%r2782, %r6570, %r2606;
	add.s32 	%r6573, %r2651, %r6570;
	add.s32 	%r2798, %r6573, %r6572;
	// begin inline asm
	shf.r.wrap.b32 %r2655, %r2661, %r2661, %r5618;
	// end inline asm
	// begin inline asm
	shf.r.wrap.b32 %r2659, %r2661, %r2661, %r5622;
	// end inline asm
	shr.u32 	%r6574, %r2661, 10;
	xor.b32  	%r6575, %r6574, %r2655;
	xor.b32  	%r6576, %r6575, %r2659;
	add.s32 	%r6577, %r6576, %r2421;
	// begin inline asm
	shf.r.wrap.b32 %r2663, %r2669, %r2669, %r5626;
	// end inline asm
	// begin inline asm
	shf.r.wrap.b32 %r2667, %r2669, %r2669, %r5630;
	// end inline asm
	shr.u32 	%r6578, %r2669, 3;
	xor.b32  	%r6579, %r6578, %r2663;
	xor.b32  	%r6580, %r6579, %r2667;
	add.s32 	%r6581, %r6577, %r2621;
	add.s32 	%r2757, %r6581, %r6580;
	// begin inline asm
	shf.r.wrap.b32 %r2671, %r2782, %r2782, %r5634;
	// end inline asm
	// begin inline asm
	shf.r.wrap.b32 %r2675, %r2782, %r2782, %r5638;
	// end inline asm
	xor.b32  	%r6582, %r2675, %r2671;
	// begin inline asm
	shf.r.wrap.b32 %r2679, %r2782, %r2782, %r5642;
	// end inline asm
	xor.b32  	%r6583, %r6582, %r2679;
	// begin inline asm
	lop3.b32 %r2683, %r2782, %r2734, %r2686, 0xCA;
	// end inline asm
	ld.const.u32 	%r6584, [_ZN6tetsuo8variants1KE+240];
	add.s32 	%r6585, %r2757, %r2638;
	add.s32 	%r6586, %r6585, %r6583;
	add.s32 	%r6587, %r6586, %r2683;
	add.s32 	%r6588, %r6587, %r6584;
	// begin inline asm
	shf.r.wrap.b32 %r2687, %r2798, %r2798, %r5650;
	// end inline asm
	// begin inline asm
	shf.r.wrap.b32 %r2691, %r2798, %r2798, %r5654;
	// end inline asm
	xor.b32  	%r6589, %r2691, %r2687;
	// begin inline asm
	shf.r.wrap.b32 %r2695, %r2798, %r2798, %r5658;
	// end inline asm
	xor.b32  	%r6590, %r6589, %r2695;
	// begin inline asm
	lop3.b32 %r2699, %r2798, %r2750, %r2702, 0xE8;
	// end inline asm
	add.s32 	%r2830, %r6588, %r2654;
	add.s32 	%r6591, %r2699, %r6588;
	add.s32 	%r2846, %r6591, %r6590;
	// begin inline asm
	shf.r.wrap.b32 %r2703, %r2709, %r2709, %r5618;
	// end inline asm
	// begin inline asm
	shf.r.wrap.b32 %r2707, %r2709, %r2709, %r5622;
	// end inline asm
	shr.u32 	%r6592, %r2709, 10;
	xor.b32  	%r6593, %r6592, %r2703;
	xor.b32  	%r6594, %r6593, %r2707;
	add.s32 	%r6595, %r6594, %r2469;
	// begin inline asm
	shf.r.wrap.b32 %r2711, %r2717, %r2717, %r5626;
	// end inline asm
	// begin inline asm
	shf.r.wrap.b32 %r2715, %r2717, %r2717, %r5630;
	// end inline asm
	shr.u32 	%r6596, %r2717, 3;
	xor.b32  	%r6597, %r6596, %r2711;
	xor.b32  	%r6598, %r6597, %r2715;
	add.s32 	%r6599, %r6595, %r2669;
	add.s32 	%r2805, %r6599, %r6598;
	// begin inline asm
	shf.r.wrap.b32 %r2719, %r2830, %r2830, %r5634;
	// end inline asm
	// begin inline asm
	shf.r.wrap.b32 %r2723, %r2830, %r2830, %r5638;
	// end inline asm
	xor.b32  	%r6600, %r2723, %r2719;
	// begin inline asm
	shf.r.wrap.b32 %r2727, %r2830, %r2830, %r5642;
	// end inline asm
	xor.b32  	%r6601, %r6600, %r2727;
	// begin inline asm
	lop3.b32 %r2731, %r2830, %r2782, %r2734, 0xCA;
	// end inline asm
	ld.const.u32 	%r6602, [_ZN6tetsuo8variants1KE+244];
	add.s32 	%r6603, %r2805, %r2686;
	add.s32 	%r6604, %r6603, %r6601;
	add.s32 	%r6605, %r6604, %r2731;
	add.s32 	%r6606, %r6605, %r6602;
	// begin inline asm
	shf.r.wrap.b32 %r2735, %r2846, %r2846, %r5650;
	// end inline asm
	// begin inline asm
	shf.r.wrap.b32 %r2739, %r2846, %r2846, %r5654;
	// end inline asm
	xor.b32  	%r6607, %r2739, %r2735;
	// begin inline asm
	shf.r.wrap.b32 %r2743, %r2846, %r2846, %r5658;
	// end inline asm
	xor.b32  	%r6608, %r6607, %r2743;
	// begin inline asm
	lop3.b32 %r2747, %r2846, %r2798, %r2750, 0xE8;
	// end inline asm
	add.s32 	%r2829, %r6606, %r2702;
	add.s32 	%r6609, %r2747, %r6606;
	add.s32 	%r2845, %r6609, %r6608;
	// begin inline asm
	shf.r.wrap.b32 %r2751, %r2757, %r2757, %r5618;
	// end inline asm
	// begin inline asm
	shf.r.wrap.b32 %r2755, %r2757, %r2757, %r5622;
	// end inline asm
	shr.u32 	%r6610, %r2757, 10;
	xor.b32  	%r6611, %r6610, %r2751;
	xor.b32  	%r6612, %r6611, %r2755;
	add.s32 	%r6613, %r6612, %r2517;
	// begin inline asm
	shf.r.wrap.b32 %r2759, %r2765, %r2765, %r5626;
	// end inline asm
	// begin inline asm
	shf.r.wrap.b32 %r2763, %r2765, %r2765, %r5630;
	// end inline asm
	shr.u32 	%r6614, %r2765, 3;
	xor.b32  	%r6615, %r6614, %r2759;
	xor.b32  	%r6616, %r6615, %r2763;
	add.s32 	%r6617, %r6613, %r2717;
	add.s32 	%r6618, %r6617, %r6616;
	// begin inline asm
	shf.r.wrap.b32 %r2767, %r2829, %r2829, %r5634;
	// end inline asm
	// begin inline asm
	shf.r.wrap.b32 %r2771, %r2829, %r2829, %r5638;
	// end inline asm
	xor.b32  	%r6619, %r2771, %r2767;
	// begin inline asm
	shf.r.wrap.b32 %r2775, %r2829, %r2829, %r5642;
	// end inline asm
	xor.b32  	%r6620, %r6619, %r2775;
	// begin inline asm
	lop3.b32 %r2779, %r2829, %r2830, %r2782, 0xCA;
	// end inline asm
	ld.const.u32 	%r6621, [_ZN6tetsuo8variants1KE+248];
	add.s32 	%r6622, %r6618, %r2734;
	add.s32 	%r6623, %r6622, %r6620;
	add.s32 	%r6624, %r6623, %r2779;
	add.s32 	%r6625, %r6624, %r6621;
	// begin inline asm
	shf.r.wrap.b32 %r2783, %r2845, %r2845, %r5650;
	// end inline asm
	// begin inline asm
	shf.r.wrap.b32 %r2787, %r2845, %r2845, %r5654;
	// end inline asm
	xor.b32  	%r6626, %r2787, %r2783;
	// begin inline asm
	shf.r.wrap.b32 %r2791, %r2845, %r2845, %r5658;
	// end inline asm
	xor.b32  	%r6627, %r6626, %r2791;
	// begin inline asm
	lop3.b32 %r2795, %r2845, %r2846, %r2798, 0xE8;
	// end inline asm
	add.s32 	%r2828, %r6625, %r2750;
	add.s32 	%r6628, %r2795, %r6625;
	add.s32 	%r2844, %r6628, %r6627;
	// begin inline asm
	shf.r.wrap.b32 %r2799, %r2805, %r2805, %r5618;
	// end inline asm
	// begin inline asm
	shf.r.wrap.b32 %r2803, %r2805, %r2805, %r5622;
	// end inline asm
	shr.u32 	%r6629, %r2805, 10;
	xor.b32  	%r6630, %r6629, %r2799;
	xor.b32  	%r6631, %r6630, %r2803;
	add.s32 	%r6632, %r6631, %r2565;
	// begin inline asm
	shf.r.wrap.b32 %r2807, %r2813, %r2813, %r5626;
	// end inline asm
	// begin inline asm
	shf.r.wrap.b32 %r2811, %r2813, %r2813, %r5630;
	// end inline asm
	shr.u32 	%r6633, %r2813, 3;
	xor.b32  	%r6634, %r6633, %r2807;
	xor.b32  	%r6635, %r6634, %r2811;
	add.s32 	%r6636, %r6632, %r2765;
	add.s32 	%r6637, %r6636, %r6635;
	// begin inline asm
	shf.r.wrap.b32 %r2815, %r2828, %r2828, %r5634;
	// end inline asm
	// begin inline asm
	shf.r.wrap.b32 %r2819, %r2828, %r2828, %r5638;
	// end inline asm
	xor.b32  	%r6638, %r2819, %r2815;
	// begin inline asm
	shf.r.wrap.b32 %r2823, %r2828, %r2828, %r5642;
	// end inline asm
	xor.b32  	%r6639, %r6638, %r2823;
	// begin inline asm
	lop3.b32 %r2827, %r2828, %r2829, %r2830, 0xCA;
	// end inline asm
	ld.const.u32 	%r6640, [_ZN6tetsuo8variants1KE+252];
	add.s32 	%r6641, %r6637, %r2782;
	add.s32 	%r6642, %r6641, %r6639;
	add.s32 	%r6643, %r6642, %r2827;
	add.s32 	%r6644, %r6643, %r6640;
	// begin inline asm
	shf.r.wrap.b32 %r2831, %r2844, %r2844, %r5650;
	// end inline asm
	// begin inline asm
	shf.r.wrap.b32 %r2835, %r2844, %r2844, %r5654;
	// end inline asm
	xor.b32  	%r6645, %r2835, %r2831;
	// begin inline asm
	shf.r.wrap.b32 %r2839, %r2844, %r2844, %r5658;
	// end inline asm
	xor.b32  	%r6646, %r6645, %r2839;
	// begin inline asm
	lop3.b32 %r2843, %r2844, %r2845, %r2846, 0xE8;
	// end inline asm
	add.s32 	%r6647, %r6644, %r2798;
	add.s32 	%r6648, %r2843, %r6644;
	add.s32 	%r6649, %r6648, %r6646;
	add.s32 	%r6650, %r6649, %r48;
	add.s32 	%r3373, %r2844, %r61;
	add.s32 	%r3421, %r2845, %r62;
	add.s32 	%r3469, %r2846, %r5667;
	add.s32 	%r3517, %r6647, %r32;
	add.s32 	%r3565, %r2828, %r45;
	add.s32 	%r3613, %r2829, %r46;
	add.s32 	%r3661, %r2830, %r5668;
	mov.b32 	%r2926, 1359893119;
	// begin inline asm
	shf.r.wrap.b32 %r2847, %r2926, %r2926, %r5634;
	// end inline asm
	// begin inline asm
	shf.r.wrap.b32 %r2851, %r2926, %r2926, %r5638;
	// end inline asm
	xor.b32  	%r6651, %r2851, %r2847;
	// begin inline asm
	shf.r.wrap.b32 %r2855, %r2926, %r2926, %r5642;
	// end inline asm
	xor.b32  	%r6652, %r6651, %r2855;
	mov.b32 	%r2894, -1694144372;
	mov.b32 	%r2862, 528734635;
	// begin inline asm
	lop3.b32 %r2859, %r2926, %r2894, %r2862, 0xCA;
	// end inline asm
	add.s32 	%r6653, %r6652, %r2859;
	add.s32 	%r6654, %r6653, %r5678;
	add.s32 	%r6655, %r6654, %r6650;
	mov.b32 	%r2942, 1779033703;
	// begin inline asm
	shf.r.wrap.b32 %r2863, %r2942, %r2942, %r5650;
	// end inline asm
	// begin inline asm
	shf.r.wrap.b32 %r2867, %r2942, %r2942, %r5654;
	// end inline asm
	// begin inline asm
	shf.r.wrap.b32 %r2871, %r2942, %r2942, %r5658;
	// end inline asm
	mov.b32 	%r2910, -1150833019;
	mov.b32 	%r2878, 1013904242;
	// begin inline asm
	lop3.b32 %r2875, %r2942, %r2910, %r2878, 0xE8;
	// end inline asm
	add.s32 	%r6656, %r6655, %r2875;
	xor.b32  	%r6657, %r2867, %r2863;
	xor.b32  	%r6658, %r6657, %r2871;
	add.s32 	%r2880, %r6655, 19972691;
	add.s32 	%r6659, %r6656, %r6658;
	add.s32 	%r2896, %r6659, 1541459225;
	// begin inline asm
	shf.r.wrap.b32 %r2879, %r2880, %r2880, %r5634;
	// end inline asm
	// begin inline asm
	shf.r.wrap.b32 %r2883, %r2880, %r2880, %r5638;
	// end inline asm
	xor.b32  	%r6660, %r2883, %r2879;
	// begin inline asm
	shf.r.wrap.b32 %r2887, %r2880, %r2880, %r5642;
	// end inline asm
	xor.b32  	%r6661, %r6660, %r2887;
	// begin inline asm
	lop3.b32 %r2891, %r2880, %r2926, %r2894, 0xCA;
	// end inline asm
	add.s32 	%r6662, %r6661, %r2891;
	add.s32 	%r6663, %r6662, %r5688;
	add.s32 	%r6664, %r6663, %r3373;
	// begin inline asm
	shf.r.wrap.b32 %r2895, %r2896, %r2896, %r5650;
	// end inline asm
	// begin inline asm
	shf.r.wrap.b32 %r2899, %r2896, %r2896, %r5654;
	// end inline asm
	// begin inline asm
	shf.r.wrap.b32 %r2903, %r2896, %r2896, %r5658;
	// end inline asm
	// begin inline asm
	lop3.b32 %r2907, %r2896, %r2942, %r2910, 0xE8;
	// end inline asm
	add.s32 	%r6665, %r6664, %r2907;
	xor.b32  	%r6666, %r2899, %r2895;
	xor.b32  	%r6667, %r6666, %r2903;
	add.s32 	%r2912, %r6664, 1542638877;
	add.s32 	%r6668, %r6665, %r6667;
	add.s32 	%r2928, %r6668, 528734635;
	// begin inline asm
	shf.r.wrap.b32 %r2911, %r2912, %r2912, %r5634;
	// end inline asm
	// begin inline asm
	shf.r.wrap.b32 %r2915, %r2912, %r2912, %r5638;
	// end inline asm
	xor.b32  	%r6669, %r2915, %r2911;
	// begin inline asm
	shf.r.wrap.b32 %r2919, %r2912, %r2912, %r5642;
	// end inline asm
	xor.b32  	%r6670, %r6669, %r2919;
	// begin inline asm
	lop3.b32 %r2923, %r2912, %r2880, %r2926, 0xCA;
	// end inline asm
	add.s32 	%r6671, %r6670, %r2923;
	add.s32 	%r6672, %r6671, %r5698;
	add.s32 	%r6673, %r6672, %r3421;
	// begin inline asm
	shf.r.wrap.b32 %r2927, %r2928, %r2928, %r5650;
	// end inline asm
	// begin inline asm
	shf.r.wrap.b32 %r2931, %r2928, %r2928, %r5654;
	// end inline asm
	// begin inline asm
	shf.r.wrap.b32 %r2935, %r2928, %r2928, %r5658;
	// end inline asm
	// begin inline asm
	lop3.b32 %r2939, %r2928, %r2896, %r2942, 0xE8;
	// end inline asm
	add.s32 	%r6674, %r6673, %r2939;
	xor.b32  	%r6675, %r2931, %r2927;
	xor.b32  	%r6676, %r6675, %r2935;
	add.s32 	%r2944, %r6673, 1449989905;
	add.s32 	%r6677, %r6674, %r6676;
	add.s32 	%r2960, %r6677, -1694144372;
	// begin inline asm
	shf.r.wrap.b32 %r2943, %r2944, %r2944, %r5634;
	// end inline asm
	// begin inline asm
	shf.r.wrap.b32 %r2947, %r2944, %r2944, %r5638;
	// end inline asm
	xor.b32  	%r6678, %r2947, %r2943;
	// begin inline asm
	shf.r.wrap.b32 %r2951, %r2944, %r2944, %r5642;
	// end inline asm
	xor.b32  	%r6679, %r6678, %r2951;
	// begin inline asm
	lop3.b32 %r2955, %r2944, %r2912, %r2880, 0xCA;
	// end inline asm
	add.s32 	%r6680, %r6679, %r2955;
	add.s32 	%r6681, %r6680, %r5708;
	add.s32 	%r6682, %r6681, %r3469;
	// begin inline asm
	shf.r.wrap.b32 %r2959, %r2960, %r2960, %r5650;
	// end inline asm
	// begin inline asm
	shf.r.wrap.b32 %r2963, %r2960, %r2960, %r5654;
	// end inline asm
	// begin inline asm
	shf.r.wrap.b32 %r2967, %r2960, %r2960, %r5658;
	// end inline asm
	// begin inline asm
	lop3.b32 %r2971, %r2960, %r2928, %r2896, 0xE8;
	// end inline asm
	add.s32 	%r6683, %r6682, %r2971;
	xor.b32  	%r6684, %r2963, %r2959;
	xor.b32  	%r6685, %r6684, %r2967;
	add.s32 	%r2976, %r6682, -1156040474;
	add.s32 	%r6686, %r6683, %r6685;
	add.s32 	%r2992, %r6686, 1359893119;
	// begin inline asm
	shf.r.wrap.b32 %r2975, %r2976, %r2976, %r5634;
	// end inline asm
	// begin inline asm
	shf.r.wrap.b32 %r2979, %r2976, %r2976, %r5638;
	// end inline asm
	xor.b32  	%r6687, %r2979, %r2975;
	// begin inline asm
	shf.r.wrap.b32 %r2983, %r2976, %r2976, %r5642;
	// end inline asm
	xor.b32  	%r6688, %r6687, %r2983;
	add.s32 	%r6689, %r6688, %r2880;
	// begin inline asm
	lop3.b32 %r2987, %r2976, %r2944, %r2912, 0xCA;
	// end inline asm
	add.s32 	%r6690, %r6689, %r2987;
	add.s32 	%r6691, %r6690, %r5718;
	add.s32 	%r6692, %r6691, %r3517;
	// begin inline asm
	shf.r.wrap.b32 %r2991, %r2992, %r2992, %r5650;
	// end inline asm
	// begin inline asm
	shf.r.wrap.b32 %r2995, %r2992, %r2992, %r5654;
	// end inline asm
	xor.b32  	%r6693, %r2995, %r2991;
	// begin inline asm
	shf.r.wrap.b32 %r2999, %r2992, %r2992, %r5658;
	// end inline asm
	xor.b32  	%r6694, %r6693, %r2999;
	// begin inline asm
	lop3.b32 %r3003, %r2992, %r2960, %r2928, 0xE8;
	// end inline asm
	add.s32 	%r3086, %r6692, %r2896;
	add.s32 	%r6695, %r3003, %r6692;
	add.s32 	%r3102, %r6695, %r6694;
	// begin inline asm
	shf.r.wrap.b32 %r3007, %r3086, %r3086, %r5634;
	// end inline asm
	// begin inline asm
	shf.r.wrap.b32 %r3011, %r3086, %r3086, %r5638;
	// end inline asm
	xor.b32  	%r6696, %r3011, %r3007;
	// begin inline asm
	shf.r.wrap.b32 %r3015, %r3086, %r3086, %r5642;
	// end inline asm
	xor.b32  	%r6697, %r6696, %r3015;
	add.s32 	%r6698, %r6697, %r2912;
	// begin inline asm
	lop3.b32 %r3019, %r3086, %r2976, %r2944, 0xCA;
	// end inline asm
	add.s32 	%r6699, %r6698, %r3019;
	add.s32 	%r6700, %r6699, %r5728;
	add.s32 	%r6701, %r6700, %r3565;
	// begin inline asm
	shf.r.wrap.b32 %r3023, %r3102, %r3102, %r5650;
	// end inline asm
	// begin inline asm
	shf.r.wrap.b32 %r3027, %r3102, %r3102, %r5654;
	// end inline asm
	xor.b32  	%r6702, %r3027, %r3023;
	// begin inline asm
	shf.r.wrap.b32 %r3031, %r3102, %r3102, %r5658;
	// end inline asm
	xor.b32  	%r6703, %r6702, %r3031;
	// begin inline asm
	lop3.b32 %r3035, %r3102, %r2992, %r2960, 0xE8;
	// end inline asm
	add.s32 	%r3118, %r6701, %r2928;
	add.s32 	%r6704, %r3035, %r6701;
	add.s32 	%r3134, %r6704, %r6703;
	// begin inline asm
	shf.r.wrap.b32 %r3039, %r3118, %r3118, %r5634;
	// end inline asm
	// begin inline asm
	shf.r.wrap.b32 %r3043, %r3118, %r3118, %r5638;
	// end inline asm
	xor.b32  	%r6705, %r3043, %r3039;
	// begin inline asm
	shf.r.wrap.b32 %r3047, %r3118, %r3118, %r5642;
	// end inline asm
	xor.b32  	%r6706, %r6705, %r3047;
	add.s32 	%r6707, %r6706, %r2944;
	// begin inline asm
	lop3.b32 %r3051, %r3118, %r3086, %r2976, 0xCA;
	// end inline asm
	add.s32 	%r6708, %r6707, %r3051;
	add.s32 	%r6709, %r6708, %r5737;
	add.s32 	%r6710, %r6709, %r3613;
	// begin inline asm
	shf.r.wrap.b32 %r3055, %r3134, %r3134, %r5650;
	// end inline asm
	// begin inline asm
	shf.r.wrap.b32 %r3059, %r3134, %r3134, %r5654;
	// end inline asm
	xor.b32  	%r6711, %r3059, %r3055;
	// begin inline asm
	shf.r.wrap.b32 %r3063, %r3134, %r3134, %r5658;
	// end inline asm
	xor.b32  	%r6712, %r6711, %r3063;
	// begin inline asm
	lop3.b32 %r3067, %r3134, %r3102, %r2992, 0xE8;
	// end inline asm
	add.s32 	%r3150, %r6710, %r2960;
	add.s32 	%r6713, %r3067, %r6710;
	add.s32 	%r3166, %r6713, %r6712;
	// begin inline asm
	shf.r.wrap.b32 %r3071, %r3150, %r3150, %r5634;
	// end inline asm
	// begin inline asm
	shf.r.wrap.b32 %r3075, %r3150, %r3150, %r5638;
	// end inline asm
	xor.b32  	%r6714, %r3075, %r3071;
	// begin inline asm
	shf.r.wrap.b32 %r3079, %r3150, %r3150, %r5642;
	// end inline asm
	xor.b32  	%r6715, %r6714, %r3079;
	add.s32 	%r6716, %r6715, %r2976;
	// begin inline asm
	lop3.b32 %r3083, %r3150, %r3118, %r3086, 0xCA;
	// end inline asm
	add.s32 	%r6717, %r6716, %r3083;
	add.s32 	%r6718, %r6717, %r5746;
	add.s32 	%r6719, %r6718, %r3661;
	// begin inline asm
	shf.r.wrap.b32 %r3087, %r3166, %r3166, %r5650;
	// end inline asm
	// begin inline asm
	shf.r.wrap.b32 %r3091, %r3166, %r3166, %r5654;
	// end inline asm
	xor.b32  	%r6720, %r3091, %r3087;
	// begin inline asm
	shf.r.wrap.b32 %r3095, %r3166, %r3166, %r5658;
	// end inline asm
	xor.b32  	%r6721, %r6720, %r3095;
	// begin inline asm
	lop3.b32 %r3099, %r3166, %r3134, %r3102, 0xE8;
	// end inline asm
	add.s32 	%r3182, %r6719, %r2992;
	add.s32 	%r6722, %r3099, %r6719;
	add.s32 	%r3198, %r6722, %r6721;
	// begin inline asm
	shf.r.wrap.b32 %r3103, %r3182, %r3182, %r5634;
	// end inline asm
	// begin inline asm
	shf.r.wrap.b32 %r3107, %r3182, %r3182, %r5638;
	// end inline asm
	xor.b32  	%r6723, %r3107, %r3103;
	// begin inline asm
	shf.r.wrap.b32 %r3111, %r3182, %r3182, %r5642;
	// end inline asm
	xor.b32  	%r6724, %r6723, %r3111;
	add.s32 	%r6725, %r6724, %r3086;
	// begin inline asm
	lop3.b32 %r3115, %r3182, %r3150, %r3118, 0xCA;
	// end inline asm
	add.s32 	%r6726, %r6725, %r3115;
	add.s32 	%r6727, %r6726, %r5755;
	xor.b32  	%r6728, %r6727, -2147483648;
	// begin inline asm
	shf.r.wrap.b32 %r3119, %r3198, %r3198, %r5650;
	// end inline asm
	// begin inline asm
	shf.r.wrap.b32 %r3123, %r3198, %r3198, %r5654;
	// end inline asm
	xor.b32  	%r6729, %r3123, %r3119;
	// begin inline asm
	shf.r.wrap.b32 %r3127, %r3198, %r3198, %r5658;
	// end inline asm
	xor.b32  	%r6730, %r6729, %r3127;
	// begin inline asm
	lop3.b32 %r3131, %r3198, %r3166, %r3134, 0xE8;
	// end inline asm
	add.s32 	%r3214, %r6728, %r3102;
	add.s32 	%r6731, %r3131, %r6728;
	add.s32 	%r3230, %r6731, %r6730;
	// begin inline asm
	shf.r.wrap.b32 %r3135, %r3214, %r3214, %r5634;
	// end inline asm
	// begin inline asm
	shf.r.wrap.b32 %r3139, %r3214, %r3214, %r5638;
	// end inline asm
	xor.b32  	%r6732, %r3139, %r3135;
	// begin inline asm
	shf.r.wrap.b32 %r3143, %r3214, %r3214, %r5642;
	// end inline asm
	xor.b32  	%r6733, %r6732, %r3143;
	add.s32 	%r6734, %r6733, %r3118;
	// begin inline asm
	lop3.b32 %r3147, %r3214, %r3182, %r3150, 0xCA;
	// end inline asm
	add.s32 	%r6735, %r6734, %r3147;
	add.s32 	%r6736, %r6735, %r5764;
	// begin inline asm
	shf.r.wrap.b32 %r3151, %r3230, %r3230, %r5650;
	// end inline asm
	// begin inline asm
	shf.r.wrap.b32 %r3155, %r3230, %r3230, %r5654;
	// end inline asm
	xor.b32  	%r6737, %r3155, %r3151;
	// begin inline asm
	shf.r.wrap.b32 %r3159, %r3230, %r3230, %r5658;
	// end inline asm
	xor.b32  	%r6738, %r6737, %r3159;
	// begin inline asm
	lop3.b32 %r3163, %r3230, %r3198, %r3166, 0xE8;
	// end inline asm
	add.s32 	%r3246, %r6736, %r3134;
	add.s32 	%r6739, %r3163, %r6736;
	add.s32 	%r3262, %r6739, %r6738;
	// begin inline asm
	shf.r.wrap.b32 %r3167, %r3246, %r3246, %r5634;
	// end inline asm
	// begin inline asm
	shf.r.wrap.b32 %r3171, %r3246, %r3246, %r5638;
	// end inline asm
	xor.b32  	%r6740, %r3171, %r3167;
	// begin inline asm
	shf.r.wrap.b32 %r3175, %r3246, %r3246, %r5642;
	// end inline asm
	xor.b32  	%r6741, %r6740, %r3175;
	add.s32 	%r6742, %r6741, %r3150;
	// begin inline asm
	lop3.b32 %r3179, %r3246, %r3214, %r3182, 0xCA;
	// end inline asm
	add.s32 	%r6743, %r6742, %r3179;
	add.s32 	%r6744, %r6743, %r5773;
	// begin inline asm
	shf.r.wrap.b32 %r3183, %r3262, %r3262, %r5650;
	// end inline asm
	// begin inline asm
	shf.r.wrap.b32 %r3187, %r3262, %r3262, %r5654;
	// end inline asm
	xor.b32  	%r6745, %r3187, %r3183;
	// begin inline asm
	shf.r.wrap.b32 %r3191, %r3262, %r3262, %r5658;
	// end inline asm
	xor.b32  	%r6746, %r6745, %r3191;
	// begin inline asm
	lop3.b32 %r3195, %r3262, %r3230, %r3198, 0xE8;
	// end inline asm
	add.s32 	%r3278, %r6744, %r3166;
	add.s32 	%r6747, %r3195, %r6744;
	add.s32 	%r3294, %r6747, %r6746;
	// begin inline asm
	shf.r.wrap.b32 %r3199, %r3278, %r3278, %r5634;
	// end inline asm
	// begin inline asm
	shf.r.wrap.b32 %r3203, %r3278, %r3278, %r5638;
	// end inline asm
	xor.b32  	%r6748, %r3203, %r3199;
	// begin inline asm
	shf.r.wrap.b32 %r3207, %r3278, %r3278, %r5642;
	// end inline asm
	xor.b32  	%r6749, %r6748, %r3207;
	add.s32 	%r6750, %r6749, %r3182;
	// begin inline asm
	lop3.b32 %r3211, %r3278, %r3246, %r3214, 0xCA;
	// end inline asm
	add.s32 	%r6751, %r6750, %r3211;
	add.s32 	%r6752, %r6751, %r5782;
	// begin inline asm
	shf.r.wrap.b32 %r3215, %r3294, %r3294, %r5650;
	// end inline asm
	// begin inline asm
	shf.r.wrap.b32 %r3219, %r3294, %r3294, %r5654;
	// end inline asm
	xor.b32  	%r6753, %r3219, %r3215;
	// begin inline asm
	shf.r.wrap.b32 %r3223, %r3294, %r3294, %r5658;
	// end inline asm
	xor.b32  	%r6754, %r6753, %r3223;
	// begin inline asm
	lop3.b32 %r3227, %r3294, %r3262, %r3230, 0xE8;
	// end inline asm
	add.s32 	%r3310, %r6752, %r3198;
	add.s32 	%r6755, %r3227, %r6752;
	add.s32 	%r3326, %r6755, %r6754;
	// begin inline asm
	shf.r.wrap.b32 %r3231, %r3310, %r3310, %r5634;
	// end inline asm
	// begin inline asm
	shf.r.wrap.b32 %r3235, %r3310, %r3310, %r5638;
	// end inline asm
	xor.b32  	%r6756, %r3235, %r3231;
	// begin inline asm
	shf.r.wrap.b32 %r3239, %r3310, %r3310, %r5642;
	// end inline asm
	xor.b32  	%r6757, %r6756, %r3239;
	add.s32 	%r6758, %r6757, %r3214;
	// begin inline asm
	lop3.b32 %r3243, %r3310, %r3278, %r3246, 0xCA;
	// end inline asm
	add.s32 	%r6759, %r6758, %r3243;
	add.s32 	%r6760, %r6759, %r5791;
	// begin inline asm
	shf.r.wrap.b32 %r3247, %r3326, %r3326, %r5650;
	// end inline asm
	// begin inline asm
	shf.r.wrap.b32 %r3251, %r3326, %r3326, %r5654;
	// end inline asm
	xor.b32  	%r6761, %r3251, %r3247;
	// begin inline asm
	shf.r.wrap.b32 %r3255, %r3326, %r3326, %r5658;
	// end inline asm
	xor.b32  	%r6762, %r6761, %r3255;
	// begin inline asm
	lop3.b32 %r3259, %r3326, %r3294, %r3262, 0xE8;
	// end inline asm
	add.s32 	%r3342, %r6760, %r3230;
	add.s32 	%r6763, %r3259, %r6760;
	add.s32 	%r3358, %r6763, %r6762;
	// begin inline asm
	shf.r.wrap.b32 %r3263, %r3342, %r3342, %r5634;
	// end inline asm
	// begin inline asm
	shf.r.wrap.b32 %r3267, %r3342, %r3342, %r5638;
	// end inline asm
	xor.b32  	%r6764, %r3267, %r3263;
	// begin inline asm
	shf.r.wrap.b32 %r3271, %r3342, %r3342, %r5642;
	// end inline asm
	xor.b32  	%r6765, %r6764, %r3271;
	add.s32 	%r6766, %r6765, %r3246;
	// begin inline asm
	lop3.b32 %r3275, %r3342, %r3310, %r3278, 0xCA;
	// end inline asm
	add.s32 	%r6767, %r6766, %r3275;
	add.s32 	%r6768, %r6767, %r5800;
	// begin inline asm
	shf.r.wrap.b32 %r3279, %r3358, %r3358, %r5650;
	// end inline asm
	// begin inline asm
	shf.r.wrap.b32 %r3283, %r3358, %r3358, %r5654;
	// end inline asm
	xor.b32  	%r6769, %r3283, %r3279;
	// begin inline asm
	shf.r.wrap.b32 %r3287, %r3358, %r3358, %r5658;
	// end inline asm
	xor.b32  	%r6770, %r6769, %r3287;
	// begin inline asm
	lop3.b32 %r3291, %r3358, %r3326, %r3294, 0xE8;
	// end inline asm
	add.s32 	%r3390, %r6768, %r3262;
	add.s32 	%r6771, %r3291, %r6768;
	add.s32 	%r3406, %r6771, %r6770;
	// begin inline asm
	shf.r.wrap.b32 %r3295, %r3390, %r3390, %r5634;
	// end inline asm
	// begin inline asm
	shf.r.wrap.b32 %r3299, %r3390, %r3390, %r5638;
	// end inline asm
	xor.b32  	%r6772, %r3299, %r3295;
	// begin inline asm
	shf.r.wrap.b32 %r3303, %r3390, %r3390, %r5642;
	// end inline asm
	xor.b32  	%r6773, %r6772, %r3303;
	add.s32 	%r6774, %r6773, %r3278;
	// begin inline asm
	lop3.b32 %r3307, %r3390, %r3342, %r3310, 0xCA;
	// end inline asm
	add.s32 	%r6775, %r6774, %r3307;
	add.s32 	%r6776, %r6775, %r5809;
	// begin inline asm
	shf.r.wrap.b32 %r3311, %r3406, %r3406, %r5650;
	// end inline asm
	// begin inline asm
	shf.r.wrap.b32 %r3315, %r3406, %r3406, %r5654;
	// end inline asm
	xor.b32  	%r6777, %r3315, %r3311;
	// begin inline asm
	shf.r.wrap.b32 %r3319, %r3406, %r3406, %r5658;
	// end inline asm
	xor.b32  	%r6778, %r6777, %r3319;
	// begin inline asm
	lop3.b32 %r3323, %r3406, %r3358, %r3326, 0xE8;
	// end inline asm
	add.s32 	%r3438, %r6776, %r3294;
	add.s32 	%r6779, %r3323, %r6776;
	add.s32 	%r3454, %r6779, %r6778;
	// begin inline asm
	shf.r.wrap.b32 %r3327, %r3438, %r3438, %r5634;
	// end inline asm
	// begin inline asm
	shf.r.wrap.b32 %r3331, %r3438, %r3438, %r5638;
	// end inline asm
	xor.b32  	%r6780, %r3331, %r3327;
	// begin inline asm
	shf.r.wrap.b32 %r3335, %r3438, %r3438, %r5642;
	// end inline asm
	xor.b32  	%r6781, %r6780, %r3335;
	add.s32 	%r6782, %r6781, %r3310;
	// begin inline asm
	lop3.b32 %r3339, %r3438, %r3390, %r3342, 0xCA;
	// end inline asm
	add.s32 	%r6783, %r6782, %r3339;
	add.s32 	%r6784, %r6783, %r5818;
	add.s32 	%r6785, %r6784, 256;
	// begin inline asm
	shf.r.wrap.b32 %r3343, %r3454, %r3454, %r5650;
	// end inline asm
	// begin inline asm
	shf.r.wrap.b32 %r3347, %r3454, %r3454, %r5654;
	// end inline asm
	xor.b32  	%r6786, %r3347, %r3343;
	// begin inline asm
	shf.r.wrap.b32 %r3351, %r3454, %r3454, %r5658;
	// end inline asm
	xor.b32  	%r6787, %r6786, %r3351;
	// begin inline asm
	lop3.b32 %r3355, %r3454, %r3406, %r3358, 0xE8;
	// end inline asm
	add.s32 	%r3486, %r6785, %r3326;
	add.s32 	%r6788, %r3355, %r6785;
	add.s32 	%r3502, %r6788, %r6787;
	// begin inline asm
	shf.r.wrap.b32 %r3359, %r3997, %r3997, %r5618;
	// end inline asm
	// begin inline asm
	shf.r.wrap.b32 %r3363, %r3997, %r3997, %r5622;
	// end inline asm
	xor.b32  	%r6789, %r3359, %r3363;
	// begin inline asm
	shf.r.wrap.b32 %r3367, %r3373, %r3373, %r5626;
	// end inline asm
	// begin inline asm
	shf.r.wrap.b32 %r3371, %r3373, %r3373, %r5630;
	// end inline asm
	shr.u32 	%r6790, %r3373, 3;
	xor.b32  	%r6791, %r6790, %r3367;
	xor.b32  	%r6792, %r6791, %r3371;
	add.s32 	%r6793, %r6789, %r6650;
	add.s32 	%r4093, %r6793, %r6792;
	// begin inline asm
	shf.r.wrap.b32 %r3375, %r3486, %r3486, %r5634;
	// end inline asm
	// begin inline asm
	shf.r.wrap.b32 %r3379, %r3486, %r3486, %r5638;
	// end inline asm
	xor.b32  	%r6794, %r3379, %r3375;
	// begin inline asm
	shf.r.wrap.b32 %r3383, %r3486, %r3486, %r5642;
	// end inline asm
	xor.b32  	%r6795, %r6794, %r3383;
	// begin inline asm
	lop3.b32 %r3387, %r3486, %r3438, %r3390, 0xCA;
	// end inline asm
	add.s32 	%r6796, %r4093, %r3342;
	add.s32 	%r6797, %r6796, %r6795;
	add.s32 	%r6798, %r6797, %r3387;
	add.s32 	%r6799, %r6798, %r5831;
	// begin inline asm
	shf.r.wrap.b32 %r3391, %r3502, %r3502, %r5650;
	// end inline asm
	// begin inline asm
	shf.r.wrap.b32 %r3395, %r3502, %r3502, %r5654;
	// end inline asm
	xor.b32  	%r6800, %r3395, %r3391;
	// begin inline asm
	shf.r.wrap.b32 %r3399, %r3502, %r3502, %r5658;
	// end inline asm
	xor.b32  	%r6801, %r6800, %r3399;
	// begin inline asm
	lop3.b32 %r3403, %r3502, %r3454, %r3406, 0xE8;
	// end inline asm
	add.s32 	%r3534, %r6799, %r3358;
	add.s32 	%r6802, %r3403, %r6799;
	add.s32 	%r3550, %r6802, %r6801;
	mov.b32 	%r4045, 256;
	// begin inline asm
	shf.r.wrap.b32 %r3407, %r4045, %r4045, %r5618;
	// end inline asm
	// begin inline asm
	shf.r.wrap.b32 %r3411, %r4045, %r4045, %r5622;
	// end inline asm
	xor.b32  	%r6803, %r3407, %r3411;
	// begin inline asm
	shf.r.wrap.b32 %r3415, %r3421, %r3421, %r5626;
	// end inline asm
	// begin inline asm
	shf.r.wrap.b32 %r3419, %r3421, %r3421, %r5630;
	// end inline asm
	shr.u32 	%r6804, %r3421, 3;
	xor.b32  	%r6805, %r6804, %r3415;
	xor.b32  	%r6806, %r6805, %r3419;
	add.s32 	%r6807, %r6803, %r3373;
	add.s32 	%r4141, %r6807, %r6806;
	// begin inline asm
	shf.r.wrap.b32 %r3423, %r3534, %r3534, %r5634;
	// end inline asm
	// begin inline asm
	shf.r.wrap.b32 %r3427, %r3534, %r3534, %r5638;
	// end inline asm
	xor.b32  	%r6808, %r3427, %r3423;
	// begin inline asm
	shf.r.wrap.b32 %r3431, %r3534, %r3534, %r5642;
	// end inline asm
	xor.b32  	%r6809, %r6808, %r3431;
	// begin inline asm
	lop3.b32 %r3435, %r3534, %r3486, %r3438, 0xCA;
	// end inline asm
	add.s32 	%r6810, %r4141, %r3390;
	add.s32 	%r6811, %r6810, %r6809;
	add.s32 	%r6812, %r6811, %r3435;
	add.s32 	%r6813, %r6812, %r5846;
	// begin inline asm
	shf.r.wrap.b32 %r3439, %r3550, %r3550, %r5650;
	// end inline asm
	// begin inline asm
	shf.r.wrap.b32 %r3443, %r3550, %r3550, %r5654;
	// end inline asm
	xor.b32  	%r6814, %r3443, %r3439;
	// begin inline asm
	shf.r.wrap.b32 %r3447, %r3550, %r3550, %r5658;
	// end inline asm
	xor.b32  	%r6815, %r6814, %r3447;
	// begin inline asm
	lop3.b32 %r3451, %r3550, %r3502, %r3454, 0xE8;
	// end inline asm
	add.s32 	%r3582, %r6813, %r3406;
	add.s32 	%r6816, %r3451, %r6813;
	add.s32 	%r3598, %r6816, %r6815;
	// begin inline asm
	shf.r.wrap.b32 %r3455, %r4093, %r4093, %r5618;
	// end inline asm
	// begin inline asm
	shf.r.wrap.b32 %r3459, %r4093, %r4093, %r5622;
	// end inline asm
	shr.u32 	%r6817, %r4093, 10;
	xor.b32  	%r6818, %r6817, %r3455;
	xor.b32  	%r6819, %r6818, %r3459;
	// begin inline asm
	shf.r.wrap.b32 %r3463, %r3469, %r3469, %r5626;
	// end inline asm
	// begin inline asm
	shf.r.wrap.b32 %r3467, %r3469, %r3469, %r5630;
	// end inline asm
	shr.u32 	%r6820, %r3469, 3;
	xor.b32  	%r6821, %r6820, %r3463;
	xor.b32  	%r6822, %r6821, %r3467;
	add.s32 	%r6823, %r6819, %r3421;
	add.s32 	%r4189, %r6823, %r6822;
	// begin inline asm
	shf.r.wrap.b32 %r3471, %r3582, %r3582, %r5634;
	// end inline asm
	// begin inline asm
	shf.r.wrap.b32 %r3475, %r3582, %r3582, %r5638;
	// end inline asm
	xor.b32  	%r6824, %r3475, %r3471;
	// begin inline asm
	shf.r.wrap.b32 %r3479, %r3582, %r3582, %r5642;
	// end inline asm
	xor.b32  	%r6825, %r6824, %r3479;
	// begin inline asm
	lop3.b32 %r3483, %r3582, %r3534, %r3486, 0xCA;
	// end inline asm
	add.s32 	%r6826, %r4189, %r3438;
	add.s32 	%r6827, %r6826, %r6825;
	add.s32 	%r6828, %r6827, %r3483;
	add.s32 	%r6829, %r6828, %r5863;
	// begin inline asm
	shf.r.wrap.b32 %r3487, %r3598, %r3598, %r5650;
	// end inline asm
	// begin inline asm
	shf.r.wrap.b32 %r3491, %r3598, %r3598, %r5654;
	// end inline asm
	xor.b32  	%r6830, %r3491, %r3487;
	// begin inline asm
	shf.r.wrap.b32 %r3495, %r3598, %r3598, %r5658;
	// end inline asm
	xor.b32  	%r6831, %r6830, %r3495;
	// begin inline asm
	lop3.b32 %r3499, %r3598, %r3550, %r3502, 0xE8;
	// end inline asm
	add.s32 	%r3630, %r6829, %r3454;
	add.s32 	%r6832, %r3499, %r6829;
	add.s32 	%r3646, %r6832, %r6831;
	// begin inline asm
	shf.r.wrap.b32 %r3503, %r4141, %r4141, %r5618;
	// end inline asm
	// begin inline asm
	shf.r.wrap.b32 %r3507, %r4141, %r4141, %r5622;
	// end inline asm
	shr.u32 	%r6833, %r4141, 10;
	xor.b32  	%r6834, %r6833, %r3503;
	xor.b32  	%r6835, %r6834, %r3507;
	// begin inline asm
	shf.r.wrap.b32 %r3511, %r3517, %r3517, %r5626;
	// end inline asm
	// begin inline asm
	shf.r.wrap.b32 %r3515, %r3517, %r3517, %r5630;
	// end inline asm
	shr.u32 	%r6836, %r3517, 3;
	xor.b32  	%r6837, %r6836, %r3511;
	xor.b32  	%r6838, %r6837, %r3515;
	add.s32 	%r6839, %r6835, %r3469;
	add.s32 	%r4237, %r6839, %r6838;
	// begin inline asm
	shf.r.wrap.b32 %r3519, %r3630, %r3630, %r5634;
	// end inline asm
	// begin inline asm
	shf.r.wrap.b32 %r3523, %r3630, %r3630, %r5638;
	// end inline asm
	xor.b32  	%r6840, %r3523, %r3519;
	// begin inline asm
	shf.r.wrap.b32 %r3527, %r3630, %r3630, %r5642;
	// end inline asm
	xor.b32  	%r6841, %r6840, %r3527;
	// begin inline asm
	lop3.b32 %r3531, %r3630, %r3582, %r3534, 0xCA;
	// end inline asm
	add.s32 	%r6842, %r4237, %r3486;
	add.s32 	%r6843, %r6842, %r6841;
	add.s32 	%r6844, %r6843, %r3531;
	add.s32 	%r6845, %r6844, %r5879;
	// begin inline asm
	shf.r.wrap.b32 %r3535, %r3646, %r3646, %r5650;
	// end inline asm
	// begin inline asm
	shf.r.wrap.b32 %r3539, %r3646, %r3646, %r5654;
	// end inline asm
	xor.b32  	%r6846, %r3539, %r3535;
	// begin inline asm
	shf.r.wrap.b32 %r3543, %r3646, %r3646, %r5658;
	// end inline asm
	xor.b32  	%r6847, %r6846, %r3543;
	// begin inline asm
	lop3.b32 %r3547, %r3646, %r3598, %r3550, 0xE8;
	// end inline asm
	add.s32 	%r3678, %r6845, %r3502;
	add.s32 	%r6848, %r3547, %r6845;
	add.s32 	%r3694, %r6848, %r6847;
	// begin inline asm
	shf.r.wrap.b32 %r3551, %r4189, %r4189, %r5618;
	// end inline asm
	// begin inline asm
	shf.r.wrap.b32 %r3555, %r4189, %r4189, %r5622;
	// end inline asm
	shr.u32 	%r6849, %r4189, 10;
	xor.b32  	%r6850, %r6849, %r3551;
	xor.b32  	%r6851, %r6850, %r3555;
	// begin inline asm
	shf.r.wrap.b32 %r3559, %r3565, %r3565, %r5626;
	// end inline asm
	// begin inline asm
	shf.r.wrap.b32 %r3563, %r3565, %r3565, %r5630;
	// end inline asm
	shr.u32 	%r6852, %r3565, 3;
	xor.b32  	%r6853, %r6852, %r3559;
	xor.b32  	%r6854, %r6853, %r3563;
	add.s32 	%r6855, %r6851, %r3517;
	add.s32 	%r4285, %r6855, %r6854;
	// begin inline asm
	shf.r.wrap.b32 %r3567, %r3678, %r3678, %r5634;
	// end inline asm
	// begin inline asm
	shf.r.wrap.b32 %r3571, %r3678, %r3678, %r5638;
	// end inline asm
	xor.b32  	%r6856, %r3571, %r3567;
	// begin inline asm
	shf.r.wrap.b32 %r3575, %r3678, %r3678, %r5642;
	// end inline asm
	xor.b32  	%r6857, %r6856, %r3575;
	// begin inline asm
	lop3.b32 %r3579, %r3678, %r3630, %r3582, 0xCA;
	// end inline asm
	add.s32 	%r6858, %r4285, %r3534;
	add.s32 	%r6859, %r6858, %r6857;
	add.s32 	%r6860, %r6859, %r3579;
	add.s32 	%r6861, %r6860, %r5894;
	// begin inline asm
	shf.r.wrap.b32 %r3583, %r3694, %r3694, %r5650;
	// end inline asm
	// begin inline asm
	shf.r.wrap.b32 %r3587, %r3694, %r3694, %r5654;
	// end inline asm
	xor.b32  	%r6862, %r3587, %r3583;
	// begin inline asm
	shf.r.wrap.b32 %r3591, %r3694, %r3694, %r5658;
	// end inline asm
	xor.b32  	%r6863, %r6862, %r3591;
	// begin inline asm
	lop3.b32 %r3595, %r3694, %r3646, %r3598, 0xE8;
	// end inline asm
	add.s32 	%r3726, %r6861, %r3550;
	add.s32 	%r6864, %r3595, %r6861;
	add.s32 	%r3742, %r6864, %r6863;
	// begin inline asm
	shf.r.wrap.b32 %r3599, %r4237, %r4237, %r5618;
	// end inline asm
	// begin inline asm
	shf.r.wrap.b32 %r3603, %r4237, %r4237, %r5622;
	// end inline asm
	shr.u32 	%r6865, %r4237, 10;
	xor.b32  	%r6866, %r6865, %r3599;
	xor.b32  	%r6867, %r6866, %r3603;
	// begin inline asm
	shf.r.wrap.b32 %r3607, %r3613, %r3613, %r5626;
	// end inline asm
	// begin inline asm
	shf.r.wrap.b32 %r3611, %r3613, %r3613, %r5630;
	// end inline asm
	shr.u32 	%r6868, %r3613, 3;
	xor.b32  	%r6869, %r6868, %r3607;
	xor.b32  	%r6870, %r6869, %r3611;
	add.s32 	%r6871, %r6867, %r3565;
	add.s32 	%r4333, %r6871, %r6870;
	// begin inline asm
	shf.r.wrap.b32 %r3615, %r3726, %r3726, %r5634;
	// end inline asm
	// begin inline asm
	shf.r.wrap.b32 %r3619, %r3726, %r3726, %r5638;
	// end inline asm
	xor.b32  	%r6872, %r3619, %r3615;
	// begin inline asm
	shf.r.wrap.b32 %r3623, %r3726, %r3726, %r5642;
	// end inline asm
	xor.b32  	%r6873, %r6872, %r3623;
	// begin inline asm
	lop3.b32 %r3627, %r3726, %r3678, %r3630, 0xCA;
	// end inline asm
	add.s32 	%r6874, %r4333, %r3582;
	add.s32 	%r6875, %r6874, %r6873;
	add.s32 	%r6876, %r6875, %r3627;
	add.s32 	%r6877, %r6876, %r5908;
	// begin inline asm
	shf.r.wrap.b32 %r3631, %r3742, %r3742, %r5650;
	// end inline asm
	// begin inline asm
	shf.r.wrap.b32 %r3635, %r3742, %r3742, %r5654;
	// end inline asm
	xor.b32  	%r6878, %r3635, %r3631;
	// begin inline asm
	shf.r.wrap.b32 %r3639, %r3742, %r3742, %r5658;
	// end inline asm
	xor.b32  	%r6879, %r6878, %r3639;
	// begin inline asm
	lop3.b32 %r3643, %r3742, %r3694, %r3646, 0xE8;
	// end inline asm
	add.s32 	%r3774, %r6877, %r3598;
	add.s32 	%r6880, %r3643, %r6877;
	add.s32 	%r3790, %r6880, %r6879;
	// begin inline asm
	shf.r.wrap.b32 %r3647, %r4285, %r4285, %r5618;
	// end inline asm
	// begin inline asm
	shf.r.wrap.b32 %r3651, %r4285, %r4285, %r5622;
	// end inline asm
	shr.u32 	%r6881, %r4285, 10;
	xor.b32  	%r6882, %r6881, %r3647;
	xor.b32  	%r6883, %r6882, %r3651;
	add.s32 	%r6884, %r6883, %r3613;
	// begin inline asm
	shf.r.wrap.b32 %r3655, %r3661, %r3661, %r5626;
	// end inline asm
	// begin inline asm
	shf.r.wrap.b32 %r3659, %r3661, %r3661, %r5630;
	// end inline asm
	shr.u32 	%r6885, %r3661, 3;
	xor.b32  	%r6886, %r6885, %r3655;
	xor.b32  	%r6887, %r6886, %r3659;
	add.s32 	%r6888, %r6884, %r6887;
	add.s32 	%r3744, %r6888, 256;
	// begin inline asm
	shf.r.wrap.b32 %r3663, %r3774, %r3774, %r5634;
	// end inline asm
	// begin inline asm
	shf.r.wrap.b32 %r3667, %r3774, %r3774, %r5638;
	// end inline asm
	xor.b32  	%r6889, %r3667, %r3663;
	// begin inline asm
	shf.r.wrap.b32 %r3671, %r3774, %r3774, %r5642;
	// end inline asm
	xor.b32  	%r6890, %r6889, %r3671;
	// begin inline asm
	lop3.b32 %r3675, %r3774, %r3726, %r3678, 0xCA;
	// end inline asm
	add.s32 	%r6891, %r3744, %r3630;
	add.s32 	%r6892, %r6891, %r6890;
	add.s32 	%r6893, %r6892, %r3675;
	add.s32 	%r6894, %r6893, %r5923;
	// begin inline asm
	shf.r.wrap.b32 %r3679, %r3790, %r3790, %r5650;
	// end inline asm
	// begin inline asm
	shf.r.wrap.b32 %r3683, %r3790, %r3790, %r5654;
	// end inline asm
	xor.b32  	%r6895, %r3683, %r3679;
	// begin inline asm
	shf.r.wrap.b32 %r3687, %r3790, %r3790, %r5658;
	// end inline asm
	xor.b32  	%r6896, %r6895, %r3687;
	// begin inline asm
	lop3.b32 %r3691, %r3790, %r3742, %r3694, 0xE8;
	// end inline asm
	add.s32 	%r3822, %r6894, %r3646;
	add.s32 	%r6897, %r3691, %r6894;
	add.s32 	%r3838, %r6897, %r6896;
	// begin inline asm
	shf.r.wrap.b32 %r3695, %r4333, %r4333, %r5618;
	// end inline asm
	// begin inline asm
	shf.r.wrap.b32 %r3699, %r4333, %r4333, %r5622;
	// end inline asm
	shr.u32 	%r6898, %r4333, 10;
	xor.b32  	%r6899, %r6898, %r3695;
	xor.b32  	%r6900, %r6899, %r3699;
	add.s32 	%r6901, %r6900, %r4093;
	// begin inline asm
	shf.r.wrap.b32 %r3703, %r3709, %r3709, %r5626;
	// end inline asm
	// begin inline asm
	shf.r.wrap.b32 %r3707, %r3709, %r3709, %r5630;
	// end inline asm
	xor.b32  	%r6902, %r3703, %r3707;
	xor.b32  	%r6903, %r6902, 268435456;
	add.s32 	%r6904, %r6901, %r3661;
	add.s32 	%r4429, %r6904, %r6903;
	// begin inline asm
	shf.r.wrap.b32 %r3711, %r3822, %r3822, %r5634;
	// end inline asm
	// begin inline asm
	shf.r.wrap.b32 %r3715, %r3822, %r3822, %r5638;
	// end inline asm
	xor.b32  	%r6905, %r3715, %r3711;
	// begin inline asm
	shf.r.wrap.b32 %r3719, %r3822, %r3822, %r5642;
	// end inline asm
	xor.b32  	%r6906, %r6905, %r3719;
	// begin inline asm
	lop3.b32 %r3723, %r3822, %r3774, %r3726, 0xCA;
	// end inline asm
	add.s32 	%r6907, %r4429, %r3678;
	add.s32 	%r6908, %r6907, %r6906;
	add.s32 	%r6909, %r6908, %r3723;
	add.s32 	%r6910, %r6909, %r5938;
	// begin inline asm
	shf.r.wrap.b32 %r3727, %r3838, %r3838, %r5650;
	// end inline asm
	// begin inline asm
	shf.r.wrap.b32 %r3731, %r3838, %r3838, %r5654;
	// end inline asm
	xor.b32  	%r6911, %r3731, %r3727;
	// begin inline asm
	shf.r.wrap.b32 %r3735, %r3838, %r3838, %r5658;
	// end inline asm
	xor.b32  	%r6912, %r6911, %r3735;
	// begin inline asm
	lop3.b32 %r3739, %r3838, %r3790, %r3742, 0xE8;
	// end inline asm
	add.s32 	%r3870, %r6910, %r3694;
	add.s32 	%r6913, %r3739, %r6910;
	add.s32 	%r3886, %r6913, %r6912;
	// begin inline asm
	shf.r.wrap.b32 %r3743, %r3744, %r3744, %r5618;
	// end inline asm
	// begin inline asm
	shf.r.wrap.b32 %r3747, %r3744, %r3744, %r5622;
	// end inline asm
	shr.u32 	%r6914, %r3744, 10;
	xor.b32  	%r6915, %r6914, %r3743;
	xor.b32  	%r6916, %r6915, %r3747;
	add.s32 	%r6917, %r6916, %r4141;
	// begin inline asm
	shf.r.wrap.b32 %r3751, %r3997, %r3997, %r5626;
	// end inline asm
	// begin inline asm
	shf.r.wrap.b32 %r3755, %r3997, %r3997, %r5630;
	// end inline asm
	xor.b32  	%r6918, %r3751, %r3755;
	add.s32 	%r6919, %r6918, %r6917;
	add.s32 	%r3840, %r6919, -2147483648;
	// begin inline asm
	shf.r.wrap.b32 %r3759, %r3870, %r3870, %r5634;
	// end inline asm
	// begin inline asm
	shf.r.wrap.b32 %r3763, %r3870, %r3870, %r5638;
	// end inline asm
	xor.b32  	%r6920, %r3763, %r3759;
	// begin inline asm
	shf.r.wrap.b32 %r3767, %r3870, %r3870, %r5642;
	// end inline asm
	xor.b32  	%r6921, %r6920, %r3767;
	// begin inline asm
	lop3.b32 %r3771, %r3870, %r3822, %r3774, 0xCA;
	// end inline asm
	add.s32 	%r6922, %r3840, %r3726;
	add.s32 	%r6923, %r6922, %r6921;
	add.s32 	%r6924, %r6923, %r3771;
	add.s32 	%r6925, %r6924, %r5953;
	// begin inline asm
	shf.r.wrap.b32 %r3775, %r3886, %r3886, %r5650;
	// end inline asm
	// begin inline asm
	shf.r.wrap.b32 %r3779, %r3886, %r3886, %r5654;
	// end inline asm
	xor.b32  	%r6926, %r3779, %r3775;
	// begin inline asm
	shf.r.wrap.b32 %r3783, %r3886, %r3886, %r5658;
	// end inline asm
	xor.b32  	%r6927, %r6926, %r3783;
	// begin inline asm
	lop3.b32 %r3787, %r3886, %r3838, %r3790, 0xE8;
	// end inline asm
	add.s32 	%r3918, %r6925, %r3742;
	add.s32 	%r6928, %r3787, %r6925;
	add.s32 	%r3934, %r6928, %r6927;
	// begin inline asm
	shf.r.wrap.b32 %r3791, %r4429, %r4429, %r5618;
	// end inline asm
	// begin inline asm
	shf.r.wrap.b32 %r3795, %r4429, %r4429, %r5622;
	// end inline asm
	shr.u32 	%r6929, %r4429, 10;
	xor.b32  	%r6930, %r6929, %r3791;
	xor.b32  	%r6931, %r6930, %r3795;
	add.s32 	%r6932, %r6931, %r4189;
	// begin inline asm
	shf.r.wrap.b32 %r3799, %r3997, %r3997, %r5626;
	// end inline asm
	// begin inline asm
	shf.r.wrap.b32 %r3803, %r3997, %r3997, %r5630;
	// end inline asm
	xor.b32  	%r6933, %r3799, %r3803;
	add.s32 	%r4525, %r6932, %r6933;
	// begin inline asm
	shf.r.wrap.b32 %r3807, %r3918, %r3918, %r5634;
	// end inline asm
	// begin inline asm
	shf.r.wrap.b32 %r3811, %r3918, %r3918, %r5638;
	// end inline asm
	xor.b32  	%r6934, %r3811, %r3807;
	// begin inline asm
	shf.r.wrap.b32 %r3815, %r3918, %r3918, %r5642;
	// end inline asm
	xor.b32  	%r6935, %r6934, %r3815;
	// begin inline asm
	lop3.b32 %r3819, %r3918, %r3870, %r3822, 0xCA;
	// end inline asm
	add.s32 	%r6936, %r4525, %r3774;
	add.s32 	%r6937, %r6936, %r6935;
	add.s32 	%r6938, %r6937, %r3819;
	add.s32 	%r6939, %r6938, %r5968;
	// begin inline asm
	shf.r.wrap.b32 %r3823, %r3934, %r3934, %r5650;
	// end inline asm
	// begin inline asm
	shf.r.wrap.b32 %r3827, %r3934, %r3934, %r5654;
	// end inline asm
	xor.b32  	%r6940, %r3827, %r3823;
	// begin inline asm
	shf.r.wrap.b32 %r3831, %r3934, %r3934, %r5658;
	// end inline asm
	xor.b32  	%r6941, %r6940, %r3831;
	// begin inline asm
	lop3.b32 %r3835, %r3934, %r3886, %r3838, 0xE8;
	// end inline asm
	add.s32 	%r3966, %r6939, %r3790;
	add.s32 	%r6942, %r3835, %r6939;
	add.s32 	%r3982, %r6942, %r6941;
	// begin inline asm
	shf.r.wrap.b32 %r3839, %r3840, %r3840, %r5618;
	// end inline asm
	// begin inline asm
	shf.r.wrap.b32 %r3843, %r3840, %r3840, %r5622;
	// end inline asm
	shr.u32 	%r6943, %r3840, 10;
	xor.b32  	%r6944, %r6943, %r3839;
	xor.b32  	%r6945, %r6944, %r3843;
	add.s32 	%r6946, %r6945, %r4237;
	// begin inline asm
	shf.r.wrap.b32 %r3847, %r3997, %r3997, %r5626;
	// end inline asm
	// begin inline asm
	shf.r.wrap.b32 %r3851, %r3997, %r3997, %r5630;
	// end inline asm
	xor.b32  	%r6947, %r3847, %r3851;
	add.s32 	%r4573, %r6946, %r6947;
	// begin inline asm
	shf.r.wrap.b32 %r3855, %r3966, %r3966, %r5634;
	// end inline asm
	// begin inline asm
	shf.r.wrap.b32 %r3859, %r3966, %r3966, %r5638;
	// end inline asm
	xor.b32  	%r6948, %r3859, %r3855;
	// begin inline asm
	shf.r.wrap.b32 %r3863, %r3966, %r3966, %r5642;
	// end inline asm
	xor.b32  	%r6949, %r6948, %r3863;
	// begin inline asm
	lop3.b32 %r3867, %r3966, %r3918, %r3870, 0xCA;
	// end inline asm
	add.s32 	%r6950, %r4573, %r3822;
	add.s32 	%r6951, %r6950, %r6949;
	add.s32 	%r6952, %r6951, %r3867;
	add.s32 	%r6953, %r6952, %r5983;
	// begin inline asm
	shf.r.wrap.b32 %r3871, %r3982, %r3982, %r5650;
	// end inline asm
	// begin inline asm
	shf.r.wrap.b32 %r3875, %r3982, %r3982, %r5654;
	// end inline asm
	xor.b32  	%r6954, %r3875, %r3871;
	// begin inline asm
	shf.r.wrap.b32 %r3879, %r3982, %r3982, %r5658;
	// end inline asm
	xor.b32  	%r6955, %r6954, %r3879;
	// begin inline asm
	lop3.b32 %r3883, %r3982, %r3934, %r3886, 0xE8;
	// end inline asm
	add.s32 	%r4014, %r6953, %r3838;
	add.s32 	%r6956, %r3883, %r6953;
	add.s32 	%r4030, %r6956, %r6955;
	// begin inline asm
	shf.r.wrap.b32 %r3887, %r4525, %r4525, %r5618;
	// end inline asm
	// begin inline asm
	shf.r.wrap.b32 %r3891, %r4525, %r4525, %r5622;
	// end inline asm
	shr.u32 	%r6957, %r4525, 10;
	xor.b32  	%r6958, %r6957, %r3887;
	xor.b32  	%r6959, %r6958, %r3891;
	add.s32 	%r6960, %r6959, %r4285;
	// begin inline asm
	shf.r.wrap.b32 %r3895, %r3997, %r3997, %r5626;
	// end inline asm
	// begin inline asm
	shf.r.wrap.b32 %r3899, %r3997, %r3997, %r5630;
	// end inline asm
	xor.b32  	%r6961, %r3895, %r3899;
	add.s32 	%r4621, %r6960, %r6961;
	// begin inline asm
	shf.r.wrap.b32 %r3903, %r4014, %r4014, %r5634;
	// end inline asm
	// begin inline asm
	shf.r.wrap.b32 %r3907, %r4014, %r4014, %r5638;
	// end inline asm
	xor.b32  	%r6962, %r3907, %r3903;
	// begin inline asm
	shf.r.wrap.b32 %r3911, %r4014, %r4014, %r5642;
	// end inline asm
	xor.b32  	%r6963, %r6962, %r3911;
	// begin inline asm
	lop3.b32 %r3915, %r4014, %r3966, %r3918, 0xCA;
	// end inline asm
	add.s32 	%r6964, %r4621, %r3870;
	add.s32 	%r6965, %r6964, %r6963;
	add.s32 	%r6966, %r6965, %r3915;
	add.s32 	%r6967, %r6966, %r5998;
	// begin inline asm
	shf.r.wrap.b32 %r3919, %r4030, %r4030, %r5650;
	// end inline asm
	// begin inline asm
	shf.r.wrap.b32 %r3923, %r4030, %r4030, %r5654;
	// end inline asm
	xor.b32  	%r6968, %r3923, %r3919;
	// begin inline asm
	shf.r.wrap.b32 %r3927, %r4030, %r4030, %r5658;
	// end inline asm
	xor.b32  	%r6969, %r6968, %r3927;
	// begin inline asm
	lop3.b32 %r3931, %r4030, %r3982, %r3934, 0xE8;
	// end inline asm
	add.s32 	%r4062, %r6967, %r3886;
	add.s32 	%r6970, %r3931, %r6967;
	add.s32 	%r4078, %r6970, %r6969;
	// begin inline asm
	shf.r.wrap.b32 %r3935, %r4573, %r4573, %r5618;
	// end inline asm
	// begin inline asm
	shf.r.wrap.b32 %r3939, %r4573, %r4573, %r5622;
	// end inline asm
	shr.u32 	%r6971, %r4573, 10;
	xor.b32  	%r6972, %r6971, %r3935;
	xor.b32  	%r6973, %r6972, %r3939;
	add.s32 	%r6974, %r6973, %r4333;
	// begin inline asm
	shf.r.wrap.b32 %r3943, %r3997, %r3997, %r5626;
	// end inline asm
	// begin inline asm
	shf.r.wrap.b32 %r3947, %r3997, %r3997, %r5630;
	// end inline asm
	xor.b32  	%r6975, %r3943, %r3947;
	add.s32 	%r4669, %r6974, %r6975;
	// begin inline asm
	shf.r.wrap.b32 %r3951, %r4062, %r4062, %r5634;
	// end inline asm
	// begin inline asm
	shf.r.wrap.b32 %r3955, %r4062, %r4062, %r5638;
	// end inline asm
	xor.b32  	%r6976, %r3955, %r3951;
	// begin inline asm
	shf.r.wrap.b32 %r3959, %r4062, %r4062, %r5642;
	// end inline asm
	xor.b32  	%r6977, %r6976, %r3959;
	// begin inline asm
	lop3.b32 %r3963, %r4062, %r4014, %r3966, 0xCA;
	// end inline asm
	add.s32 	%r6978, %r4669, %r3918;
	add.s32 	%r6979, %r6978, %r6977;
	add.s32 	%r6980, %r6979, %r3963;
	add.s32 	%r6981, %r6980, %r6013;
	// begin inline asm
	shf.r.wrap.b32 %r3967, %r4078, %r4078, %r5650;
	// end inline asm
	// begin inline asm
	shf.r.wrap.b32 %r3971, %r4078, %r4078, %r5654;
	// end inline asm
	xor.b32  	%r6982, %r3971, %r3967;
	// begin inline asm
	shf.r.wrap.b32 %r3975, %r4078, %r4078, %r5658;
	// end inline asm
	xor.b32  	%r6983, %r6982, %r3975;
	// begin inline asm
	lop3.b32 %r3979, %r4078, %r4030, %r3982, 0xE8;
	// end inline asm
	add.s32 	%r4110, %r6981, %r3934;
	add.s32 	%r6984, %r3979, %r6981;
	add.s32 	%r4126, %r6984, %r6983;
	// begin inline asm
	shf.r.wrap.b32 %r3983, %r4621, %r4621, %r5618;
	// end inline asm
	// begin inline asm
	shf.r.wrap.b32 %r3987, %r4621, %r4621, %r5622;
	// end inline asm
	shr.u32 	%r6985, %r4621, 10;
	xor.b32  	%r6986, %r6985, %r3983;
	xor.b32  	%r6987, %r6986, %r3987;
	add.s32 	%r6988, %r6987, %r3744;
	// begin inline asm
	shf.r.wrap.b32 %r3991, %r3997, %r3997, %r5626;
	// end inline asm
	// begin inline asm
	shf.r.wrap.b32 %r3995, %r3997, %r3997, %r5630;
	// end inline asm
	xor.b32  	%r6989, %r3991, %r3995;
	add.s32 	%r4717, %r6988, %r6989;
	// begin inline asm
	shf.r.wrap.b32 %r3999, %r4110, %r4110, %r5634;
	// end inline asm
	// begin inline asm
	shf.r.wrap.b32 %r4003, %r4110, %r4110, %r5638;
	// end inline asm
	xor.b32  	%r6990, %r4003, %r3999;
	// begin inline asm
	shf.r.wrap.b32 %r4007, %r4110, %r4110, %r5642;
	// end inline asm
	xor.b32  	%r6991, %r6990, %r4007;
	// begin inline asm
	lop3.b32 %r4011, %r4110, %r4062, %r4014, 0xCA;
	// end inline asm
	add.s32 	%r6992, %r4717, %r3966;
	add.s32 	%r6993, %r6992, %r6991;
	add.s32 	%r6994, %r6993, %r4011;
	add.s32 	%r6995, %r6994, %r6028;
	// begin inline asm
	shf.r.wrap.b32 %r4015, %r4126, %r4126, %r5650;
	// end inline asm
	// begin inline asm
	shf.r.wrap.b32 %r4019, %r4126, %r4126, %r5654;
	// end inline asm
	xor.b32  	%r6996, %r4019, %r4015;
	// begin inline asm
	shf.r.wrap.b32 %r4023, %r4126, %r4126, %r5658;
	// end inline asm
	xor.b32  	%r6997, %r6996, %r4023;
	// begin inline asm
	lop3.b32 %r4027, %r4126, %r4078, %r4030, 0xE8;
	// end inline asm
	add.s32 	%r4158, %r6995, %r3982;
	add.s32 	%r6998, %r4027, %r6995;
	add.s32 	%r4174, %r6998, %r6997;
	// begin inline asm
	shf.r.wrap.b32 %r4031, %r4669, %r4669, %r5618;
	// end inline asm
	// begin inline asm
	shf.r.wrap.b32 %r4035, %r4669, %r4669, %r5622;
	// end inline asm
	shr.u32 	%r6999, %r4669, 10;
	xor.b32  	%r7000, %r6999, %r4031;
	xor.b32  	%r7001, %r7000, %r4035;
	add.s32 	%r7002, %r7001, %r4429;
	// begin inline asm
	shf.r.wrap.b32 %r4039, %r4045, %r4045, %r5626;
	// end inline asm
	// begin inline asm
	shf.r.wrap.b32 %r4043, %r4045, %r4045, %r5630;
	// end inline asm
	xor.b32  	%r7003, %r4039, %r4043;
	xor.b32  	%r7004, %r7003, 32;
	add.s32 	%r4765, %r7002, %r7004;
	// begin inline asm
	shf.r.wrap.b32 %r4047, %r4158, %r4158, %r5634;
	// end inline asm
	// begin inline asm
	shf.r.wrap.b32 %r4051, %r4158, %r4158, %r5638;
	// end inline asm
	xor.b32  	%r7005, %r4051, %r4047;
	// begin inline asm
	shf.r.wrap.b32 %r4055, %r4158, %r4158, %r5642;
	// end inline asm
	xor.b32  	%r7006, %r7005, %r4055;
	// begin inline asm
	lop3.b32 %r4059, %r4158, %r4110, %r4062, 0xCA;
	// end inline asm
	add.s32 	%r7007, %r4765, %r4014;
	add.s32 	%r7008, %r7007, %r7006;
	add.s32 	%r7009, %r7008, %r4059;
	add.s32 	%r7010, %r7009, %r6044;
	// begin inline asm
	shf.r.wrap.b32 %r4063, %r4174, %r4174, %r5650;
	// end inline asm
	// begin inline asm
	shf.r.wrap.b32 %r4067, %r4174, %r4174, %r5654;
	// end inline asm
	xor.b32  	%r7011, %r4067, %r4063;
	// begin inline asm
	shf.r.wrap.b32 %r4071, %r4174, %r4174, %r5658;
	// end inline asm
	xor.b32  	%r7012, %r7011, %r4071;
	// begin inline asm
	lop3.b32 %r4075, %r4174, %r4126, %r4078, 0xE8;
	// end inline asm
	add.s32 	%r4206, %r7010, %r4030;
	add.s32 	%r7013, %r4075, %r7010;
	add.s32 	%r4222, %r7013, %r7012;
	// begin inline asm
	shf.r.wrap.b32 %r4079, %r4717, %r4717, %r5618;
	// end inline asm
	// begin inline asm
	shf.r.wrap.b32 %r4083, %r4717, %r4717, %r5622;
	// end inline asm
	shr.u32 	%r7014, %r4717, 10;
	xor.b32  	%r7015, %r7014, %r4079;
	xor.b32  	%r7016, %r7015, %r4083;
	add.s32 	%r7017, %r7016, %r3840;
	// begin inline asm
	shf.r.wrap.b32 %r4087, %r4093, %r4093, %r5626;
	// end inline asm
	// begin inline asm
	shf.r.wrap.b32 %r4091, %r4093, %r4093, %r5630;
	// end inline asm
	shr.u32 	%r7018, %r4093, 3;
	xor.b32  	%r7019, %r7018, %r4087;
	xor.b32  	%r7020, %r7019, %r4091;
	add.s32 	%r7021, %r7017, %r7020;
	add.s32 	%r4176, %r7021, 256;
	// begin inline asm
	shf.r.wrap.b32 %r4095, %r4206, %r4206, %r5634;
	// end inline asm
	// begin inline asm
	shf.r.wrap.b32 %r4099, %r4206, %r4206, %r5638;
	// end inline asm
	xor.b32  	%r7022, %r4099, %r4095;
	// begin inline asm
	shf.r.wrap.b32 %r4103, %r4206, %r4206, %r5642;
	// end inline asm
	xor.b32  	%r7023, %r7022, %r4103;
	// begin inline asm
	lop3.b32 %r4107, %r4206, %r4158, %r4110, 0xCA;
	// end inline asm
	add.s32 	%r7024, %r4176, %r4062;
	add.s32 	%r7025, %r7024, %r7023;
	add.s32 	%r7026, %r7025, %r4107;
	add.s32 	%r7027, %r7026, %r6062;
	// begin inline asm
	shf.r.wrap.b32 %r4111, %r4222, %r4222, %r5650;
	// end inline asm
	// begin inline asm
	shf.r.wrap.b32 %r4115, %r4222, %r4222, %r5654;
	// end inline asm
	xor.b32  	%r7028, %r4115, %r4111;
	// begin inline asm
	shf.r.wrap.b32 %r4119, %r4222, %r4222, %r5658;
	// end inline asm
	xor.b32  	%r7029, %r7028, %r4119;
	// begin inline asm
	lop3.b32 %r4123, %r4222, %r4174, %r4126, 0xE8;
	// end inline asm
	add.s32 	%r4254, %r7027, %r4078;
	add.s32 	%r7030, %r4123, %r7027;
	add.s32 	%r4270, %r7030, %r7029;
	// begin inline asm
	shf.r.wrap.b32 %r4127, %r4765, %r4765, %r5618;
	// end inline asm
	// begin inline asm
	shf.r.wrap.b32 %r4131, %r4765, %r4765, %r5622;
	// end inline asm
	shr.u32 	%r7031, %r4765, 10;
	xor.b32  	%r7032, %r7031, %r4127;
	xor.b32  	%r7033, %r7032, %r4131;
	add.s32 	%r7034, %r7033, %r4525;
	// begin inline asm
	shf.r.wrap.b32 %r4135, %r4141, %r4141, %r5626;
	// end inline asm
	// begin inline asm
	shf.r.wrap.b32 %r4139, %r4141, %r4141, %r5630;
	// end inline asm
	shr.u32 	%r7035, %r4141, 3;
	xor.b32  	%r7036, %r7035, %r4135;
	xor.b32  	%r7037, %r7036, %r4139;
	add.s32 	%r7038, %r7034, %r4093;
	add.s32 	%r4861, %r7038, %r7037;
	// begin inline asm
	shf.r.wrap.b32 %r4143, %r4254, %r4254, %r5634;
	// end inline asm
	// begin inline asm
	shf.r.wrap.b32 %r4147, %r4254, %r4254, %r5638;
	// end inline asm
	xor.b32  	%r7039, %r4147, %r4143;
	// begin inline asm
	shf.r.wrap.b32 %r4151, %r4254, %r4254, %r5642;
	// end inline asm
	xor.b32  	%r7040, %r7039, %r4151;
	// begin inline asm
	lop3.b32 %r4155, %r4254, %r4206, %r4158, 0xCA;
	// end inline asm
	add.s32 	%r7041, %r4861, %r4110;
	add.s32 	%r7042, %r7041, %r7040;
	add.s32 	%r7043, %r7042, %r4155;
	add.s32 	%r7044, %r7043, %r6080;
	// begin inline asm
	shf.r.wrap.b32 %r4159, %r4270, %r4270, %r5650;
	// end inline asm
	// begin inline asm
	shf.r.wrap.b32 %r4163, %r4270, %r4270, %r5654;
	// end inline asm
	xor.b32  	%r7045, %r4163, %r4159;
	// begin inline asm
	shf.r.wrap.b32 %r4167, %r4270, %r4270, %r5658;
	// end inline asm
	xor.b32  	%r7046, %r7045, %r4167;
	// begin inline asm
	lop3.b32 %r4171, %r4270, %r4222, %r4174, 0xE8;
	// end inline asm
	add.s32 	%r4302, %r7044, %r4126;
	add.s32 	%r7047, %r4171, %r7044;
	add.s32 	%r4318, %r7047, %r7046;
	// begin inline asm
	shf.r.wrap.b32 %r4175, %r4176, %r4176, %r5618;
	// end inline asm
	// begin inline asm
	shf.r.wrap.b32 %r4179, %r4176, %r4176, %r5622;
	// end inline asm
	shr.u32 	%r7048, %r4176, 10;
	xor.b32  	%r7049, %r7048, %r4175;
	xor.b32  	%r7050, %r7049, %r4179;
	add.s32 	%r7051, %r7050, %r4573;
	// begin inline asm
	shf.r.wrap.b32 %r4183, %r4189, %r4189, %r5626;
	// end inline asm
	// begin inline asm
	shf.r.wrap.b32 %r4187, %r4189, %r4189, %r5630;
	// end inline asm
	shr.u32 	%r7052, %r4189, 3;
	xor.b32  	%r7053, %r7052, %r4183;
	xor.b32  	%r7054, %r7053, %r4187;
	add.s32 	%r7055, %r7051, %r4141;
	add.s32 	%r4909, %r7055, %r7054;
	// begin inline asm
	shf.r.wrap.b32 %r4191, %r4302, %r4302, %r5634;
	// end inline asm
	// begin inline asm
	shf.r.wrap.b32 %r4195, %r4302, %r4302, %r5638;
	// end inline asm
	xor.b32  	%r7056, %r4195, %r4191;
	// begin inline asm
	shf.r.wrap.b32 %r4199, %r4302, %r4302, %r5642;
	// end inline asm
	xor.b32  	%r7057, %r7056, %r4199;
	// begin inline asm
	lop3.b32 %r4203, %r4302, %r4254, %r4206, 0xCA;
	// end inline asm
	add.s32 	%r7058, %r4909, %r4158;
	add.s32 	%r7059, %r7058, %r7057;
	add.s32 	%r7060, %r7059, %r4203;
	add.s32 	%r7061, %r7060, %r6098;
	// begin inline asm
	shf.r.wrap.b32 %r4207, %r4318, %r4318, %r5650;
	// end inline asm
	// begin inline asm
	shf.r.wrap.b32 %r4211, %r4318, %r4318, %r5654;
	// end inline asm
	xor.b32  	%r7062, %r4211, %r4207;
	// begin inline asm
	shf.r.wrap.b32 %r4215, %r4318, %r4318, %r5658;
	// end inline asm
	xor.b32  	%r7063, %r7062, %r4215;
	// begin inline asm
	lop3.b32 %r4219, %r4318, %r4270, %r4222, 0xE8;
	// end inline asm
	add.s32 	%r4350, %r7061, %r4174;
	add.s32 	%r7064, %r4219, %r7061;
	add.s32 	%r4366, %r7064, %r7063;
	// begin inline asm
	shf.r.wrap.b32 %r4223, %r4861, %r4861, %r5618;
	// end inline asm
	// begin inline asm
	shf.r.wrap.b32 %r4227, %r4861, %r4861, %r5622;
	// end inline asm
	shr.u32 	%r7065, %r4861, 10;
	xor.b32  	%r7066, %r7065, %r4223;
	xor.b32  	%r7067, %r7066, %r4227;
	add.s32 	%r7068, %r7067, %r4621;
	// begin inline asm
	shf.r.wrap.b32 %r4231, %r4237, %r4237, %r5626;
	// end inline asm
	// begin inline asm
	shf.r.wrap.b32 %r4235, %r4237, %r4237, %r5630;
	// end inline asm
	shr.u32 	%r7069, %r4237, 3;
	xor.b32  	%r7070, %r7069, %r4231;
	xor.b32  	%r7071, %r7070, %r4235;
	add.s32 	%r7072, %r7068, %r4189;
	add.s32 	%r4957, %r7072, %r7071;
	// begin inline asm
	shf.r.wrap.b32 %r4239, %r4350, %r4350, %r5634;
	// end inline asm
	// begin inline asm
	shf.r.wrap.b32 %r4243, %r4350, %r4350, %r5638;
	// end inline asm
	xor.b32  	%r7073, %r4243, %r4239;
	// begin inline asm
	shf.r.wrap.b32 %r4247, %r4350, %r4350, %r5642;
	// end inline asm
	xor.b32  	%r7074, %r7073, %r4247;
	// begin inline asm
	lop3.b32 %r4251, %r4350, %r4302, %r4254, 0xCA;
	// end inline asm
	add.s32 	%r7075, %r4957, %r4206;
	add.s32 	%r7076, %r7075, %r7074;
	add.s32 	%r7077, %r7076, %r4251;
	add.s32 	%r7078, %r7077, %r6116;
	// begin inline asm
	shf.r.wrap.b32 %r4255, %r4366, %r4366, %r5650;
	// end inline asm
	// begin inline asm
	shf.r.wrap.b32 %r4259, %r4366, %r4366, %r5654;
	// end inline asm
	xor.b32  	%r7079, %r4259, %r4255;
	// begin inline asm
	shf.r.wrap.b32 %r4263, %r4366, %r4366, %r5658;
	// end inline asm
	xor.b32  	%r7080, %r7079, %r4263;
	// begin inline asm
	lop3.b32 %r4267, %r4366, %r4318, %r4270, 0xE8;
	// end inline asm
	add.s32 	%r4398, %r7078, %r4222;
	add.s32 	%r7081, %r4267, %r7078;
	add.s32 	%r4414, %r7081, %r7080;
	// begin inline asm
	shf.r.wrap.b32 %r4271, %r4909, %r4909, %r5618;
	// end inline asm
	// begin inline asm
	shf.r.wrap.b32 %r4275, %r4909, %r4909, %r5622;
	// end inline asm
	shr.u32 	%r7082, %r4909, 10;
	xor.b32  	%r7083, %r7082, %r4271;
	xor.b32  	%r7084, %r7083, %r4275;
	add.s32 	%r7085, %r7084, %r4669;
	// begin inline asm
	shf.r.wrap.b32 %r4279, %r4285, %r4285, %r5626;
	// end inline asm
	// begin inline asm
	shf.r.wrap.b32 %r4283, %r4285, %r4285, %r5630;
	// end inline asm
	shr.u32 	%r7086, %r4285, 3;
	xor.b32  	%r7087, %r7086, %r4279;
	xor.b32  	%r7088, %r7087, %r4283;
	add.s32 	%r7089, %r7085, %r4237;
	add.s32 	%r5005, %r7089, %r7088;
	// begin inline asm
	shf.r.wrap.b32 %r4287, %r4398, %r4398, %r5634;
	// end inline asm
	// begin inline asm
	shf.r.wrap.b32 %r4291, %r4398, %r4398, %r5638;
	// end inline asm
	xor.b32  	%r7090, %r4291, %r4287;
	// begin inline asm
	shf.r.wrap.b32 %r4295, %r4398, %r4398, %r5642;
	// end inline asm
	xor.b32  	%r7091, %r7090, %r4295;
	// begin inline asm
	lop3.b32 %r4299, %r4398, %r4350, %r4302, 0xCA;
	// end inline asm
	add.s32 	%r7092, %r5005, %r4254;
	add.s32 	%r7093, %r7092, %r7091;
	add.s32 	%r7094, %r7093, %r4299;
	add.s32 	%r7095, %r7094, %r6134;
	// begin inline asm
	shf.r.wrap.b32 %r4303, %r4414, %r4414, %r5650;
	// end inline asm
	// begin inline asm
	shf.r.wrap.b32 %r4307, %r4414, %r4414, %r5654;
	// end inline asm
	xor.b32  	%r7096, %r4307, %r4303;
	// begin inline asm
	shf.r.wrap.b32 %r4311, %r4414, %r4414, %r5658;
	// end inline asm
	xor.b32  	%r7097, %r7096, %r4311;
	// begin inline asm
	lop3.b32 %r4315, %r4414, %r4366, %r4318, 0xE8;
	// end inline asm
	add.s32 	%r4446, %r7095, %r4270;
	add.s32 	%r7098, %r4315, %r7095;
	add.s32 	%r4462, %r7098, %r7097;
	// begin inline asm
	shf.r.wrap.b32 %r4319, %r4957, %r4957, %r5618;
	// end inline asm
	// begin inline asm
	shf.r.wrap.b32 %r4323, %r4957, %r4957, %r5622;
	// end inline asm
	shr.u32 	%r7099, %r4957, 10;
	xor.b32  	%r7100, %r7099, %r4319;
	xor.b32  	%r7101, %r7100, %r4323;
	add.s32 	%r7102, %r7101, %r4717;
	// begin inline asm
	shf.r.wrap.b32 %r4327, %r4333, %r4333, %r5626;
	// end inline asm
	// begin inline asm
	shf.r.wrap.b32 %r4331, %r4333, %r4333, %r5630;
	// end inline asm
	shr.u32 	%r7103, %r4333, 3;
	xor.b32  	%r7104, %r7103, %r4327;
	xor.b32  	%r7105, %r7104, %r4331;
	add.s32 	%r7106, %r7102, %r4285;
	add.s32 	%r5053, %r7106, %r7105;
	// begin inline asm
	shf.r.wrap.b32 %r4335, %r4446, %r4446, %r5634;
	// end inline asm
	// begin inline asm
	shf.r.wrap.b32 %r4339, %r4446, %r4446, %r5638;
	// end inline asm
	xor.b32  	%r7107, %r4339, %r4335;
	// begin inline asm
	shf.r.wrap.b32 %r4343, %r4446, %r4446, %r5642;
	// end inline asm
	xor.b32  	%r7108, %r7107, %r4343;
	// begin inline asm
	lop3.b32 %r4347, %r4446, %r4398, %r4350, 0xCA;
	// end inline asm
	add.s32 	%r7109, %r5053, %r4302;
	add.s32 	%r7110, %r7109, %r7108;
	add.s32 	%r7111, %r7110, %r4347;
	add.s32 	%r7112, %r7111, %r6152;
	// begin inline asm
	shf.r.wrap.b32 %r4351, %r4462, %r4462, %r5650;
	// end inline asm
	// begin inline asm
	shf.r.wrap.b32 %r4355, %r4462, %r4462, %r5654;
	// end inline asm
	xor.b32  	%r7113, %r4355, %r4351;
	// begin inline asm
	shf.r.wrap.b32 %r4359, %r4462, %r4462, %r5658;
	// end inline asm
	xor.b32  	%r7114, %r7113, %r4359;
	// begin inline asm
	lop3.b32 %r4363, %r4462, %r4414, %r4366, 0xE8;
	// end inline asm
	add.s32 	%r4494, %r7112, %r4318;
	add.s32 	%r7115, %r4363, %r7112;
	add.s32 	%r4510, %r7115, %r7114;
	// begin inline asm
	shf.r.wrap.b32 %r4367, %r5005, %r5005, %r5618;
	// end inline asm
	// begin inline asm
	shf.r.wrap.b32 %r4371, %r5005, %r5005, %r5622;
	// end inline asm
	shr.u32 	%r7116, %r5005, 10;
	xor.b32  	%r7117, %r7116, %r4367;
	xor.b32  	%r7118, %r7117, %r4371;
	add.s32 	%r7119, %r7118, %r4765;
	// begin inline asm
	shf.r.wrap.b32 %r4375, %r3744, %r3744, %r5626;
	// end inline asm
	// begin inline asm
	shf.r.wrap.b32 %r4379, %r3744, %r3744, %r5630;
	// end inline asm
	shr.u32 	%r7120, %r3744, 3;
	xor.b32  	%r7121, %r7120, %r4375;
	xor.b32  	%r7122, %r7121, %r4379;
	add.s32 	%r7123, %r7119, %r4333;
	add.s32 	%r5101, %r7123, %r7122;
	// begin inline asm
	shf.r.wrap.b32 %r4383, %r4494, %r4494, %r5634;
	// end inline asm
	// begin inline asm
	shf.r.wrap.b32 %r4387, %r4494, %r4494, %r5638;
	// end inline asm
	xor.b32  	%r7124, %r4387, %r4383;
	// begin inline asm
	shf.r.wrap.b32 %r4391, %r4494, %r4494, %r5642;
	// end inline asm
	xor.b32  	%r7125, %r7124, %r4391;
	// begin inline asm
	lop3.b32 %r4395, %r4494, %r4446, %r4398, 0xCA;
	// end inline asm
	add.s32 	%r7126, %r5101, %r4350;
	add.s32 	%r7127, %r7126, %r7125;
	add.s32 	%r7128, %r7127, %r4395;
	add.s32 	%r7129, %r7128, %r6170;
	// begin inline asm
	shf.r.wrap.b32 %r4399, %r4510, %r4510, %r5650;
	// end inline asm
	// begin inline asm
	shf.r.wrap.b32 %r4403, %r4510, %r4510, %r5654;
	// end inline asm
	xor.b32  	%r7130, %r4403, %r4399;
	// begin inline asm
	shf.r.wrap.b32 %r4407, %r4510, %r4510, %r5658;
	// end inline asm
	xor.b32  	%r7131, %r7130, %r4407;
	// begin inline asm
	lop3.b32 %r4411, %r4510, %r4462, %r4414, 0xE8;
	// end inline asm
	add.s32 	%r4542, %r7129, %r4366;
	add.s32 	%r7132, %r4411, %r7129;
	add.s32 	%r4558, %r7132, %r7131;
	// begin inline asm
	shf.r.wrap.b32 %r4415, %r5053, %r5053, %r5618;
	// end inline asm
	// begin inline asm
	shf.r.wrap.b32 %r4419, %r5053, %r5053, %r5622;
	// end inline asm
	shr.u32 	%r7133, %r5053, 10;
	xor.b32  	%r7134, %r7133, %r4415;
	xor.b32  	%r7135, %r7134, %r4419;
	add.s32 	%r7136, %r7135, %r4176;
	// begin inline asm
	shf.r.wrap.b32 %r4423, %r4429, %r4429, %r5626;
	// end inline asm
	// begin inline asm
	shf.r.wrap.b32 %r4427, %r4429, %r4429, %r5630;
	// end inline asm
	shr.u32 	%r7137, %r4429, 3;
	xor.b32  	%r7138, %r7137, %r4423;
	xor.b32  	%r7139, %r7138, %r4427;
	add.s32 	%r7140, %r7136, %r3744;
	add.s32 	%r5149, %r7140, %r7139;
	// begin inline asm
	shf.r.wrap.b32 %r4431, %r4542, %r4542, %r5634;
	// end inline asm
	// begin inline asm
	shf.r.wrap.b32 %r4435, %r4542, %r4542, %r5638;
	// end inline asm
	xor.b32  	%r7141, %r4435, %r4431;
	// begin inline asm
	shf.r.wrap.b32 %r4439, %r4542, %r4542, %r5642;
	// end inline asm
	xor.b32  	%r7142, %r7141, %r4439;
	// begin inline asm
	lop3.b32 %r4443, %r4542, %r4494, %r4446, 0xCA;
	// end inline asm
	add.s32 	%r7143, %r5149, %r4398;
	add.s32 	%r7144, %r7143, %r7142;
	add.s32 	%r7145, %r7144, %r4443;
	add.s32 	%r7146, %r7145, %r6188;
	// begin inline asm
	shf.r.wrap.b32 %r4447, %r4558, %r4558, %r5650;
	// end inline asm
	// begin inline asm
	shf.r.wrap.b32 %r4451, %r4558, %r4558, %r5654;
	// end inline asm
	xor.b32  	%r7147, %r4451, %r4447;
	// begin inline asm
	shf.r.wrap.b32 %r4455, %r4558, %r4558, %r5658;
	// end inline asm
	xor.b32  	%r7148, %r7147, %r4455;
	// begin inline asm
	lop3.b32 %r4459, %r4558, %r4510, %r4462, 0xE8;
	// end inline asm
	add.s32 	%r4590, %r7146, %r4414;
	add.s32 	%r7149, %r4459, %r7146;
	add.s32 	%r4606, %r7149, %r7148;
	// begin inline asm
	shf.r.wrap.b32 %r4463, %r5101, %r5101, %r5618;
	// end inline asm
	// begin inline asm
	shf.r.wrap.b32 %r4467, %r5101, %r5101, %r5622;
	// end inline asm
	shr.u32 	%r7150, %r5101, 10;
	xor.b32  	%r7151, %r7150, %r4463;
	xor.b32  	%r7152, %r7151, %r4467;
	add.s32 	%r7153, %r7152, %r4861;
	// begin inline asm
	shf.r.wrap.b32 %r4471, %r3840, %r3840, %r5626;
	// end inline asm
	// begin inline asm
	shf.r.wrap.b32 %r4475, %r3840, %r3840, %r5630;
	// end inline asm
	shr.u32 	%r7154, %r3840, 3;
	xor.b32  	%r7155, %r7154, %r4471;
	xor.b32  	%r7156, %r7155, %r4475;
	add.s32 	%r7157, %r7153, %r4429;
	add.s32 	%r5197, %r7157, %r7156;
	// begin inline asm
	shf.r.wrap.b32 %r4479, %r4590, %r4590, %r5634;
	// end inline asm
	// begin inline asm
	shf.r.wrap.b32 %r4483, %r4590, %r4590, %r5638;
	// end inline asm
	xor.b32  	%r7158, %r4483, %r4479;
	// begin inline asm
	shf.r.wrap.b32 %r4487, %r4590, %r4590, %r5642;
	// end inline asm
	xor.b32  	%r7159, %r7158, %r4487;
	// begin inline asm
	lop3.b32 %r4491, %r4590, %r4542, %r4494, 0xCA;
	// end inline asm
	add.s32 	%r7160, %r5197, %r4446;
	add.s32 	%r7161, %r7160, %r7159;
	add.s32 	%r7162, %r7161, %r4491;
	add.s32 	%r7163, %r7162, %r6206;
	// begin inline asm
	shf.r.wrap.b32 %r4495, %r4606, %r4606, %r5650;
	// end inline asm
	// begin inline asm
	shf.r.wrap.b32 %r4499, %r4606, %r4606, %r5654;
	// end inline asm
	xor.b32  	%r7164, %r4499, %r4495;
	// begin inline asm
	shf.r.wrap.b32 %r4503, %r4606, %r4606, %r5658;
	// end inline asm
	xor.b32  	%r7165, %r7164, %r4503;
	// begin inline asm
	lop3.b32 %r4507, %r4606, %r4558, %r4510, 0xE8;
	// end inline asm
	add.s32 	%r4638, %r7163, %r4462;
	add.s32 	%r7166, %r4507, %r7163;
	add.s32 	%r4654, %r7166, %r7165;
	// begin inline asm
	shf.r.wrap.b32 %r4511, %r5149, %r5149, %r5618;
	// end inline asm
	// begin inline asm
	shf.r.wrap.b32 %r4515, %r5149, %r5149, %r5622;
	// end inline asm
	shr.u32 	%r7167, %r5149, 10;
	xor.b32  	%r7168, %r7167, %r4511;
	xor.b32  	%r7169, %r7168, %r4515;
	add.s32 	%r7170, %r7169, %r4909;
	// begin inline asm
	shf.r.wrap.b32 %r4519, %r4525, %r4525, %r5626;
	// end inline asm
	// begin inline asm
	shf.r.wrap.b32 %r4523, %r4525, %r4525, %r5630;
	// end inline asm
	shr.u32 	%r7171, %r4525, 3;
	xor.b32  	%r7172, %r7171, %r4519;
	xor.b32  	%r7173, %r7172, %r4523;
	add.s32 	%r7174, %r7170, %r3840;
	add.s32 	%r5245, %r7174, %r7173;
	// begin inline asm
	shf.r.wrap.b32 %r4527, %r4638, %r4638, %r5634;
	// end inline asm
	// begin inline asm
	shf.r.wrap.b32 %r4531, %r4638, %r4638, %r5638;
	// end inline asm
	xor.b32  	%r7175, %r4531, %r4527;
	// begin inline asm
	shf.r.wrap.b32 %r4535, %r4638, %r4638, %r5642;
	// end inline asm
	xor.b32  	%r7176, %r7175, %r4535;
	// begin inline asm
	lop3.b32 %r4539, %r4638, %r4590, %r4542, 0xCA;
	// end inline asm
	add.s32 	%r7177, %r5245, %r4494;
	add.s32 	%r7178, %r7177, %r7176;
	add.s32 	%r7179, %r7178, %r4539;
	add.s32 	%r7180, %r7179, %r6224;
	// begin inline asm
	shf.r.wrap.b32 %r4543, %r4654, %r4654, %r5650;
	// end inline asm
	// begin inline asm
	shf.r.wrap.b32 %r4547, %r4654, %r4654, %r5654;
	// end inline asm
	xor.b32  	%r7181, %r4547, %r4543;
	// begin inline asm
	shf.r.wrap.b32 %r4551, %r4654, %r4654, %r5658;
	// end inline asm
	xor.b32  	%r7182, %r7181, %r4551;
	// begin inline asm
	lop3.b32 %r4555, %r4654, %r4606, %r4558, 0xE8;
	// end inline asm
	add.s32 	%r4686, %r7180, %r4510;
	add.s32 	%r7183, %r4555, %r7180;
	add.s32 	%r4702, %r7183, %r7182;
	// begin inline asm
	shf.r.wrap.b32 %r4559, %r5197, %r5197, %r5618;
	// end inline asm
	// begin inline asm
	shf.r.wrap.b32 %r4563, %r5197, %r5197, %r5622;
	// end inline asm
	shr.u32 	%r7184, %r5197, 10;
	xor.b32  	%r7185, %r7184, %r4559;
	xor.b32  	%r7186, %r7185, %r4563;
	add.s32 	%r7187, %r7186, %r4957;
	// begin inline asm
	shf.r.wrap.b32 %r4567, %r4573, %r4573, %r5626;
	// end inline asm
	// begin inline asm
	shf.r.wrap.b32 %r4571, %r4573, %r4573, %r5630;
	// end inline asm
	shr.u32 	%r7188, %r4573, 3;
	xor.b32  	%r7189, %r7188, %r4567;
	xor.b32  	%r7190, %r7189, %r4571;
	add.s32 	%r7191, %r7187, %r4525;
	add.s32 	%r5293, %r7191, %r7190;
	// begin inline asm
	shf.r.wrap.b32 %r4575, %r4686, %r4686, %r5634;
	// end inline asm
	// begin inline asm
	shf.r.wrap.b32 %r4579, %r4686, %r4686, %r5638;
	// end inline asm
	xor.b32  	%r7192, %r4579, %r4575;
	// begin inline asm
	shf.r.wrap.b32 %r4583, %r4686, %r4686, %r5642;
	// end inline asm
	xor.b32  	%r7193, %r7192, %r4583;
	// begin inline asm
	lop3.b32 %r4587, %r4686, %r4638, %r4590, 0xCA;
	// end inline asm
	add.s32 	%r7194, %r5293, %r4542;
	add.s32 	%r7195, %r7194, %r7193;
	add.s32 	%r7196, %r7195, %r4587;
	add.s32 	%r7197, %r7196, %r6242;
	// begin inline asm
	shf.r.wrap.b32 %r4591, %r4702, %r4702, %r5650;
	// end inline asm
	// begin inline asm
	shf.r.wrap.b32 %r4595, %r4702, %r4702, %r5654;
	// end inline asm
	xor.b32  	%r7198, %r4595, %r4591;
	// begin inline asm
	shf.r.wrap.b32 %r4599, %r4702, %r4702, %r5658;
	// end inline asm
	xor.b32  	%r7199, %r7198, %r4599;
	// begin inline asm
	lop3.b32 %r4603, %r4702, %r4654, %r4606, 0xE8;
	// end inline asm
	add.s32 	%r4734, %r7197, %r4558;
	add.s32 	%r7200, %r4603, %r7197;
	add.s32 	%r4750, %r7200, %r7199;
	// begin inline asm
	shf.r.wrap.b32 %r4607, %r5245, %r5245, %r5618;
	// end inline asm
	// begin inline asm
	shf.r.wrap.b32 %r4611, %r5245, %r5245, %r5622;
	// end inline asm
	shr.u32 	%r7201, %r5245, 10;
	xor.b32  	%r7202, %r7201, %r4607;
	xor.b32  	%r7203, %r7202, %r4611;
	add.s32 	%r7204, %r7203, %r5005;
	// begin inline asm
	shf.r.wrap.b32 %r4615, %r4621, %r4621, %r5626;
	// end inline asm
	// begin inline asm
	shf.r.wrap.b32 %r4619, %r4621, %r4621, %r5630;
	// end inline asm
	shr.u32 	%r7205, %r4621, 3;
	xor.b32  	%r7206, %r7205, %r4615;
	xor.b32  	%r7207, %r7206, %r4619;
	add.s32 	%r7208, %r7204, %r4573;
	add.s32 	%r5341, %r7208, %r7207;
	// begin inline asm
	shf.r.wrap.b32 %r4623, %r4734, %r4734, %r5634;
	// end inline asm
	// begin inline asm
	shf.r.wrap.b32 %r4627, %r4734, %r4734, %r5638;
	// end inline asm
	xor.b32  	%r7209, %r4627, %r4623;
	// begin inline asm
	shf.r.wrap.b32 %r4631, %r4734, %r4734, %r5642;
	// end inline asm
	xor.b32  	%r7210, %r7209, %r4631;
	// begin inline asm
	lop3.b32 %r4635, %r4734, %r4686, %r4638, 0xCA;
	// end inline asm
	add.s32 	%r7211, %r5341, %r4590;
	add.s32 	%r7212, %r7211, %r7210;
	add.s32 	%r7213, %r7212, %r4635;
	add.s32 	%r7214, %r7213, %r6260;
	// begin inline asm
	shf.r.wrap.b32 %r4639, %r4750, %r4750, %r5650;
	// end inline asm
	// begin inline asm
	shf.r.wrap.b32 %r4643, %r4750, %r4750, %r5654;
	// end inline asm
	xor.b32  	%r7215, %r4643, %r4639;
	// begin inline asm
	shf.r.wrap.b32 %r4647, %r4750, %r4750, %r5658;
	// end inline asm
	xor.b32  	%r7216, %r7215, %r4647;
	// begin inline asm
	lop3.b32 %r4651, %r4750, %r4702, %r4654, 0xE8;
	// end inline asm
	add.s32 	%r4782, %r7214, %r4606;
	add.s32 	%r7217, %r4651, %r7214;
	add.s32 	%r4798, %r7217, %r7216;
	// begin inline asm
	shf.r.wrap.b32 %r4655, %r5293, %r5293, %r5618;
	// end inline asm
	// begin inline asm
	shf.r.wrap.b32 %r4659, %r5293, %r5293, %r5622;
	// end inline asm
	shr.u32 	%r7218, %r5293, 10;
	xor.b32  	%r7219, %r7218, %r4655;
	xor.b32  	%r7220, %r7219, %r4659;
	add.s32 	%r7221, %r7220, %r5053;
	// begin inline asm
	shf.r.wrap.b32 %r4663, %r4669, %r4669, %r5626;
	// end inline asm
	// begin inline asm
	shf.r.wrap.b32 %r4667, %r4669, %r4669, %r5630;
	// end inline asm
	shr.u32 	%r7222, %r4669, 3;
	xor.b32  	%r7223, %r7222, %r4663;
	xor.b32  	%r7224, %r7223, %r4667;
	add.s32 	%r7225, %r7221, %r4621;
	add.s32 	%r5389, %r7225, %r7224;
	// begin inline asm
	shf.r.wrap.b32 %r4671, %r4782, %r4782, %r5634;
	// end inline asm
	// begin inline asm
	shf.r.wrap.b32 %r4675, %r4782, %r4782, %r5638;
	// end inline asm
	xor.b32  	%r7226, %r4675, %r4671;
	// begin inline asm
	shf.r.wrap.b32 %r4679, %r4782, %r4782, %r5642;
	// end inline asm
	xor.b32  	%r7227, %r7226, %r4679;
	// begin inline asm
	lop3.b32 %r4683, %r4782, %r4734, %r4686, 0xCA;
	// end inline asm
	add.s32 	%r7228, %r5389, %r4638;
	add.s32 	%r7229, %r7228, %r7227;
	add.s32 	%r7230, %r7229, %r4683;
	add.s32 	%r7231, %r7230, %r6278;
	// begin inline asm
	shf.r.wrap.b32 %r4687, %r4798, %r4798, %r5650;
	// end inline asm
	// begin inline asm
	shf.r.wrap.b32 %r4691, %r4798, %r4798, %r5654;
	// end inline asm
	xor.b32  	%r7232, %r4691, %r4687;
	// begin inline asm
	shf.r.wrap.b32 %r4695, %r4798, %r4798, %r5658;
	// end inline asm
	xor.b32  	%r7233, %r7232, %r4695;
	// begin inline asm
	lop3.b32 %r4699, %r4798, %r4750, %r4702, 0xE8;
	// end inline asm
	add.s32 	%r4830, %r7231, %r4654;
	add.s32 	%r7234, %r4699, %r7231;
	add.s32 	%r4846, %r7234, %r7233;
	// begin inline asm
	shf.r.wrap.b32 %r4703, %r5341, %r5341, %r5618;
	// end inline asm
	// begin inline asm
	shf.r.wrap.b32 %r4707, %r5341, %r5341, %r5622;
	// end inline asm
	shr.u32 	%r7235, %r5341, 10;
	xor.b32  	%r7236, %r7235, %r4703;
	xor.b32  	%r7237, %r7236, %r4707;
	add.s32 	%r7238, %r7237, %r5101;
	// begin inline asm
	shf.r.wrap.b32 %r4711, %r4717, %r4717, %r5626;
	// end inline asm
	// begin inline asm
	shf.r.wrap.b32 %r4715, %r4717, %r4717, %r5630;
	// end inline asm
	shr.u32 	%r7239, %r4717, 3;
	xor.b32  	%r7240, %r7239, %r4711;
	xor.b32  	%r7241, %r7240, %r4715;
	add.s32 	%r7242, %r7238, %r4669;
	add.s32 	%r5437, %r7242, %r7241;
	// begin inline asm
	shf.r.wrap.b32 %r4719, %r4830, %r4830, %r5634;
	// end inline asm
	// begin inline asm
	shf.r.wrap.b32 %r4723, %r4830, %r4830, %r5638;
	// end inline asm
	xor.b32  	%r7243, %r4723, %r4719;
	// begin inline asm
	shf.r.wrap.b32 %r4727, %r4830, %r4830, %r5642;
	// end inline asm
	xor.b32  	%r7244, %r7243, %r4727;
	// begin inline asm
	lop3.b32 %r4731, %r4830, %r4782, %r4734, 0xCA;
	// end inline asm
	add.s32 	%r7245, %r5437, %r4686;
	add.s32 	%r7246, %r7245, %r7244;
	add.s32 	%r7247, %r7246, %r4731;
	add.s32 	%r7248, %r7247, %r6296;
	// begin inline asm
	shf.r.wrap.b32 %r4735, %r4846, %r4846, %r5650;
	// end inline asm
	// begin inline asm
	shf.r.wrap.b32 %r4739, %r4846, %r4846, %r5654;
	// end inline asm
	xor.b32  	%r7249, %r4739, %r4735;
	// begin inline asm
	shf.r.wrap.b32 %r4743, %r4846, %r4846, %r5658;
	// end inline asm
	xor.b32  	%r7250, %r7249, %r4743;
	// begin inline asm
	lop3.b32 %r4747, %r4846, %r4798, %r4750, 0xE8;
	// end inline asm
	add.s32 	%r4878, %r7248, %r4702;
	add.s32 	%r7251, %r4747, %r7248;
	add.s32 	%r4894, %r7251, %r7250;
	// begin inline asm
	shf.r.wrap.b32 %r4751, %r5389, %r5389, %r5618;
	// end inline asm
	// begin inline asm
	shf.r.wrap.b32 %r4755, %r5389, %r5389, %r5622;
	// end inline asm
	shr.u32 	%r7252, %r5389, 10;
	xor.b32  	%r7253, %r7252, %r4751;
	xor.b32  	%r7254, %r7253, %r4755;
	add.s32 	%r7255, %r7254, %r5149;
	// begin inline asm
	shf.r.wrap.b32 %r4759, %r4765, %r4765, %r5626;
	// end inline asm
	// begin inline asm
	shf.r.wrap.b32 %r4763, %r4765, %r4765, %r5630;
	// end inline asm
	shr.u32 	%r7256, %r4765, 3;
	xor.b32  	%r7257, %r7256, %r4759;
	xor.b32  	%r7258, %r7257, %r4763;
	add.s32 	%r7259, %r7255, %r4717;
	add.s32 	%r5485, %r7259, %r7258;
	// begin inline asm
	shf.r.wrap.b32 %r4767, %r4878, %r4878, %r5634;
	// end inline asm
	// begin inline asm
	shf.r.wrap.b32 %r4771, %r4878, %r4878, %r5638;
	// end inline asm
	xor.b32  	%r7260, %r4771, %r4767;
	// begin inline asm
	shf.r.wrap.b32 %r4775, %r4878, %r4878, %r5642;
	// end inline asm
	xor.b32  	%r7261, %r7260, %r4775;
	// begin inline asm
	lop3.b32 %r4779, %r4878, %r4830, %r4782, 0xCA;
	// end inline asm
	add.s32 	%r7262, %r5485, %r4734;
	add.s32 	%r7263, %r7262, %r7261;
	add.s32 	%r7264, %r7263, %r4779;
	add.s32 	%r7265, %r7264, %r6314;
	// begin inline asm
	shf.r.wrap.b32 %r4783, %r4894, %r4894, %r5650;
	// end inline asm
	// begin inline asm
	shf.r.wrap.b32 %r4787, %r4894, %r4894, %r5654;
	// end inline asm
	xor.b32  	%r7266, %r4787, %r4783;
	// begin inline asm
	shf.r.wrap.b32 %r4791, %r4894, %r4894, %r5658;
	// end inline asm
	xor.b32  	%r7267, %r7266, %r4791;
	// begin inline asm
	lop3.b32 %r4795, %r4894, %r4846, %r4798, 0xE8;
	// end inline asm
	add.s32 	%r4926, %r7265, %r4750;
	add.s32 	%r7268, %r4795, %r7265;
	add.s32 	%r4942, %r7268, %r7267;
	// begin inline asm
	shf.r.wrap.b32 %r4799, %r5437, %r5437, %r5618;
	// end inline asm
	// begin inline asm
	shf.r.wrap.b32 %r4803, %r5437, %r5437, %r5622;
	// end inline asm
	shr.u32 	%r7269, %r5437, 10;
	xor.b32  	%r7270, %r7269, %r4799;
	xor.b32  	%r7271, %r7270, %r4803;
	add.s32 	%r7272, %r7271, %r5197;
	// begin inline asm
	shf.r.wrap.b32 %r4807, %r4176, %r4176, %r5626;
	// end inline asm
	// begin inline asm
	shf.r.wrap.b32 %r4811, %r4176, %r4176, %r5630;
	// end inline asm
	shr.u32 	%r7273, %r4176, 3;
	xor.b32  	%r7274, %r7273, %r4807;
	xor.b32  	%r7275, %r7274, %r4811;
	add.s32 	%r7276, %r7272, %r4765;
	add.s32 	%r5533, %r7276, %r7275;
	// begin inline asm
	shf.r.wrap.b32 %r4815, %r4926, %r4926, %r5634;
	// end inline asm
	// begin inline asm
	shf.r.wrap.b32 %r4819, %r4926, %r4926, %r5638;
	// end inline asm
	xor.b32  	%r7277, %r4819, %r4815;
	// begin inline asm
	shf.r.wrap.b32 %r4823, %r4926, %r4926, %r5642;
	// end inline asm
	xor.b32  	%r7278, %r7277, %r4823;
	// begin inline asm
	lop3.b32 %r4827, %r4926, %r4878, %r4830, 0xCA;
	// end inline asm
	add.s32 	%r7279, %r5533, %r4782;
	add.s32 	%r7280, %r7279, %r7278;
	add.s32 	%r7281, %r7280, %r4827;
	add.s32 	%r7282, %r7281, %r6332;
	// begin inline asm
	shf.r.wrap.b32 %r4831, %r4942, %r4942, %r5650;
	// end inline asm
	// begin inline asm
	shf.r.wrap.b32 %r4835, %r4942, %r4942, %r5654;
	// end inline asm
	xor.b32  	%r7283, %r4835, %r4831;
	// begin inline asm
	shf.r.wrap.b32 %r4839, %r4942, %r4942, %r5658;
	// end inline asm
	xor.b32  	%r7284, %r7283, %r4839;
	// begin inline asm
	lop3.b32 %r4843, %r4942, %r4894, %r4846, 0xE8;
	// end inline asm
	add.s32 	%r4974, %r7282, %r4798;
	add.s32 	%r7285, %r4843, %r7282;
	add.s32 	%r4990, %r7285, %r7284;
	// begin inline asm
	shf.r.wrap.b32 %r4847, %r5485, %r5485, %r5618;
	// end inline asm
	// begin inline asm
	shf.r.wrap.b32 %r4851, %r5485, %r5485, %r5622;
	// end inline asm
	shr.u32 	%r7286, %r5485, 10;
	xor.b32  	%r7287, %r7286, %r4847;
	xor.b32  	%r7288, %r7287, %r4851;
	add.s32 	%r7289, %r7288, %r5245;
	// begin inline asm
	shf.r.wrap.b32 %r4855, %r4861, %r4861, %r5626;
	// end inline asm
	// begin inline asm
	shf.r.wrap.b32 %r4859, %r4861, %r4861, %r5630;
	// end inline asm
	shr.u32 	%r7290, %r4861, 3;
	xor.b32  	%r7291, %r7290, %r4855;
	xor.b32  	%r7292, %r7291, %r4859;
	add.s32 	%r7293, %r7289, %r4176;
	add.s32 	%r5581, %r7293, %r7292;
	// begin inline asm
	shf.r.wrap.b32 %r4863, %r4974, %r4974, %r5634;
	// end inline asm
	// begin inline asm
	shf.r.wrap.b32 %r4867, %r4974, %r4974, %r5638;
	// end inline asm
	xor.b32  	%r7294, %r4867, %r4863;
	// begin inline asm
	shf.r.wrap.b32 %r4871, %r4974, %r4974, %r5642;
	// end inline asm
	xor.b32  	%r7295, %r7294, %r4871;
	// begin inline asm
	lop3.b32 %r4875, %r4974, %r4926, %r4878, 0xCA;
	// end inline asm
	add.s32 	%r7296, %r5581, %r4830;
	add.s32 	%r7297, %r7296, %r7295;
	add.s32 	%r7298, %r7297, %r4875;
	add.s32 	%r7299, %r7298, %r6350;
	// begin inline asm
	shf.r.wrap.b32 %r4879, %r4990, %r4990, %r5650;
	// end inline asm
	// begin inline asm
	shf.r.wrap.b32 %r4883, %r4990, %r4990, %r5654;
	// end inline asm
	xor.b32  	%r7300, %r4883, %r4879;
	// begin inline asm
	shf.r.wrap.b32 %r4887, %r4990, %r4990, %r5658;
	// end inline asm
	xor.b32  	%r7301, %r7300, %r4887;
	// begin inline asm
	lop3.b32 %r4891, %r4990, %r4942, %r4894, 0xE8;
	// end inline asm
	add.s32 	%r5022, %r7299, %r4846;
	add.s32 	%r7302, %r4891, %r7299;
	add.s32 	%r5038, %r7302, %r7301;
	// begin inline asm
	shf.r.wrap.b32 %r4895, %r5533, %r5533, %r5618;
	// end inline asm
	// begin inline asm
	shf.r.wrap.b32 %r4899, %r5533, %r5533, %r5622;
	// end inline asm
	shr.u32 	%r7303, %r5533, 10;
	xor.b32  	%r7304, %r7303, %r4895;
	xor.b32  	%r7305, %r7304, %r4899;
	add.s32 	%r7306, %r7305, %r5293;
	// begin inline asm
	shf.r.wrap.b32 %r4903, %r4909, %r4909, %r5626;
	// end inline asm
	// begin inline asm
	shf.r.wrap.b32 %r4907, %r4909, %r4909, %r5630;
	// end inline asm
	shr.u32 	%r7307, %r4909, 3;
	xor.b32  	%r7308, %r7307, %r4903;
	xor.b32  	%r7309, %r7308, %r4907;
	add.s32 	%r7310, %r7306, %r4861;
	add.s32 	%r5629, %r7310, %r7309;
	// begin inline asm
	shf.r.wrap.b32 %r4911, %r5022, %r5022, %r5634;
	// end inline asm
	// begin inline asm
	shf.r.wrap.b32 %r4915, %r5022, %r5022, %r5638;
	// end inline asm
	xor.b32  	%r7311, %r4915, %r4911;
	// begin inline asm
	shf.r.wrap.b32 %r4919, %r5022, %r5022, %r5642;
	// end inline asm
	xor.b32  	%r7312, %r7311, %r4919;
	// begin inline asm
	lop3.b32 %r4923, %r5022, %r4974, %r4926, 0xCA;
	// end inline asm
	add.s32 	%r7313, %r5629, %r4878;
	add.s32 	%r7314, %r7313, %r7312;
	add.s32 	%r7315, %r7314, %r4923;
	add.s32 	%r7316, %r7315, %r6368;
	// begin inline asm
	shf.r.wrap.b32 %r4927, %r5038, %r5038, %r5650;
	// end inline asm
	// begin inline asm
	shf.r.wrap.b32 %r4931, %r5038, %r5038, %r5654;
	// end inline asm
	xor.b32  	%r7317, %r4931, %r4927;
	// begin inline asm
	shf.r.wrap.b32 %r4935, %r5038, %r5038, %r5658;
	// end inline asm
	xor.b32  	%r7318, %r7317, %r4935;
	// begin inline asm
	lop3.b32 %r4939, %r5038, %r4990, %r4942, 0xE8;
	// end inline asm
	add.s32 	%r5070, %r7316, %r4894;
	add.s32 	%r7319, %r4939, %r7316;
	add.s32 	%r5086, %r7319, %r7318;
	// begin inline asm
	shf.r.wrap.b32 %r4943, %r5581, %r5581, %r5618;
	// end inline asm
	// begin inline asm
	shf.r.wrap.b32 %r4947, %r5581, %r5581, %r5622;
	// end inline asm
	shr.u32 	%r7320, %r5581, 10;
	xor.b32  	%r7321, %r7320, %r4943;
	xor.b32  	%r7322, %r7321, %r4947;
	add.s32 	%r7323, %r7322, %r5341;
	// begin inline asm
	shf.r.wrap.b32 %r4951, %r4957, %r4957, %r5626;
	// end inline asm
	// begin inline asm
	shf.r.wrap.b32 %r4955, %r4957, %r4957, %r5630;
	// end inline asm
	shr.u32 	%r7324, %r4957, 3;
	xor.b32  	%r7325, %r7324, %r4951;
	xor.b32  	%r7326, %r7325, %r4955;
	add.s32 	%r7327, %r7323, %r4909;
	add.s32 	%r5045, %r7327, %r7326;
	// begin inline asm
	shf.r.wrap.b32 %r4959, %r5070, %r5070, %r5634;
	// end inline asm
	// begin inline asm
	shf.r.wrap.b32 %r4963, %r5070, %r5070, %r5638;
	// end inline asm
	xor.b32  	%r7328, %r4963, %r4959;
	// begin inline asm
	shf.r.wrap.b32 %r4967, %r5070, %r5070, %r5642;
	// end inline asm
	xor.b32  	%r7329, %r7328, %r4967;
	// begin inline asm
	lop3.b32 %r4971, %r5070, %r5022, %r4974, 0xCA;
	// end inline asm
	add.s32 	%r7330, %r5045, %r4926;
	add.s32 	%r7331, %r7330, %r7329;
	add.s32 	%r7332, %r7331, %r4971;
	add.s32 	%r7333, %r7332, %r6386;
	// begin inline asm
	shf.r.wrap.b32 %r4975, %r5086, %r5086, %r5650;
	// end inline asm
	// begin inline asm
	shf.r.wrap.b32 %r4979, %r5086, %r5086, %r5654;
	// end inline asm
	xor.b32  	%r7334, %r4979, %r4975;
	// begin inline asm
	shf.r.wrap.b32 %r4983, %r5086, %r5086, %r5658;
	// end inline asm
	xor.b32  	%r7335, %r7334, %r4983;
	// begin inline asm
	lop3.b32 %r4987, %r5086, %r5038, %r4990, 0xE8;
	// end inline asm
	add.s32 	%r5118, %r7333, %r4942;
	add.s32 	%r7336, %r4987, %r7333;
	add.s32 	%r5134, %r7336, %r7335;
	// begin inline asm
	shf.r.wrap.b32 %r4991, %r5629, %r5629, %r5618;
	// end inline asm
	// begin inline asm
	shf.r.wrap.b32 %r4995, %r5629, %r5629, %r5622;
	// end inline asm
	shr.u32 	%r7337, %r5629, 10;
	xor.b32  	%r7338, %r7337, %r4991;
	xor.b32  	%r7339, %r7338, %r4995;
	add.s32 	%r7340, %r7339, %r5389;
	// begin inline asm
	shf.r.wrap.b32 %r4999, %r5005, %r5005, %r5626;
	// end inline asm
	// begin inline asm
	shf.r.wrap.b32 %r5003, %r5005, %r5005, %r5630;
	// end inline asm
	shr.u32 	%r7341, %r5005, 3;
	xor.b32  	%r7342, %r7341, %r4999;
	xor.b32  	%r7343, %r7342, %r5003;
	add.s32 	%r7344, %r7340, %r4957;
	add.s32 	%r5093, %r7344, %r7343;
	// begin inline asm
	shf.r.wrap.b32 %r5007, %r5118, %r5118, %r5634;
	// end inline asm
	// begin inline asm
	shf.r.wrap.b32 %r5011, %r5118, %r5118, %r5638;
	// end inline asm
	xor.b32  	%r7345, %r5011, %r5007;
	// begin inline asm
	shf.r.wrap.b32 %r5015, %r5118, %r5118, %r5642;
	// end inline asm
	xor.b32  	%r7346, %r7345, %r5015;
	// begin inline asm
	lop3.b32 %r5019, %r5118, %r5070, %r5022, 0xCA;
	// end inline asm
	add.s32 	%r7347, %r5093, %r4974;
	add.s32 	%r7348, %r7347, %r7346;
	add.s32 	%r7349, %r7348, %r5019;
	add.s32 	%r7350, %r7349, %r6404;
	// begin inline asm
	shf.r.wrap.b32 %r5023, %r5134, %r5134, %r5650;
	// end inline asm
	// begin inline asm
	shf.r.wrap.b32 %r5027, %r5134, %r5134, %r5654;
	// end inline asm
	xor.b32  	%r7351, %r5027, %r5023;
	// begin inline asm
	shf.r.wrap.b32 %r5031, %r5134, %r5134, %r5658;
	// end inline asm
	xor.b32  	%r7352, %r7351, %r5031;
	// begin inline asm
	lop3.b32 %r5035, %r5134, %r5086, %r5038, 0xE8;
	// end inline asm
	add.s32 	%r5166, %r7350, %r4990;
	add.s32 	%r7353, %r5035, %r7350;
	add.s32 	%r5182, %r7353, %r7352;
	// begin inline asm
	shf.r.wrap.b32 %r5039, %r5045, %r5045, %r5618;
	// end inline asm
	// begin inline asm
	shf.r.wrap.b32 %r5043, %r5045, %r5045, %r5622;
	// end inline asm
	shr.u32 	%r7354, %r5045, 10;
	xor.b32  	%r7355, %r7354, %r5039;
	xor.b32  	%r7356, %r7355, %r5043;
	add.s32 	%r7357, %r7356, %r5437;
	// begin inline asm
	shf.r.wrap.b32 %r5047, %r5053, %r5053, %r5626;
	// end inline asm
	// begin inline asm
	shf.r.wrap.b32 %r5051, %r5053, %r5053, %r5630;
	// end inline asm
	shr.u32 	%r7358, %r5053, 3;
	xor.b32  	%r7359, %r7358, %r5047;
	xor.b32  	%r7360, %r7359, %r5051;
	add.s32 	%r7361, %r7357, %r5005;
	add.s32 	%r5141, %r7361, %r7360;
	// begin inline asm
	shf.r.wrap.b32 %r5055, %r5166, %r5166, %r5634;
	// end inline asm
	// begin inline asm
	shf.r.wrap.b32 %r5059, %r5166, %r5166, %r5638;
	// end inline asm
	xor.b32  	%r7362, %r5059, %r5055;
	// begin inline asm
	shf.r.wrap.b32 %r5063, %r5166, %r5166, %r5642;
	// end inline asm
	xor.b32  	%r7363, %r7362, %r5063;
	// begin inline asm
	lop3.b32 %r5067, %r5166, %r5118, %r5070, 0xCA;
	// end inline asm
	add.s32 	%r7364, %r5141, %r5022;
	add.s32 	%r7365, %r7364, %r7363;
	add.s32 	%r7366, %r7365, %r5067;
	add.s32 	%r7367, %r7366, %r6422;
	// begin inline asm
	shf.r.wrap.b32 %r5071, %r5182, %r5182, %r5650;
	// end inline asm
	// begin inline asm
	shf.r.wrap.b32 %r5075, %r5182, %r5182, %r5654;
	// end inline asm
	xor.b32  	%r7368, %r5075, %r5071;
	// begin inline asm
	shf.r.wrap.b32 %r5079, %r5182, %r5182, %r5658;
	// end inline asm
	xor.b32  	%r7369, %r7368, %r5079;
	// begin inline asm
	lop3.b32 %r5083, %r5182, %r5134, %r5086, 0xE8;
	// end inline asm
	add.s32 	%r5214, %r7367, %r5038;
	add.s32 	%r7370, %r5083, %r7367;
	add.s32 	%r5230, %r7370, %r7369;
	// begin inline asm
	shf.r.wrap.b32 %r5087, %r5093, %r5093, %r5618;
	// end inline asm
	// begin inline asm
	shf.r.wrap.b32 %r5091, %r5093, %r5093, %r5622;
	// end inline asm
	shr.u32 	%r7371, %r5093, 10;
	xor.b32  	%r7372, %r7371, %r5087;
	xor.b32  	%r7373, %r7372, %r5091;
	add.s32 	%r7374, %r7373, %r5485;
	// begin inline asm
	shf.r.wrap.b32 %r5095, %r5101, %r5101, %r5626;
	// end inline asm
	// begin inline asm
	shf.r.wrap.b32 %r5099, %r5101, %r5101, %r5630;
	// end inline asm
	shr.u32 	%r7375, %r5101, 3;
	xor.b32  	%r7376, %r7375, %r5095;
	xor.b32  	%r7377, %r7376, %r5099;
	add.s32 	%r7378, %r7374, %r5053;
	add.s32 	%r5189, %r7378, %r7377;
	// begin inline asm
	shf.r.wrap.b32 %r5103, %r5214, %r5214, %r5634;
	// end inline asm
	// begin inline asm
	shf.r.wrap.b32 %r5107, %r5214, %r5214, %r5638;
	// end inline asm
	xor.b32  	%r7379, %r5107, %r5103;
	// begin inline asm
	shf.r.wrap.b32 %r5111, %r5214, %r5214, %r5642;
	// end inline asm
	xor.b32  	%r7380, %r7379, %r5111;
	// begin inline asm
	lop3.b32 %r5115, %r5214, %r5166, %r5118, 0xCA;
	// end inline asm
	add.s32 	%r7381, %r5189, %r5070;
	add.s32 	%r7382, %r7381, %r7380;
	add.s32 	%r7383, %r7382, %r5115;
	add.s32 	%r7384, %r7383, %r6440;
	// begin inline asm
	shf.r.wrap.b32 %r5119, %r5230, %r5230, %r5650;
	// end inline asm
	// begin inline asm
	shf.r.wrap.b32 %r5123, %r5230, %r5230, %r5654;
	// end inline asm
	xor.b32  	%r7385, %r5123, %r5119;
	// begin inline asm
	shf.r.wrap.b32 %r5127, %r5230, %r5230, %r5658;
	// end inline asm
	xor.b32  	%r7386, %r7385, %r5127;
	// begin inline asm
	lop3.b32 %r5131, %r5230, %r5182, %r5134, 0xE8;
	// end inline asm
	add.s32 	%r5262, %r7384, %r5086;
	add.s32 	%r7387, %r5131, %r7384;
	add.s32 	%r5278, %r7387, %r7386;
	// begin inline asm
	shf.r.wrap.b32 %r5135, %r5141, %r5141, %r5618;
	// end inline asm
	// begin inline asm
	shf.r.wrap.b32 %r5139, %r5141, %r5141, %r5622;
	// end inline asm
	shr.u32 	%r7388, %r5141, 10;
	xor.b32  	%r7389, %r7388, %r5135;
	xor.b32  	%r7390, %r7389, %r5139;
	add.s32 	%r7391, %r7390, %r5533;
	// begin inline asm
	shf.r.wrap.b32 %r5143, %r5149, %r5149, %r5626;
	// end inline asm
	// begin inline asm
	shf.r.wrap.b32 %r5147, %r5149, %r5149, %r5630;
	// end inline asm
	shr.u32 	%r7392, %r5149, 3;
	xor.b32  	%r7393, %r7392, %r5143;
	xor.b32  	%r7394, %r7393, %r5147;
	add.s32 	%r7395, %r7391, %r5101;
	add.s32 	%r5237, %r7395, %r7394;
	// begin inline asm
	shf.r.wrap.b32 %r5151, %r5262, %r5262, %r5634;
	// end inline asm
	// begin inline asm
	shf.r.wrap.b32 %r5155, %r5262, %r5262, %r5638;
	// end inline asm
	xor.b32  	%r7396, %r5155, %r5151;
	// begin inline asm
	shf.r.wrap.b32 %r5159, %r5262, %r5262, %r5642;
	// end inline asm
	xor.b32  	%r7397, %r7396, %r5159;
	// begin inline asm
	lop3.b32 %r5163, %r5262, %r5214, %r5166, 0xCA;
	// end inline asm
	add.s32 	%r7398, %r5237, %r5118;
	add.s32 	%r7399, %r7398, %r7397;
	add.s32 	%r7400, %r7399, %r5163;
	add.s32 	%r7401, %r7400, %r6458;
	// begin inline asm
	shf.r.wrap.b32 %r5167, %r5278, %r5278, %r5650;
	// end inline asm
	// begin inline asm
	shf.r.wrap.b32 %r5171, %r5278, %r5278, %r5654;
	// end inline asm
	xor.b32  	%r7402, %r5171, %r5167;
	// begin inline asm
	shf.r.wrap.b32 %r5175, %r5278, %r5278, %r5658;
	// end inline asm
	xor.b32  	%r7403, %r7402, %r5175;
	// begin inline asm
	lop3.b32 %r5179, %r5278, %r5230, %r5182, 0xE8;
	// end inline asm
	add.s32 	%r5310, %r7401, %r5134;
	add.s32 	%r7404, %r5179, %r7401;
	add.s32 	%r5326, %r7404, %r7403;
	// begin inline asm
	shf.r.wrap.b32 %r5183, %r5189, %r5189, %r5618;
	// end inline asm
	// begin inline asm
	shf.r.wrap.b32 %r5187, %r5189, %r5189, %r5622;
	// end inline asm
	shr.u32 	%r7405, %r5189, 10;
	xor.b32  	%r7406, %r7405, %r5183;
	xor.b32  	%r7407, %r7406, %r5187;
	add.s32 	%r7408, %r7407, %r5581;
	// begin inline asm
	shf.r.wrap.b32 %r5191, %r5197, %r5197, %r5626;
	// end inline asm
	// begin inline asm
	shf.r.wrap.b32 %r5195, %r5197, %r5197, %r5630;
	// end inline asm
	shr.u32 	%r7409, %r5197, 3;
	xor.b32  	%r7410, %r7409, %r5191;
	xor.b32  	%r7411, %r7410, %r5195;
	add.s32 	%r7412, %r7408, %r5149;
	add.s32 	%r5285, %r7412, %r7411;
	// begin inline asm
	shf.r.wrap.b32 %r5199, %r5310, %r5310, %r5634;
	// end inline asm
	// begin inline asm
	shf.r.wrap.b32 %r5203, %r5310, %r5310, %r5638;
	// end inline asm
	xor.b32  	%r7413, %r5203, %r5199;
	// begin inline asm
	shf.r.wrap.b32 %r5207, %r5310, %r5310, %r5642;
	// end inline asm
	xor.b32  	%r7414, %r7413, %r5207;
	// begin inline asm
	lop3.b32 %r5211, %r5310, %r5262, %r5214, 0xCA;
	// end inline asm
	add.s32 	%r7415, %r5285, %r5166;
	add.s32 	%r7416, %r7415, %r7414;
	add.s32 	%r7417, %r7416, %r5211;
	add.s32 	%r7418, %r7417, %r6476;
	// begin inline asm
	shf.r.wrap.b32 %r5215, %r5326, %r5326, %r5650;
	// end inline asm
	// begin inline asm
	shf.r.wrap.b32 %r5219, %r5326, %r5326, %r5654;
	// end inline asm
	xor.b32  	%r7419, %r5219, %r5215;
	// begin inline asm
	shf.r.wrap.b32 %r5223, %r5326, %r5326, %r5658;
	// end inline asm
	xor.b32  	%r7420, %r7419, %r5223;
	// begin inline asm
	lop3.b32 %r5227, %r5326, %r5278, %r5230, 0xE8;
	// end inline asm
	add.s32 	%r5358, %r7418, %r5182;
	add.s32 	%r7421, %r5227, %r7418;
	add.s32 	%r5374, %r7421, %r7420;
	// begin inline asm
	shf.r.wrap.b32 %r5231, %r5237, %r5237, %r5618;
	// end inline asm
	// begin inline asm
	shf.r.wrap.b32 %r5235, %r5237, %r5237, %r5622;
	// end inline asm
	shr.u32 	%r7422, %r5237, 10;
	xor.b32  	%r7423, %r7422, %r5231;
	xor.b32  	%r7424, %r7423, %r5235;
	add.s32 	%r7425, %r7424, %r5629;
	// begin inline asm
	shf.r.wrap.b32 %r5239, %r5245, %r5245, %r5626;
	// end inline asm
	// begin inline asm
	shf.r.wrap.b32 %r5243, %r5245, %r5245, %r5630;
	// end inline asm
	shr.u32 	%r7426, %r5245, 3;
	xor.b32  	%r7427, %r7426, %r5239;
	xor.b32  	%r7428, %r7427, %r5243;
	add.s32 	%r7429, %r7425, %r5197;
	add.s32 	%r5333, %r7429, %r7428;
	// begin inline asm
	shf.r.wrap.b32 %r5247, %r5358, %r5358, %r5634;
	// end inline asm
	// begin inline asm
	shf.r.wrap.b32 %r5251, %r5358, %r5358, %r5638;
	// end inline asm
	xor.b32  	%r7430, %r5251, %r5247;
	// begin inline asm
	shf.r.wrap.b32 %r5255, %r5358, %r5358, %r5642;
	// end inline asm
	xor.b32  	%r7431, %r7430, %r5255;
	// begin inline asm
	lop3.b32 %r5259, %r5358, %r5310, %r5262, 0xCA;
	// end inline asm
	add.s32 	%r7432, %r5333, %r5214;
	add.s32 	%r7433, %r7432, %r7431;
	add.s32 	%r7434, %r7433, %r5259;
	add.s32 	%r7435, %r7434, %r6494;
	// begin inline asm
	shf.r.wrap.b32 %r5263, %r5374, %r5374, %r5650;
	// end inline asm
	// begin inline asm
	shf.r.wrap.b32 %r5267, %r5374, %r5374, %r5654;
	// end inline asm
	xor.b32  	%r7436, %r5267, %r5263;
	// begin inline asm
	shf.r.wrap.b32 %r5271, %r5374, %r5374, %r5658;
	// end inline asm
	xor.b32  	%r7437, %r7436, %r5271;
	// begin inline asm
	lop3.b32 %r5275, %r5374, %r5326, %r5278, 0xE8;
	// end inline asm
	add.s32 	%r5406, %r7435, %r5230;
	add.s32 	%r7438, %r5275, %r7435;
	add.s32 	%r5422, %r7438, %r7437;
	// begin inline asm
	shf.r.wrap.b32 %r5279, %r5285, %r5285, %r5618;
	// end inline asm
	// begin inline asm
	shf.r.wrap.b32 %r5283, %r5285, %r5285, %r5622;
	// end inline asm
	shr.u32 	%r7439, %r5285, 10;
	xor.b32  	%r7440, %r7439, %r5279;
	xor.b32  	%r7441, %r7440, %r5283;
	add.s32 	%r7442, %r7441, %r5045;
	// begin inline asm
	shf.r.wrap.b32 %r5287, %r5293, %r5293, %r5626;
	// end inline asm
	// begin inline asm
	shf.r.wrap.b32 %r5291, %r5293, %r5293, %r5630;
	// end inline asm
	shr.u32 	%r7443, %r5293, 3;
	xor.b32  	%r7444, %r7443, %r5287;
	xor.b32  	%r7445, %r7444, %r5291;
	add.s32 	%r7446, %r7442, %r5245;
	add.s32 	%r5381, %r7446, %r7445;
	// begin inline asm
	shf.r.wrap.b32 %r5295, %r5406, %r5406, %r5634;
	// end inline asm
	// begin inline asm
	shf.r.wrap.b32 %r5299, %r5406, %r5406, %r5638;
	// end inline asm
	xor.b32  	%r7447, %r5299, %r5295;
	// begin inline asm
	shf.r.wrap.b32 %r5303, %r5406, %r5406, %r5642;
	// end inline asm
	xor.b32  	%r7448, %r7447, %r5303;
	// begin inline asm
	lop3.b32 %r5307, %r5406, %r5358, %r5310, 0xCA;
	// end inline asm
	add.s32 	%r7449, %r5381, %r5262;
	add.s32 	%r7450, %r7449, %r7448;
	add.s32 	%r7451, %r7450, %r5307;
	add.s32 	%r7452, %r7451, %r6512;
	// begin inline asm
	shf.r.wrap.b32 %r5311, %r5422, %r5422, %r5650;
	// end inline asm
	// begin inline asm
	shf.r.wrap.b32 %r5315, %r5422, %r5422, %r5654;
	// end inline asm
	xor.b32  	%r7453, %r5315, %r5311;
	// begin inline asm
	shf.r.wrap.b32 %r5319, %r5422, %r5422, %r5658;
	// end inline asm
	xor.b32  	%r7454, %r7453, %r5319;
	// begin inline asm
	lop3.b32 %r5323, %r5422, %r5374, %r5326, 0xE8;
	// end inline asm
	add.s32 	%r5454, %r7452, %r5278;
	add.s32 	%r7455, %r5323, %r7452;
	add.s32 	%r5470, %r7455, %r7454;
	// begin inline asm
	shf.r.wrap.b32 %r5327, %r5333, %r5333, %r5618;
	// end inline asm
	// begin inline asm
	shf.r.wrap.b32 %r5331, %r5333, %r5333, %r5622;
	// end inline asm
	shr.u32 	%r7456, %r5333, 10;
	xor.b32  	%r7457, %r7456, %r5327;
	xor.b32  	%r7458, %r7457, %r5331;
	add.s32 	%r7459, %r7458, %r5093;
	// begin inline asm
	shf.r.wrap.b32 %r5335, %r5341, %r5341, %r5626;
	// end inline asm
	// begin inline asm
	shf.r.wrap.b32 %r5339, %r5341, %r5341, %r5630;
	// end inline asm
	shr.u32 	%r7460, %r5341, 3;
	xor.b32  	%r7461, %r7460, %r5335;
	xor.b32  	%r7462, %r7461, %r5339;
	add.s32 	%r7463, %r7459, %r5293;
	add.s32 	%r5429, %r7463, %r7462;
	// begin inline asm
	shf.r.wrap.b32 %r5343, %r5454, %r5454, %r5634;
	// end inline asm
	// begin inline asm
	shf.r.wrap.b32 %r5347, %r5454, %r5454, %r5638;
	// end inline asm
	xor.b32  	%r7464, %r5347, %r5343;
	// begin inline asm
	shf.r.wrap.b32 %r5351, %r5454, %r5454, %r5642;
	// end inline asm
	xor.b32  	%r7465, %r7464, %r5351;
	// begin inline asm
	lop3.b32 %r5355, %r5454, %r5406, %r5358, 0xCA;
	// end inline asm
	add.s32 	%r7466, %r5429, %r5310;
	add.s32 	%r7467, %r7466, %r7465;
	add.s32 	%r7468, %r7467, %r5355;
	add.s32 	%r7469, %r7468, %r6530;
	// begin inline asm
	shf.r.wrap.b32 %r5359, %r5470, %r5470, %r5650;
	// end inline asm
	// begin inline asm
	shf.r.wrap.b32 %r5363, %r5470, %r5470, %r5654;
	// end inline asm
	xor.b32  	%r7470, %r5363, %r5359;
	// begin inline asm
	shf.r.wrap.b32 %r5367, %r5470, %r5470, %r5658;
	// end inline asm
	xor.b32  	%r7471, %r7470, %r5367;
	// begin inline asm
	lop3.b32 %r5371, %r5470, %r5422, %r5374, 0xE8;
	// end inline asm
	add.s32 	%r5502, %r7469, %r5326;
	add.s32 	%r7472, %r5371, %r7469;
	add.s32 	%r5518, %r7472, %r7471;
	// begin inline asm
	shf.r.wrap.b32 %r5375, %r5381, %r5381, %r5618;
	// end inline asm
	// begin inline asm
	shf.r.wrap.b32 %r5379, %r5381, %r5381, %r5622;
	// end inline asm
	shr.u32 	%r7473, %r5381, 10;
	xor.b32  	%r7474, %r7473, %r5375;
	xor.b32  	%r7475, %r7474, %r5379;
	add.s32 	%r7476, %r7475, %r5141;
	// begin inline asm
	shf.r.wrap.b32 %r5383, %r5389, %r5389, %r5626;
	// end inline asm
	// begin inline asm
	shf.r.wrap.b32 %r5387, %r5389, %r5389, %r5630;
	// end inline asm
	shr.u32 	%r7477, %r5389, 3;
	xor.b32  	%r7478, %r7477, %r5383;
	xor.b32  	%r7479, %r7478, %r5387;
	add.s32 	%r7480, %r7476, %r5341;
	add.s32 	%r5477, %r7480, %r7479;
	// begin inline asm
	shf.r.wrap.b32 %r5391, %r5502, %r5502, %r5634;
	// end inline asm
	// begin inline asm
	shf.r.wrap.b32 %r5395, %r5502, %r5502, %r5638;
	// end inline asm
	xor.b32  	%r7481, %r5395, %r5391;
	// begin inline asm
	shf.r.wrap.b32 %r5399, %r5502, %r5502, %r5642;
	// end inline asm
	xor.b32  	%r7482, %r7481, %r5399;
	// begin inline asm
	lop3.b32 %r5403, %r5502, %r5454, %r5406, 0xCA;
	// end inline asm
	add.s32 	%r7483, %r5477, %r5358;
	add.s32 	%r7484, %r7483, %r7482;
	add.s32 	%r7485, %r7484, %r5403;
	add.s32 	%r7486, %r7485, %r6548;
	// begin inline asm
	shf.r.wrap.b32 %r5407, %r5518, %r5518, %r5650;
	// end inline asm
	// begin inline asm
	shf.r.wrap.b32 %r5411, %r5518, %r5518, %r5654;
	// end inline asm
	xor.b32  	%r7487, %r5411, %r5407;
	// begin inline asm
	shf.r.wrap.b32 %r5415, %r5518, %r5518, %r5658;
	// end inline asm
	xor.b32  	%r7488, %r7487, %r5415;
	// begin inline asm
	lop3.b32 %r5419, %r5518, %r5470, %r5422, 0xE8;
	// end inline asm
	add.s32 	%r5550, %r7486, %r5374;
	add.s32 	%r7489, %r5419, %r7486;
	add.s32 	%r5566, %r7489, %r7488;
	// begin inline asm
	shf.r.wrap.b32 %r5423, %r5429, %r5429, %r5618;
	// end inline asm
	// begin inline asm
	shf.r.wrap.b32 %r5427, %r5429, %r5429, %r5622;
	// end inline asm
	shr.u32 	%r7490, %r5429, 10;
	xor.b32  	%r7491, %r7490, %r5423;
	xor.b32  	%r7492, %r7491, %r5427;
	add.s32 	%r7493, %r7492, %r5189;
	// begin inline asm
	shf.r.wrap.b32 %r5431, %r5437, %r5437, %r5626;
	// end inline asm
	// begin inline asm
	shf.r.wrap.b32 %r5435, %r5437, %r5437, %r5630;
	// end inline asm
	shr.u32 	%r7494, %r5437, 3;
	xor.b32  	%r7495, %r7494, %r5431;
	xor.b32  	%r7496, %r7495, %r5435;
	add.s32 	%r7497, %r7493, %r5389;
	add.s32 	%r5525, %r7497, %r7496;
	// begin inline asm
	shf.r.wrap.b32 %r5439, %r5550, %r5550, %r5634;
	// end inline asm
	// begin inline asm
	shf.r.wrap.b32 %r5443, %r5550, %r5550, %r5638;
	// end inline asm
	xor.b32  	%r7498, %r5443, %r5439;
	// begin inline asm
	shf.r.wrap.b32 %r5447, %r5550, %r5550, %r5642;
	// end inline asm
	xor.b32  	%r7499, %r7498, %r5447;
	// begin inline asm
	lop3.b32 %r5451, %r5550, %r5502, %r5454, 0xCA;
	// end inline asm
	add.s32 	%r7500, %r5525, %r5406;
	add.s32 	%r7501, %r7500, %r7499;
	add.s32 	%r7502, %r7501, %r5451;
	add.s32 	%r7503, %r7502, %r6566;
	// begin inline asm
	shf.r.wrap.b32 %r5455, %r5566, %r5566, %r5650;
	// end inline asm
	// begin inline asm
	shf.r.wrap.b32 %r5459, %r5566, %r5566, %r5654;
	// end inline asm
	xor.b32  	%r7504, %r5459, %r5455;
	// begin inline asm
	shf.r.wrap.b32 %r5463, %r5566, %r5566, %r5658;
	// end inline asm
	xor.b32  	%r7505, %r7504, %r5463;
	// begin inline asm
	lop3.b32 %r5467, %r5566, %r5518, %r5470, 0xE8;
	// end inline asm
	add.s32 	%r5598, %r7503, %r5422;
	add.s32 	%r7506, %r5467, %r7503;
	add.s32 	%r5614, %r7506, %r7505;
	// begin inline asm
	shf.r.wrap.b32 %r5471, %r5477, %r5477, %r5618;
	// end inline asm
	// begin inline asm
	shf.r.wrap.b32 %r5475, %r5477, %r5477, %r5622;
	// end inline asm
	shr.u32 	%r7507, %r5477, 10;
	xor.b32  	%r7508, %r7507, %r5471;
	xor.b32  	%r7509, %r7508, %r5475;
	add.s32 	%r7510, %r7509, %r5237;
	// begin inline asm
	shf.r.wrap.b32 %r5479, %r5485, %r5485, %r5626;
	// end inline asm
	// begin inline asm
	shf.r.wrap.b32 %r5483, %r5485, %r5485, %r5630;
	// end inline asm
	shr.u32 	%r7511, %r5485, 3;
	xor.b32  	%r7512, %r7511, %r5479;
	xor.b32  	%r7513, %r7512, %r5483;
	add.s32 	%r7514, %r7510, %r5437;
	add.s32 	%r5573, %r7514, %r7513;
	// begin inline asm
	shf.r.wrap.b32 %r5487, %r5598, %r5598, %r5634;
	// end inline asm
	// begin inline asm
	shf.r.wrap.b32 %r5491, %r5598, %r5598, %r5638;
	// end inline asm
	xor.b32  	%r7515, %r5491, %r5487;
	// begin inline asm
	shf.r.wrap.b32 %r5495, %r5598, %r5598, %r5642;
	// end inline asm
	xor.b32  	%r7516, %r7515, %r5495;
	// begin inline asm
	lop3.b32 %r5499, %r5598, %r5550, %r5502, 0xCA;
	// end inline asm
	add.s32 	%r7517, %r5573, %r5454;
	add.s32 	%r7518, %r7517, %r7516;
	add.s32 	%r7519, %r7518, %r5499;
	add.s32 	%r7520, %r7519, %r6584;
	// begin inline asm
	shf.r.wrap.b32 %r5503, %r5614, %r5614, %r5650;
	// end inline asm
	// begin inline asm
	shf.r.wrap.b32 %r5507, %r5614, %r5614, %r5654;
	// end inline asm
	xor.b32  	%r7521, %r5507, %r5503;
	// begin inline asm
	shf.r.wrap.b32 %r5511, %r5614, %r5614, %r5658;
	// end inline asm
	xor.b32  	%r7522, %r7521, %r5511;
	// begin inline asm
	lop3.b32 %r5515, %r5614, %r5566, %r5518, 0xE8;
	// end inline asm
	add.s32 	%r5646, %r7520, %r5470;
	add.s32 	%r7523, %r5515, %r7520;
	add.s32 	%r5662, %r7523, %r7522;
	// begin inline asm
	shf.r.wrap.b32 %r5519, %r5525, %r5525, %r5618;
	// end inline asm
	// begin inline asm
	shf.r.wrap.b32 %r5523, %r5525, %r5525, %r5622;
	// end inline asm
	shr.u32 	%r7524, %r5525, 10;
	xor.b32  	%r7525, %r7524, %r5519;
	xor.b32  	%r7526, %r7525, %r5523;
	add.s32 	%r7527, %r7526, %r5285;
	// begin inline asm
	shf.r.wrap.b32 %r5527, %r5533, %r5533, %r5626;
	// end inline asm
	// begin inline asm
	shf.r.wrap.b32 %r5531, %r5533, %r5533, %r5630;
	// end inline asm
	shr.u32 	%r7528, %r5533, 3;
	xor.b32  	%r7529, %r7528, %r5527;
	xor.b32  	%r7530, %r7529, %r5531;
	add.s32 	%r7531, %r7527, %r5485;
	add.s32 	%r5621, %r7531, %r7530;
	// begin inline asm
	shf.r.wrap.b32 %r5535, %r5646, %r5646, %r5634;
	// end inline asm
	// begin inline asm
	shf.r.wrap.b32 %r5539, %r5646, %r5646, %r5638;
	// end inline asm
	xor.b32  	%r7532, %r5539, %r5535;
	// begin inline asm
	shf.r.wrap.b32 %r5543, %r5646, %r5646, %r5642;
	// end inline asm
	xor.b32  	%r7533, %r7532, %r5543;
	// begin inline asm
	lop3.b32 %r5547, %r5646, %r5598, %r5550, 0xCA;
	// end inline asm
	add.s32 	%r7534, %r5621, %r5502;
	add.s32 	%r7535, %r7534, %r7533;
	add.s32 	%r7536, %r7535, %r5547;
	add.s32 	%r7537, %r7536, %r6602;
	// begin inline asm
	shf.r.wrap.b32 %r5551, %r5662, %r5662, %r5650;
	// end inline asm
	// begin inline asm
	shf.r.wrap.b32 %r5555, %r5662, %r5662, %r5654;
	// end inline asm
	xor.b32  	%r7538, %r5555, %r5551;
	// begin inline asm
	shf.r.wrap.b32 %r5559, %r5662, %r5662, %r5658;
	// end inline asm
	xor.b32  	%r7539, %r7538, %r5559;
	// begin inline asm
	lop3.b32 %r5563, %r5662, %r5614, %r5566, 0xE8;
	// end inline asm
	add.s32 	%r5645, %r7537, %r5518;
	add.s32 	%r7540, %r5563, %r7537;
	add.s32 	%r5661, %r7540, %r7539;
	// begin inline asm
	shf.r.wrap.b32 %r5567, %r5573, %r5573, %r5618;
	// end inline asm
	// begin inline asm
	shf.r.wrap.b32 %r5571, %r5573, %r5573, %r5622;
	// end inline asm
	shr.u32 	%r7541, %r5573, 10;
	xor.b32  	%r7542, %r7541, %r5567;
	xor.b32  	%r7543, %r7542, %r5571;
	add.s32 	%r7544, %r7543, %r5333;
	// begin inline asm
	shf.r.wrap.b32 %r5575, %r5581, %r5581, %r5626;
	// end inline asm
	// begin inline asm
	shf.r.wrap.b32 %r5579, %r5581, %r5581, %r5630;
	// end inline asm
	shr.u32 	%r7545, %r5581, 3;
	xor.b32  	%r7546, %r7545, %r5575;
	xor.b32  	%r7547, %r7546, %r5579;
	add.s32 	%r7548, %r7544, %r5533;
	add.s32 	%r7549, %r7548, %r7547;
	// begin inline asm
	shf.r.wrap.b32 %r5583, %r5645, %r5645, %r5634;
	// end inline asm
	// begin inline asm
	shf.r.wrap.b32 %r5587, %r5645, %r5645, %r5638;
	// end inline asm
	xor.b32  	%r7550, %r5587, %r5583;
	// begin inline asm
	shf.r.wrap.b32 %r5591, %r5645, %r5645, %r5642;
	// end inline asm
	xor.b32  	%r7551, %r7550, %r5591;
	// begin inline asm
	lop3.b32 %r5595, %r5645, %r5646, %r5598, 0xCA;
	// end inline asm
	add.s32 	%r7552, %r7549, %r5550;
	add.s32 	%r7553, %r7552, %r7551;
	add.s32 	%r7554, %r7553, %r5595;
	add.s32 	%r7555, %r7554, %r6621;
	// begin inline asm
	shf.r.wrap.b32 %r5599, %r5661, %r5661, %r5650;
	// end inline asm
	// begin inline asm
	shf.r.wrap.b32 %r5603, %r5661, %r5661, %r5654;
	// end inline asm
	xor.b32  	%r7556, %r5603, %r5599;
	// begin inline asm
	shf.r.wrap.b32 %r5607, %r5661, %r5661, %r5658;
	// end inline asm
	xor.b32  	%r7557, %r7556, %r5607;
	// begin inline asm
	lop3.b32 %r5611, %r5661, %r5662, %r5614, 0xE8;
	// end inline asm
	add.s32 	%r5644, %r7555, %r5566;
	add.s32 	%r7558, %r5611, %r7555;
	add.s32 	%r5660, %r7558, %r7557;
	// begin inline asm
	shf.r.wrap.b32 %r5615, %r5621, %r5621, %r5618;
	// end inline asm
	// begin inline asm
	shf.r.wrap.b32 %r5619, %r5621, %r5621, %r5622;
	// end inline asm
	shr.u32 	%r7559, %r5621, 10;
	xor.b32  	%r7560, %r7559, %r5615;
	xor.b32  	%r7561, %r7560, %r5619;
	add.s32 	%r7562, %r7561, %r5381;
	// begin inline asm
	shf.r.wrap.b32 %r5623, %r5629, %r5629, %r5626;
	// end inline asm
	// begin inline asm
	shf.r.wrap.b32 %r5627, %r5629, %r5629, %r5630;
	// end inline asm
	shr.u32 	%r7563, %r5629, 3;
	xor.b32  	%r7564, %r7563, %r5623;
	xor.b32  	%r7565, %r7564, %r5627;
	add.s32 	%r7566, %r7562, %r5581;
	add.s32 	%r7567, %r7566, %r7565;
	// begin inline asm
	shf.r.wrap.b32 %r5631, %r5644, %r5644, %r5634;
	// end inline asm
	// begin inline asm
	shf.r.wrap.b32 %r5635, %r5644, %r5644, %r5638;
	// end inline asm
	xor.b32  	%r7568, %r5635, %r5631;
	// begin inline asm
	shf.r.wrap.b32 %r5639, %r5644, %r5644, %r5642;
	// end inline asm
	xor.b32  	%r7569, %r7568, %r5639;
	// begin inline asm
	lop3.b32 %r5643, %r5644, %r5645, %r5646, 0xCA;
	// end inline asm
	add.s32 	%r7570, %r7567, %r5598;
	add.s32 	%r7571, %r7570, %r7569;
	add.s32 	%r7572, %r7571, %r5643;
	add.s32 	%r7573, %r7572, %r6640;
	// begin inline asm
	shf.r.wrap.b32 %r5647, %r5660, %r5660, %r5650;
	// end inline asm
	// begin inline asm
	shf.r.wrap.b32 %r5651, %r5660, %r5660, %r5654;
	// end inline asm
	xor.b32  	%r7574, %r5651, %r5647;
	// begin inline asm
	shf.r.wrap.b32 %r5655, %r5660, %r5660, %r5658;
	// end inline asm
	xor.b32  	%r7575, %r7574, %r5655;
	// begin inline asm
	lop3.b32 %r5659, %r5660, %r5661, %r5662, 0xE8;
	// end inline asm
	add.s32 	%r7576, %r7573, %r5614;
	add.s32 	%r7577, %r5659, %r7573;
	add.s32 	%r7578, %r7577, %r7575;
	add.s32 	%r3, %r7578, 1779033703;
	add.s32 	%r7579, %r5660, -1150833019;
	prmt.b32 	%r4, %r7579, %r3997, %r5670;
	add.s32 	%r7580, %r5661, 1013904242;
	prmt.b32 	%r5, %r7580, %r3997, %r5670;
	add.s32 	%r7581, %r5662, -1521486534;
	prmt.b32 	%r6, %r7581, %r3997, %r5670;
	add.s32 	%r7582, %r7576, 1359893119;
	prmt.b32 	%r7, %r7582, %r3997, %r5670;
	add.s32 	%r7583, %r5644, -1694144372;
	prmt.b32 	%r8, %r7583, %r3997, %r5670;
	add.s32 	%r7584, %r5645, 528734635;
	prmt.b32 	%r9, %r7584, %r3997, %r5670;
	add.s32 	%r7585, %r5646, 1541459225;
	prmt.b32 	%r10, %r7585, %r3997, %r5670;
	ld.shared.u32 	%r11, [_ZZN6tetsuo8variants24mine_lop3_sliding_sharedEPKjS2_S2_jPjS3_E8s_target+28];
	setp.gt.u32 	%p4, %r10, %r11;
	@%p4 bra 	$L__BB7_20;
	setp.lt.u32 	%p5, %r10, %r11;
	@%p5 bra 	$L__BB7_18;
	ld.shared.u32 	%r12, [_ZZN6tetsuo8variants24mine_lop3_sliding_sharedEPKjS2_S2_jPjS3_E8s_target+24];
	setp.gt.u32 	%p6, %r9, %r12;
	@%p6 bra 	$L__BB7_20;
	setp.lt.u32 	%p7, %r9, %r12;
	@%p7 bra 	$L__BB7_18;
	ld.shared.u32 	%r13, [_ZZN6tetsuo8variants24mine_lop3_sliding_sharedEPKjS2_S2_jPjS3_E8s_target+20];
	setp.gt.u32 	%p8, %r8, %r13;
	@%p8 bra 	$L__BB7_20;
	setp.lt.u32 	%p9, %r8, %r13;
	@%p9 bra 	$L__BB7_18;
	ld.shared.u32 	%r14, [_ZZN6tetsuo8variants24mine_lop3_sliding_sharedEPKjS2_S2_jPjS3_E8s_target+16];
	setp.gt.u32 	%p10, %r7, %r14;
	@%p10 bra 	$L__BB7_20;
	setp.lt.u32 	%p11, %r7, %r14;
	@%p11 bra 	$L__BB7_18;
	ld.shared.u32 	%r15, [_ZZN6tetsuo8variants24mine_lop3_sliding_sharedEPKjS2_S2_jPjS3_E8s_target+12];
	setp.gt.u32 	%p12, %r6, %r15;
	@%p12 bra 	$L__BB7_20;
	setp.lt.u32 	%p13, %r6, %r15;
	@%p13 bra 	$L__BB7_18;
	ld.shared.u32 	%r16, [_ZZN6tetsuo8variants24mine_lop3_sliding_sharedEPKjS2_S2_jPjS3_E8s_target+8];
	setp.gt.u32 	%p14, %r5, %r16;
	@%p14 bra 	$L__BB7_20;
	setp.lt.u32 	%p15, %r5, %r16;
	@%p15 bra 	$L__BB7_18;
	ld.shared.u32 	%r17, [_ZZN6tetsuo8variants24mine_lop3_sliding_sharedEPKjS2_S2_jPjS3_E8s_target+4];
	setp.gt.u32 	%p16, %r4, %r17;
	@%p16 bra 	$L__BB7_20;
	setp.ge.u32 	%p17, %r4, %r17;
	ld.shared.u32 	%r7586, [_ZZN6tetsuo8variants24mine_lop3_sliding_sharedEPKjS2_S2_jPjS3_E8s_target];
	mov.b32 	%r7588, 291;
	mov.b32 	%r7589, 0;
	prmt.b32 	%r7590, %r3, %r7589, %r7588;
	setp.gt.u32 	%p18, %r7590, %r7586;
	and.pred  	%p19, %p17, %p18;
	@%p19 bra 	$L__BB7_20;
$L__BB7_18:
	ld.param.u64 	%rd18, [_ZN6tetsuo8variants24mine_lop3_sliding_sharedEPKjS2_S2_jPjS3__param_5];
	cvta.to.global.u64 	%rd15, %rd18;
	atom.relaxed.global.cas.b32 	%r7592, [%rd15], 0, 1;
	setp.ne.s32 	%p20, %r7592, 0;
	@%p20 bra 	$L__BB7_20;
	ld.param.u64 	%rd17, [_ZN6tetsuo8variants24mine_lop3_sliding_sharedEPKjS2_S2_jPjS3__param_4];
	cvta.to.global.u64 	%rd16, %rd17;
	st.global.u32 	[%rd16], %r2;
$L__BB7_20:
	ret;

}
	// .globl	_ZN6tetsuo8variants22mine_all_optimizationsEPKjS2_S2_jPjS3_
.visible .entry _ZN6tetsuo8variants22mine_all_optimizationsEPKjS2_S2_jPjS3_(
	.param .u64 .ptr .align 1 _ZN6tetsuo8variants22mine_all_optimizationsEPKjS2_S2_jPjS3__param_0,
	.param .u64 .ptr .align 1 _ZN6tetsuo8variants22mine_all_optimizationsEPKjS2_S2_jPjS3__param_1,
	.param .u64 .ptr .align 1 _ZN6tetsuo8variants22mine_all_optimizationsEPKjS2_S2_jPjS3__param_2,
	.param .u32 _ZN6tetsuo8variants22mine_all_optimizationsEPKjS2_S2_jPjS3__param_3,
	.param .u64 .ptr .align 1 _ZN6tetsuo8variants22mine_all_optimizationsEPKjS2_S2_jPjS3__param_4,
	.param .u64 .ptr .align 1 _ZN6tetsuo8variants22mine_all_optimizationsEPKjS2_S2_jPjS3__param_5
)
{
	.reg .pred 	%p<20>;
	.reg .b32 	%r<7601>;
	.reg .b64 	%rd<19>;
	// demoted variable
	.shared .align 4 .b8 _ZZN6tetsuo8variants22mine_all_optimizationsEPKjS2_S2_jPjS3_E10s_midstate[32];
	// demoted variable
	.shared .align 4 .b8 _ZZN6tetsuo8variants22mine_all_optimizationsEPKjS2_S2_jPjS3_E6s_tail[16];
	// demoted variable
	.shared .align 4 .b8 _ZZN6tetsuo8variants22mine_all_optimizationsEPKjS2_S2_jPjS3_E8s_target[32];
	ld.param.u64 	%rd2, [_ZN6tetsuo8variants22mine_all_optimizationsEPKjS2_S2_jPjS3__param_0];
	ld.param.u64 	%rd3, [_ZN6tetsuo8variants22mine_all_optimizationsEPKjS2_S2_jPjS3__param_1];
	ld.param.u64 	%rd4, [_ZN6tetsuo8variants22mine_all_optimizationsEPKjS2_S2_jPjS3__param_2];
	ld.param.u64 	%rd6, [_ZN6tetsuo8variants22mine_all_optimizationsEPKjS2_S2_jPjS3__param_5];
	cvta.to.global.u64 	%rd1, %rd6;
	mov.u32 	%r1, %tid.x;
	setp.gt.u32 	%p1, %r1, 7;
	@%p1 bra 	$L__BB8_3;
	cvta.to.global.u64 	%rd7, %rd2;
	cvta.to.global.u64 	%rd8, %rd4;
	mul.wide.u32 	%rd9, %r1, 4;
	add.s64 	%rd10, %rd7, %rd9;
	ld.global.nc.u32 	%r24, [%rd10];
	shl.b32 	%r25, %r1, 2;
	mov.u32 	%r26, _ZZN6tetsuo8variants22mine_all_optimizationsEPKjS2_S2_jPjS3_E10s_midstate;
	add.s32 	%r27, %r26, %r25;
	st.shared.u32 	[%r27], %r24;
	add.s64 	%rd11, %rd8, %rd9;
	ld.global.nc.u32 	%r28, [%rd11];
	mov.u32 	%r29, _ZZN6tetsuo8variants22mine_all_optimizationsEPKjS2_S2_jPjS3_E8s_target;
	add.s32 	%r30, %r29, %r25;
	st.shared.u32 	[%r30], %r28;
	setp.gt.u32 	%p2, %r1, 3;
	@%p2 bra 	$L__BB8_3;
	cvta.to.global.u64 	%rd12, %rd3;
	add.s64 	%rd14, %rd12, %rd9;
	ld.global.nc.u32 	%r31, [%rd14];
	mov.u32 	%r33, _ZZN6tetsuo8variants22mine_all_optimizationsEPKjS2_S2_jPjS3_E6s_tail;
	add.s32 	%r34, %r33, %r25;
	st.shared.u32 	[%r34], %r31;
$L__BB8_3:
	bar.sync 	0;
	ld.global.u32 	%r35, [%rd1];
	setp.ne.s32 	%p3, %r35, 0;
	@%p3 bra 	$L__BB8_19;
	ld.param.u32 	%r7600, [_ZN6tetsuo8variants22mine_all_optimizationsEPKjS2_S2_jPjS3__param_3];
	mov.u32 	%r5668, %ctaid.x;
	mov.u32 	%r5669, %ntid.x;
	mad.lo.s32 	%r5671, %r5668, %r5669, %r1;
	add.s32 	%r2, %r5671, %r7600;
	ld.shared.u32 	%r53, [_ZZN6tetsuo8variants22mine_all_optimizationsEPKjS2_S2_jPjS3_E10s_midstate];
	ld.shared.u32 	%r66, [_ZZN6tetsuo8variants22mine_all_optimizationsEPKjS2_S2_jPjS3_E10s_midstate+4];
	ld.shared.u32 	%r67, [_ZZN6tetsuo8variants22mine_all_optimizationsEPKjS2_S2_jPjS3_E10s_midstate+8];
	ld.shared.u32 	%r5672, [_ZZN6tetsuo8variants22mine_all_optimizationsEPKjS2_S2_jPjS3_E10s_midstate+12];
	ld.shared.u32 	%r37, [_ZZN6tetsuo8variants22mine_all_optimizationsEPKjS2_S2_jPjS3_E10s_midstate+16];
	ld.shared.u32 	%r50, [_ZZN6tetsuo8variants22mine_all_optimizationsEPKjS2_S2_jPjS3_E10s_midstate+20];
	ld.shared.u32 	%r51, [_ZZN6tetsuo8variants22mine_all_optimizationsEPKjS2_S2_jPjS3_E10s_midstate+24];
	ld.shared.u32 	%r5673, [_ZZN6tetsuo8variants22mine_all_optimizationsEPKjS2_S2_jPjS3_E10s_midstate+28];
	ld.shared.u32 	%r5674, [_ZZN6tetsuo8variants22mine_all_optimizationsEPKjS2_S2_jPjS3_E6s_tail];
	mov.b32 	%r5675, 291;
	mov.b32 	%r4002, 0;
	prmt.b32 	%r5676, %r5674, %r4002, %r5675;
	ld.shared.u32 	%r5677, [_ZZN6tetsuo8variants22mine_all_optimizationsEPKjS2_S2_jPjS3_E6s_tail+4];
	prmt.b32 	%r562, %r5677, %r4002, %r5675;
	ld.shared.u32 	%r5678, [_ZZN6tetsuo8variants22mine_all_optimizationsEPKjS2_S2_jPjS3_E6s_tail+8];
	prmt.b32 	%r610, %r5678, %r4002, %r5675;
	prmt.b32 	%r658, %r2, %r4002, %r5675;
	mov.b32 	%r5639, 6;
	// begin inline asm
	shf.r.wrap.b32 %r36, %r37, %r37, %r5639;
	// end inline asm
	mov.b32 	%r5643, 11;
	// begin inline asm
	shf.r.wrap.b32 %r40, %r37, %r37, %r5643;
	// end inline asm
	xor.b32  	%r5679, %r40, %r36;
	mov.b32 	%r5647, 25;
	// begin inline asm
	shf.r.wrap.b32 %r44, %r37, %r37, %r5647;
	// end inline asm
	xor.b32  	%r5680, %r5679, %r44;
	add.s32 	%r5681, %r5680, %r5673;
	// begin inline asm
	lop3.b32 %r48, %r37, %r50, %r51, 0xCA;
	// end inline asm
	add.s32 	%r5682, %r5681, %r48;
	ld.const.u32 	%r5683, [_ZN6tetsuo8variants1KE];
	add.s32 	%r5684, %r5682, %r5683;
	add.s32 	%r5685, %r5684, %r5676;
	mov.b32 	%r5655, 2;
	// begin inline asm
	shf.r.wrap.b32 %r52, %r53, %r53, %r5655;
	// end inline asm
	mov.b32 	%r5659, 13;
	// begin inline asm
	shf.r.wrap.b32 %r56, %r53, %r53, %r5659;
	// end inline asm
	xor.b32  	%r5686, %r56, %r52;
	mov.b32 	%r5663, 22;
	// begin inline asm
	shf.r.wrap.b32 %r60, %r53, %r53, %r5663;
	// end inline asm
	xor.b32  	%r5687, %r5686, %r60;
	// begin inline asm
	lop3.b32 %r64, %r53, %r66, %r67, 0xE8;
	// end inline asm
	add.s32 	%r147, %r5685, %r5672;
	add.s32 	%r5688, %r64, %r5685;
	add.s32 	%r163, %r5688, %r5687;
	// begin inline asm
	shf.r.wrap.b32 %r68, %r147, %r147, %r5639;
	// end inline asm
	// begin inline asm
	shf.r.wrap.b32 %r72, %r147, %r147, %r5643;
	// end inline asm
	xor.b32  	%r5689, %r72, %r68;
	// begin inline asm
	shf.r.wrap.b32 %r76, %r147, %r147, %r5647;
	// end inline asm
	xor.b32  	%r5690, %r5689, %r76;
	add.s32 	%r5691, %r5690, %r51;
	// begin inline asm
	lop3.b32 %r80, %r147, %r37, %r50, 0xCA;
	// end inline asm
	add.s32 	%r5692, %r5691, %r80;
	ld.const.u32 	%r5693, [_ZN6tetsuo8variants1KE+4];
	add.s32 	%r5694, %r5692, %r5693;
	add.s32 	%r5695, %r5694, %r562;
	// begin inline asm
	shf.r.wrap.b32 %r84, %r163, %r163, %r5655;
	// end inline asm
	// begin inline asm
	shf.r.wrap.b32 %r88, %r163, %r163, %r5659;
	// end inline asm
	xor.b32  	%r5696, %r88, %r84;
	// begin inline asm
	shf.r.wrap.b32 %r92, %r163, %r163, %r5663;
	// end inline asm
	xor.b32  	%r5697, %r5696, %r92;
	// begin inline asm
	lop3.b32 %r96, %r163, %r53, %r66, 0xE8;
	// end inline asm
	add.s32 	%r179, %r5695, %r67;
	add.s32 	%r5698, %r96, %r5695;
	add.s32 	%r195, %r5698, %r5697;
	// begin inline asm
	shf.r.wrap.b32 %r100, %r179, %r179, %r5639;
	// end inline asm
	// begin inline asm
	shf.r.wrap.b32 %r104, %r179, %r179, %r5643;
	// end inline asm
	xor.b32  	%r5699, %r104, %r100;
	// begin inline asm
	shf.r.wrap.b32 %r108, %r179, %r179, %r5647;
	// end inline asm
	xor.b32  	%r5700, %r5699, %r108;
	add.s32 	%r5701, %r5700, %r50;
	// begin inline asm
	lop3.b32 %r112, %r179, %r147, %r37, 0xCA;
	// end inline asm
	add.s32 	%r5702, %r5701, %r112;
	ld.const.u32 	%r5703, [_ZN6tetsuo8variants1KE+8];
	add.s32 	%r5704, %r5702, %r5703;
	add.s32 	%r5705, %r5704, %r610;
	// begin inline asm
	shf.r.wrap.b32 %r116, %r195, %r195, %r5655;
	// end inline asm
	// begin inline asm
	shf.r.wrap.b32 %r120, %r195, %r195, %r5659;
	// end inline asm
	xor.b32  	%r5706, %r120, %r116;
	// begin inline asm
	shf.r.wrap.b32 %r124, %r195, %r195, %r5663;
	// end inline asm
	xor.b32  	%r5707, %r5706, %r124;
	// begin inline asm
	lop3.b32 %r128, %r195, %r163, %r53, 0xE8;
	// end inline asm
	add.s32 	%r211, %r5705, %r66;
	add.s32 	%r5708, %r128, %r5705;
	add.s32 	%r227, %r5708, %r5707;
	// begin inline asm
	shf.r.wrap.b32 %r132, %r211, %r211, %r5639;
	// end inline asm
	// begin inline asm
	shf.r.wrap.b32 %r136, %r211, %r211, %r5643;
	// end inline asm
	xor.b32  	%r5709, %r136, %r132;
	// begin inline asm
	shf.r.wrap.b32 %r140, %r211, %r211, %r5647;
	// end inline asm
	xor.b32  	%r5710, %r5709, %r140;
	add.s32 	%r5711, %r5710, %r37;
	// begin inline asm
	lop3.b32 %r144, %r211, %r179, %r147, 0xCA;
	// end inline asm
	add.s32 	%r5712, %r5711, %r144;
	ld.const.u32 	%r5713, [_ZN6tetsuo8variants1KE+12];
	add.s32 	%r5714, %r5712, %r5713;
	add.s32 	%r5715, %r5714, %r658;
	// begin inline asm
	shf.r.wrap.b32 %r148, %r227, %r227, %r5655;
	// end inline asm
	// begin inline asm
	shf.r.wrap.b32 %r152, %r227, %r227, %r5659;
	// end inline asm
	xor.b32  	%r5716, %r152, %r148;
	// begin inline asm
	shf.r.wrap.b32 %r156, %r227, %r227, %r5663;
	// end inline asm
	xor.b32  	%r5717, %r5716, %r156;
	// begin inline asm
	lop3.b32 %r160, %r227, %r195, %r163, 0xE8;
	// end inline asm
	add.s32 	%r243, %r5715, %r53;
	add.s32 	%r5718, %r160, %r5715;
	add.s32 	%r259, %r5718, %r5717;
	// begin inline asm
	shf.r.wrap.b32 %r164, %r243, %r243, %r5639;
	// end inline asm
	// begin inline asm
	shf.r.wrap.b32 %r168, %r243, %r243, %r5643;
	// end inline asm
	xor.b32  	%r5719, %r168, %r164;
	// begin inline asm
	shf.r.wrap.b32 %r172, %r243, %r243, %r5647;
	// end inline asm
	xor.b32  	%r5720, %r5719, %r172;
	add.s32 	%r5721, %r5720, %r147;
	// begin inline asm
	lop3.b32 %r176, %r243, %r211, %r179, 0xCA;
	// end inline asm
	add.s32 	%r5722, %r5721, %r176;
	ld.const.u32 	%r5723, [_ZN6tetsuo8variants1KE+16];
	add.s32 	%r5724, %r5722, %r5723;
	xor.b32  	%r5725, %r5724, -2147483648;
	// begin inline asm
	shf.r.wrap.b32 %r180, %r259, %r259, %r5655;
	// end inline asm
	// begin inline asm
	shf.r.wrap.b32 %r184, %r259, %r259, %r5659;
	// end inline asm
	xor.b32  	%r5726, %r184, %r180;
	// begin inline asm
	shf.r.wrap.b32 %r188, %r259, %r259, %r5663;
	// end inline asm
	xor.b32  	%r5727, %r5726, %r188;
	// begin inline asm
	lop3.b32 %r192, %r259, %r227, %r195, 0xE8;
	// end inline asm
	add.s32 	%r275, %r5725, %r163;
	add.s32 	%r5728, %r192, %r5725;
	add.s32 	%r291, %r5728, %r5727;
	// begin inline asm
	shf.r.wrap.b32 %r196, %r275, %r275, %r5639;
	// end inline asm
	// begin inline asm
	shf.r.wrap.b32 %r200, %r275, %r275, %r5643;
	// end inline asm
	xor.b32  	%r5729, %r200, %r196;
	// begin inline asm
	shf.r.wrap.b32 %r204, %r275, %r275, %r5647;
	// end inline asm
	xor.b32  	%r5730, %r5729, %r204;
	add.s32 	%r5731, %r5730, %r179;
	// begin inline asm
	lop3.b32 %r208, %r275, %r243, %r211, 0xCA;
	// end inline asm
	add.s32 	%r5732, %r5731, %r208;
	ld.const.u32 	%r5733, [_ZN6tetsuo8variants1KE+20];
	add.s32 	%r5734, %r5732, %r5733;
	// begin inline asm
	shf.r.wrap.b32 %r212, %r291, %r291, %r5655;
	// end inline asm
	// begin inline asm
	shf.r.wrap.b32 %r216, %r291, %r291, %r5659;
	// end inline asm
	xor.b32  	%r5735, %r216, %r212;
	// begin inline asm
	shf.r.wrap.b32 %r220, %r291, %r291, %r5663;
	// end inline asm
	xor.b32  	%r5736, %r5735, %r220;
	// begin inline asm
	lop3.b32 %r224, %r291, %r259, %r227, 0xE8;
	// end inline asm
	add.s32 	%r307, %r5734, %r195;
	add.s32 	%r5737, %r224, %r5734;
	add.s32 	%r323, %r5737, %r5736;
	// begin inline asm
	shf.r.wrap.b32 %r228, %r307, %r307, %r5639;
	// end inline asm
	// begin inline asm
	shf.r.wrap.b32 %r232, %r307, %r307, %r5643;
	// end inline asm
	xor.b32  	%r5738, %r232, %r228;
	// begin inline asm
	shf.r.wrap.b32 %r236, %r307, %r307, %r5647;
	// end inline asm
	xor.b32  	%r5739, %r5738, %r236;
	add.s32 	%r5740, %r5739, %r211;
	// begin inline asm
	lop3.b32 %r240, %r307, %r275, %r243, 0xCA;
	// end inline asm
	add.s32 	%r5741, %r5740, %r240;
	ld.const.u32 	%r5742, [_ZN6tetsuo8variants1KE+24];
	add.s32 	%r5743, %r5741, %r5742;
	// begin inline asm
	shf.r.wrap.b32 %r244, %r323, %r323, %r5655;
	// end inline asm
	// begin inline asm
	shf.r.wrap.b32 %r248, %r323, %r323, %r5659;
	// end inline asm
	xor.b32  	%r5744, %r248, %r244;
	// begin inline asm
	shf.r.wrap.b32 %r252, %r323, %r323, %r5663;
	// end inline asm
	xor.b32  	%r5745, %r5744, %r252;
	// begin inline asm
	lop3.b32 %r256, %r323, %r291, %r259, 0xE8;
	// end inline asm
	add.s32 	%r339, %r5743, %r227;
	add.s32 	%r5746, %r256, %r5743;
	add.s32 	%r355, %r5746, %r5745;
	// begin inline asm
	shf.r.wrap.b32 %r260, %r339, %r339, %r5639;
	// end inline asm
	// begin inline asm
	shf.r.wrap.b32 %r264, %r339, %r339, %r5643;
	// end inline asm
	xor.b32  	%r5747, %r264, %r260;
	// begin inline asm
	shf.r.wrap.b32 %r268, %r339, %r339, %r5647;
	// end inline asm
	xor.b32  	%r5748, %r5747, %r268;
	add.s32 	%r5749, %r5748, %r243;
	// begin inline asm
	lop3.b32 %r272, %r339, %r307, %r275, 0xCA;
	// end inline asm
	add.s32 	%r5750, %r5749, %r272;
	ld.const.u32 	%r5751, [_ZN6tetsuo8variants1KE+28];
	add.s32 	%r5752, %r5750, %r5751;
	// begin inline asm
	shf.r.wrap.b32 %r276, %r355, %r355, %r5655;
	// end inline asm
	// begin inline asm
	shf.r.wrap.b32 %r280, %r355, %r355, %r5659;
	// end inline asm
	xor.b32  	%r5753, %r280, %r276;
	// begin inline asm
	shf.r.wrap.b32 %r284, %r355, %r355, %r5663;
	// end inline asm
	xor.b32  	%r5754, %r5753, %r284;
	// begin inline asm
	lop3.b32 %r288, %r355, %r323, %r291, 0xE8;
	// end inline asm
	add.s32 	%r371, %r5752, %r259;
	add.s32 	%r5755, %r288, %r5752;
	add.s32 	%r387, %r5755, %r5754;
	// begin inline asm
	shf.r.wrap.b32 %r292, %r371, %r371, %r5639;
	// end inline asm
	// begin inline asm
	shf.r.wrap.b32 %r296, %r371, %r371, %r5643;
	// end inline asm
	xor.b32  	%r5756, %r296, %r292;
	// begin inline asm
	shf.r.wrap.b32 %r300, %r371, %r371, %r5647;
	// end inline asm
	xor.b32  	%r5757, %r5756, %r300;
	add.s32 	%r5758, %r5757, %r275;
	// begin inline asm
	lop3.b32 %r304, %r371, %r339, %r307, 0xCA;
	// end inline asm
	add.s32 	%r5759, %r5758, %r304;
	ld.const.u32 	%r5760, [_ZN6tetsuo8variants1KE+32];
	add.s32 	%r5761, %r5759, %r5760;
	// begin inline asm
	shf.r.wrap.b32 %r308, %r387, %r387, %r5655;
	// end inline asm
	// begin inline asm
	shf.r.wrap.b32 %r312, %r387, %r387, %r5659;
	// end inline asm
	xor.b32  	%r5762, %r312, %r308;
	// begin inline asm
	shf.r.wrap.b32 %r316, %r387, %r387, %r5663;
	// end inline asm
	xor.b32  	%r5763, %r5762, %r316;
	// begin inline asm
	lop3.b32 %r320, %r387, %r355, %r323, 0xE8;
	// end inline asm
	add.s32 	%r403, %r5761, %r291;
	add.s32 	%r5764, %r320, %r5761;
	add.s32 	%r419, %r5764, %r5763;
	// begin inline asm
	shf.r.wrap.b32 %r324, %r403, %r403, %r5639;
	// end inline asm
	// begin inline asm
	shf.r.wrap.b32 %r328, %r403, %r403, %r5643;
	// end inline asm
	xor.b32  	%r5765, %r328, %r324;
	// begin inline asm
	shf.r.wrap.b32 %r332, %r403, %r403, %r5647;
	// end inline asm
	xor.b32  	%r5766, %r5765, %r332;
	add.s32 	%r5767, %r5766, %r307;
	// begin inline asm
	lop3.b32 %r336, %r403, %r371, %r339, 0xCA;
	// end inline asm
	add.s32 	%r5768, %r5767, %r336;
	ld.const.u32 	%r5769, [_ZN6tetsuo8variants1KE+36];
	add.s32 	%r5770, %r5768, %r5769;
	// begin inline asm
	shf.r.wrap.b32 %r340, %r419, %r419, %r5655;
	// end inline asm
	// begin inline asm
	shf.r.wrap.b32 %r344, %r419, %r419, %r5659;
	// end inline asm
	xor.b32  	%r5771, %r344, %r340;
	// begin inline asm
	shf.r.wrap.b32 %r348, %r419, %r419, %r5663;
	// end inline asm
	xor.b32  	%r5772, %r5771, %r348;
	// begin inline asm
	lop3.b32 %r352, %r419, %r387, %r355, 0xE8;
	// end inline asm
	add.s32 	%r435, %r5770, %r323;
	add.s32 	%r5773, %r352, %r5770;
	add.s32 	%r451, %r5773, %r5772;
	// begin inline asm
	shf.r.wrap.b32 %r356, %r435, %r435, %r5639;
	// end inline asm
	// begin inline asm
	shf.r.wrap.b32 %r360, %r435, %r435, %r5643;
	// end inline asm
	xor.b32  	%r5774, %r360, %r356;
	// begin inline asm
	shf.r.wrap.b32 %r364, %r435, %r435, %r5647;
	// end inline asm
	xor.b32  	%r5775, %r5774, %r364;
	add.s32 	%r5776, %r5775, %r339;
	// begin inline asm
	lop3.b32 %r368, %r435, %r403, %r371, 0xCA;
	// end inline asm
	add.s32 	%r5777, %r5776, %r368;
	ld.const.u32 	%r5778, [_ZN6tetsuo8variants1KE+40];
	add.s32 	%r5779, %r5777, %r5778;
	// begin inline asm
	shf.r.wrap.b32 %r372, %r451, %r451, %r5655;
	// end inline asm
	// begin inline asm
	shf.r.wrap.b32 %r376, %r451, %r451, %r5659;
	// end inline asm
	xor.b32  	%r5780, %r376, %r372;
	// begin inline asm
	shf.r.wrap.b32 %r380, %r451, %r451, %r5663;
	// end inline asm
	xor.b32  	%r5781, %r5780, %r380;
	// begin inline asm
	lop3.b32 %r384, %r451, %r419, %r387, 0xE8;
	// end inline asm
	add.s32 	%r467, %r5779, %r355;
	add.s32 	%r5782, %r384, %r5779;
	add.s32 	%r483, %r5782, %r5781;
	// begin inline asm
	shf.r.wrap.b32 %r388, %r467, %r467, %r5639;
	// end inline asm
	// begin inline asm
	shf.r.wrap.b32 %r392, %r467, %r467, %r5643;
	// end inline asm
	xor.b32  	%r5783, %r392, %r388;
	// begin inline asm
	shf.r.wrap.b32 %r396, %r467, %r467, %r5647;
	// end inline asm
	xor.b32  	%r5784, %r5783, %r396;
	add.s32 	%r5785, %r5784, %r371;
	// begin inline asm
	lop3.b32 %r400, %r467, %r435, %r403, 0xCA;
	// end inline asm
	add.s32 	%r5786, %r5785, %r400;
	ld.const.u32 	%r5787, [_ZN6tetsuo8variants1KE+44];
	add.s32 	%r5788, %r5786, %r5787;
	// begin inline asm
	shf.r.wrap.b32 %r404, %r483, %r483, %r5655;
	// end inline asm
	// begin inline asm
	shf.r.wrap.b32 %r408, %r483, %r483, %r5659;
	// end inline asm
	xor.b32  	%r5789, %r408, %r404;
	// begin inline asm
	shf.r.wrap.b32 %r412, %r483, %r483, %r5663;
	// end inline asm
	xor.b32  	%r5790, %r5789, %r412;
	// begin inline asm
	lop3.b32 %r416, %r483, %r451, %r419, 0xE8;
	// end inline asm
	add.s32 	%r499, %r5788, %r387;
	add.s32 	%r5791, %r416, %r5788;
	add.s32 	%r515, %r5791, %r5790;
	// begin inline asm
	shf.r.wrap.b32 %r420, %r499, %r499, %r5639;
	// end inline asm
	// begin inline asm
	shf.r.wrap.b32 %r424, %r499, %r499, %r5643;
	// end inline asm
	xor.b32  	%r5792, %r424, %r420;
	// begin inline asm
	shf.r.wrap.b32 %r428, %r499, %r499, %r5647;
	// end inline asm
	xor.b32  	%r5793, %r5792, %r428;
	add.s32 	%r5794, %r5793, %r403;
	// begin inline asm
	lop3.b32 %r432, %r499, %r467, %r435, 0xCA;
	// end inline asm
	add.s32 	%r5795, %r5794, %r432;
	ld.const.u32 	%r5796, [_ZN6tetsuo8variants1KE+48];
	add.s32 	%r5797, %r5795, %r5796;
	// begin inline asm
	shf.r.wrap.b32 %r436, %r515, %r515, %r5655;
	// end inline asm
	// begin inline asm
	shf.r.wrap.b32 %r440, %r515, %r515, %r5659;
	// end inline asm
	xor.b32  	%r5798, %r440, %r436;
	// begin inline asm
	shf.r.wrap.b32 %r444, %r515, %r515, %r5663;
	// end inline asm
	xor.b32  	%r5799, %r5798, %r444;
	// begin inline asm
	lop3.b32 %r448, %r515, %r483, %r451, 0xE8;
	// end inline asm
	add.s32 	%r531, %r5797, %r419;
	add.s32 	%r5800, %r448, %r5797;
	add.s32 	%r547, %r5800, %r5799;
	// begin inline asm
	shf.r.wrap.b32 %r452, %r531, %r531, %r5639;
	// end inline asm
	// begin inline asm
	shf.r.wrap.b32 %r456, %r531, %r531, %r5643;
	// end inline asm
	xor.b32  	%r5801, %r456, %r452;
	// begin inline asm
	shf.r.wrap.b32 %r460, %r531, %r531, %r5647;
	// end inline asm
	xor.b32  	%r5802, %r5801, %r460;
	add.s32 	%r5803, %r5802, %r435;
	// begin inline asm
	lop3.b32 %r464, %r531, %r499, %r467, 0xCA;
	// end inline asm
	add.s32 	%r5804, %r5803, %r464;
	ld.const.u32 	%r5805, [_ZN6tetsuo8variants1KE+52];
	add.s32 	%r5806, %r5804, %r5805;
	// begin inline asm
	shf.r.wrap.b32 %r468, %r547, %r547, %r5655;
	// end inline asm
	// begin inline asm
	shf.r.wrap.b32 %r472, %r547, %r547, %r5659;
	// end inline asm
	xor.b32  	%r5807, %r472, %r468;
	// begin inline asm
	shf.r.wrap.b32 %r476, %r547, %r547, %r5663;
	// end inline asm
	xor.b32  	%r5808, %r5807, %r476;
	// begin inline asm
	lop3.b32 %r480, %r547, %r515, %r483, 0xE8;
	// end inline asm
	add.s32 	%r579, %r5806, %r451;
	add.s32 	%r5809, %r480, %r5806;
	add.s32 	%r595, %r5809, %r5808;
	// begin inline asm
	shf.r.wrap.b32 %r484, %r579, %r579, %r5639;
	// end inline asm
	// begin inline asm
	shf.r.wrap.b32 %r488, %r579, %r579, %r5643;
	// end inline asm
	xor.b32  	%r5810, %r488, %r484;
	// begin inline asm
	shf.r.wrap.b32 %r492, %r579, %r579, %r5647;
	// end inline asm
	xor.b32  	%r5811, %r5810, %r492;
	add.s32 	%r5812, %r5811, %r467;
	// begin inline asm
	lop3.b32 %r496, %r579, %r531, %r499, 0xCA;
	// end inline asm
	add.s32 	%r5813, %r5812, %r496;
	ld.const.u32 	%r5814, [_ZN6tetsuo8variants1KE+56];
	add.s32 	%r5815, %r5813, %r5814;
	// begin inline asm
	shf.r.wrap.b32 %r500, %r595, %r595, %r5655;
	// end inline asm
	// begin inline asm
	shf.r.wrap.b32 %r504, %r595, %r595, %r5659;
	// end inline asm
	xor.b32  	%r5816, %r504, %r500;
	// begin inline asm
	shf.r.wrap.b32 %r508, %r595, %r595, %r5663;
	// end inline asm
	xor.b32  	%r5817, %r5816, %r508;
	// begin inline asm
	lop3.b32 %r512, %r595, %r547, %r515, 0xE8;
	// end inline asm
	add.s32 	%r627, %r5815, %r483;
	add.s32 	%r5818, %r512, %r5815;
	add.s32 	%r643, %r5818, %r5817;
	// begin inline asm
	shf.r.wrap.b32 %r516, %r627, %r627, %r5639;
	// end inline asm
	// begin inline asm
	shf.r.wrap.b32 %r520, %r627, %r627, %r5643;
	// end inline asm
	xor.b32  	%r5819, %r520, %r516;
	// begin inline asm
	shf.r.wrap.b32 %r524, %r627, %r627, %r5647;
	// end inline asm
	xor.b32  	%r5820, %r5819, %r524;
	add.s32 	%r5821, %r5820, %r499;
	// begin inline asm
	lop3.b32 %r528, %r627, %r579, %r531, 0xCA;
	// end inline asm
	add.s32 	%r5822, %r5821, %r528;
	ld.const.u32 	%r5823, [_ZN6tetsuo8variants1KE+60];
	add.s32 	%r5824, %r5822, %r5823;
	add.s32 	%r5825, %r5824, 640;
	// begin inline asm
	shf.r.wrap.b32 %r532, %r643, %r643, %r5655;
	// end inline asm
	// begin inline asm
	shf.r.wrap.b32 %r536, %r643, %r643, %r5659;
	// end inline asm
	xor.b32  	%r5826, %r536, %r532;
	// begin inline asm
	shf.r.wrap.b32 %r540, %r643, %r643, %r5663;
	// end inline asm
	xor.b32  	%r5827, %r5826, %r540;
	// begin inline asm
	lop3.b32 %r544, %r643, %r595, %r547, 0xE8;
	// end inline asm
	add.s32 	%r675, %r5825, %r515;
	add.s32 	%r5828, %r544, %r5825;
	add.s32 	%r691, %r5828, %r5827;
	mov.b32 	%r5623, 17;
	// begin inline asm
	shf.r.wrap.b32 %r548, %r4002, %r4002, %r5623;
	// end inline asm
	mov.b32 	%r5627, 19;
	// begin inline asm
	shf.r.wrap.b32 %r552, %r4002, %r4002, %r5627;
	// end inline asm
	xor.b32  	%r5829, %r548, %r552;
	mov.b32 	%r5631, 7;
	// begin inline asm
	shf.r.wrap.b32 %r556, %r562, %r562, %r5631;
	// end inline asm
	mov.b32 	%r5635, 18;
	// begin inline asm
	shf.r.wrap.b32 %r560, %r562, %r562, %r5635;
	// end inline asm
	shr.u32 	%r5830, %r562, 3;
	xor.b32  	%r5831, %r5830, %r556;
	xor.b32  	%r5832, %r5831, %r560;
	add.s32 	%r5833, %r5829, %r5676;
	add.s32 	%r1282, %r5833, %r5832;
	// begin inline asm
	shf.r.wrap.b32 %r564, %r675, %r675, %r5639;
	// end inline asm
	// begin inline asm
	shf.r.wrap.b32 %r568, %r675, %r675, %r5643;
	// end inline asm
	xor.b32  	%r5834, %r568, %r564;
	// begin inline asm
	shf.r.wrap.b32 %r572, %r675, %r675, %r5647;
	// end inline asm
	xor.b32  	%r5835, %r5834, %r572;
	// begin inline asm
	lop3.b32 %r576, %r675, %r627, %r579, 0xCA;
	// end inline asm
	ld.const.u32 	%r5836, [_ZN6tetsuo8variants1KE+64];
	add.s32 	%r5837, %r1282, %r531;
	add.s32 	%r5838, %r5837, %r5835;
	add.s32 	%r5839, %r5838, %r576;
	add.s32 	%r5840, %r5839, %r5836;
	// begin inline asm
	shf.r.wrap.b32 %r580, %r691, %r691, %r5655;
	// end inline asm
	// begin inline asm
	shf.r.wrap.b32 %r584, %r691, %r691, %r5659;
	// end inline asm
	xor.b32  	%r5841, %r584, %r580;
	// begin inline asm
	shf.r.wrap.b32 %r588, %r691, %r691, %r5663;
	// end inline asm
	xor.b32  	%r5842, %r5841, %r588;
	// begin inline asm
	lop3.b32 %r592, %r691, %r643, %r595, 0xE8;
	// end inline asm
	add.s32 	%r723, %r5840, %r547;
	add.s32 	%r5843, %r592, %r5840;
	add.s32 	%r739, %r5843, %r5842;
	mov.b32 	%r1234, 640;
	// begin inline asm
	shf.r.wrap.b32 %r596, %r1234, %r1234, %r5623;
	// end inline asm
	// begin inline asm
	shf.r.wrap.b32 %r600, %r1234, %r1234, %r5627;
	// end inline asm
	xor.b32  	%r5844, %r596, %r600;
	// begin inline asm
	shf.r.wrap.b32 %r604, %r610, %r610, %r5631;
	// end inline asm
	// begin inline asm
	shf.r.wrap.b32 %r608, %r610, %r610, %r5635;
	// end inline asm
	shr.u32 	%r5845, %r610, 3;
	xor.b32  	%r5846, %r5845, %r604;
	xor.b32  	%r5847, %r5846, %r608;
	add.s32 	%r5848, %r5844, %r562;
	add.s32 	%r1330, %r5848, %r5847;
	// begin inline asm
	shf.r.wrap.b32 %r612, %r723, %r723, %r5639;
	// end inline asm
	// begin inline asm
	shf.r.wrap.b32 %r616, %r723, %r723, %r5643;
	// end inline asm
	xor.b32  	%r5849, %r616, %r612;
	// begin inline asm
	shf.r.wrap.b32 %r620, %r723, %r723, %r5647;
	// end inline asm
	xor.b32  	%r5850, %r5849, %r620;
	// begin inline asm
	lop3.b32 %r624, %r723, %r675, %r627, 0xCA;
	// end inline asm
	ld.const.u32 	%r5851, [_ZN6tetsuo8variants1KE+68];
	add.s32 	%r5852, %r1330, %r579;
	add.s32 	%r5853, %r5852, %r5850;
	add.s32 	%r5854, %r5853, %r624;
	add.s32 	%r5855, %r5854, %r5851;
	// begin inline asm
	shf.r.wrap.b32 %r628, %r739, %r739, %r5655;
	// end inline asm
	// begin inline asm
	shf.r.wrap.b32 %r632, %r739, %r739, %r5659;
	// end inline asm
	xor.b32  	%r5856, %r632, %r628;
	// begin inline asm
	shf.r.wrap.b32 %r636, %r739, %r739, %r5663;
	// end inline asm
	xor.b32  	%r5857, %r5856, %r636;
	// begin inline asm
	lop3.b32 %r640, %r739, %r691, %r643, 0xE8;
	// end inline asm
	add.s32 	%r771, %r5855, %r595;
	add.s32 	%r5858, %r640, %r5855;
	add.s32 	%r787, %r5858, %r5857;
	// begin inline asm
	shf.r.wrap.b32 %r644, %r1282, %r1282, %r5623;
	// end inline asm
	// begin inline asm
	shf.r.wrap.b32 %r648, %r1282, %r1282, %r5627;
	// end inline asm
	shr.u32 	%r5859, %r1282, 10;
	xor.b32  	%r5860, %r5859, %r644;
	xor.b32  	%r5861, %r5860, %r648;
	// begin inline asm
	shf.r.wrap.b32 %r652, %r658, %r658, %r5631;
	// end inline asm
	// begin inline asm
	shf.r.wrap.b32 %r656, %r658, %r658, %r5635;
	// end inline asm
	shr.u32 	%r5862, %r658, 3;
	xor.b32  	%r5863, %r5862, %r652;
	xor.b32  	%r5864, %r5863, %r656;
	add.s32 	%r5865, %r5861, %r610;
	add.s32 	%r1378, %r5865, %r5864;
	// begin inline asm
	shf.r.wrap.b32 %r660, %r771, %r771, %r5639;
	// end inline asm
	// begin inline asm
	shf.r.wrap.b32 %r664, %r771, %r771, %r5643;
	// end inline asm
	xor.b32  	%r5866, %r664, %r660;
	// begin inline asm
	shf.r.wrap.b32 %r668, %r771, %r771, %r5647;
	// end inline asm
	xor.b32  	%r5867, %r5866, %r668;
	// begin inline asm
	lop3.b32 %r672, %r771, %r723, %r675, 0xCA;
	// end inline asm
	ld.const.u32 	%r5868, [_ZN6tetsuo8variants1KE+72];
	add.s32 	%r5869, %r1378, %r627;
	add.s32 	%r5870, %r5869, %r5867;
	add.s32 	%r5871, %r5870, %r672;
	add.s32 	%r5872, %r5871, %r5868;
	// begin inline asm
	shf.r.wrap.b32 %r676, %r787, %r787, %r5655;
	// end inline asm
	// begin inline asm
	shf.r.wrap.b32 %r680, %r787, %r787, %r5659;
	// end inline asm
	xor.b32  	%r5873, %r680, %r676;
	// begin inline asm
	shf.r.wrap.b32 %r684, %r787, %r787, %r5663;
	// end inline asm
	xor.b32  	%r5874, %r5873, %r684;
	// begin inline asm
	lop3.b32 %r688, %r787, %r739, %r691, 0xE8;
	// end inline asm
	add.s32 	%r819, %r5872, %r643;
	add.s32 	%r5875, %r688, %r5872;
	add.s32 	%r835, %r5875, %r5874;
	// begin inline asm
	shf.r.wrap.b32 %r692, %r1330, %r1330, %r5623;
	// end inline asm
	// begin inline asm
	shf.r.wrap.b32 %r696, %r1330, %r1330, %r5627;
	// end inline asm
	shr.u32 	%r5876, %r1330, 10;
	xor.b32  	%r5877, %r5876, %r692;
	xor.b32  	%r5878, %r5877, %r696;
	mov.b32 	%r3714, -2147483648;
	// begin inline asm
	shf.r.wrap.b32 %r700, %r3714, %r3714, %r5631;
	// end inline asm
	// begin inline asm
	shf.r.wrap.b32 %r704, %r3714, %r3714, %r5635;
	// end inline asm
	xor.b32  	%r5879, %r700, %r704;
	xor.b32  	%r5880, %r5879, 268435456;
	add.s32 	%r5881, %r5878, %r658;
	add.s32 	%r1426, %r5881, %r5880;
	// begin inline asm
	shf.r.wrap.b32 %r708, %r819, %r819, %r5639;
	// end inline asm
	// begin inline asm
	shf.r.wrap.b32 %r712, %r819, %r819, %r5643;
	// end inline asm
	xor.b32  	%r5882, %r712, %r708;
	// begin inline asm
	shf.r.wrap.b32 %r716, %r819, %r819, %r5647;
	// end inline asm
	xor.b32  	%r5883, %r5882, %r716;
	// begin inline asm
	lop3.b32 %r720, %r819, %r771, %r723, 0xCA;
	// end inline asm
	ld.const.u32 	%r5884, [_ZN6tetsuo8variants1KE+76];
	add.s32 	%r5885, %r1426, %r675;
	add.s32 	%r5886, %r5885, %r5883;
	add.s32 	%r5887, %r5886, %r720;
	add.s32 	%r5888, %r5887, %r5884;
	// begin inline asm
	shf.r.wrap.b32 %r724, %r835, %r835, %r5655;
	// end inline asm
	// begin inline asm
	shf.r.wrap.b32 %r728, %r835, %r835, %r5659;
	// end inline asm
	xor.b32  	%r5889, %r728, %r724;
	// begin inline asm
	shf.r.wrap.b32 %r732, %r835, %r835, %r5663;
	// end inline asm
	xor.b32  	%r5890, %r5889, %r732;
	// begin inline asm
	lop3.b32 %r736, %r835, %r787, %r739, 0xE8;
	// end inline asm
	add.s32 	%r867, %r5888, %r691;
	add.s32 	%r5891, %r736, %r5888;
	add.s32 	%r883, %r5891, %r5890;
	// begin inline asm
	shf.r.wrap.b32 %r740, %r1378, %r1378, %r5623;
	// end inline asm
	// begin inline asm
	shf.r.wrap.b32 %r744, %r1378, %r1378, %r5627;
	// end inline asm
	shr.u32 	%r5892, %r1378, 10;
	xor.b32  	%r5893, %r5892, %r740;
	xor.b32  	%r5894, %r5893, %r744;
	// begin inline asm
	shf.r.wrap.b32 %r748, %r4002, %r4002, %r5631;
	// end inline asm
	// begin inline asm
	shf.r.wrap.b32 %r752, %r4002, %r4002, %r5635;
	// end inline asm
	xor.b32  	%r5895, %r748, %r752;
	add.s32 	%r5896, %r5895, %r5894;
	add.s32 	%r837, %r5896, -2147483648;
	// begin inline asm
	shf.r.wrap.b32 %r756, %r867, %r867, %r5639;
	// end inline asm
	// begin inline asm
	shf.r.wrap.b32 %r760, %r867, %r867, %r5643;
	// end inline asm
	xor.b32  	%r5897, %r760, %r756;
	// begin inline asm
	shf.r.wrap.b32 %r764, %r867, %r867, %r5647;
	// end inline asm
	xor.b32  	%r5898, %r5897, %r764;
	// begin inline asm
	lop3.b32 %r768, %r867, %r819, %r771, 0xCA;
	// end inline asm
	ld.const.u32 	%r5899, [_ZN6tetsuo8variants1KE+80];
	add.s32 	%r5900, %r837, %r723;
	add.s32 	%r5901, %r5900, %r5898;
	add.s32 	%r5902, %r5901, %r768;
	add.s32 	%r5903, %r5902, %r5899;
	// begin inline asm
	shf.r.wrap.b32 %r772, %r883, %r883, %r5655;
	// end inline asm
	// begin inline asm
	shf.r.wrap.b32 %r776, %r883, %r883, %r5659;
	// end inline asm
	xor.b32  	%r5904, %r776, %r772;
	// begin inline asm
	shf.r.wrap.b32 %r780, %r883, %r883, %r5663;
	// end inline asm
	xor.b32  	%r5905, %r5904, %r780;
	// begin inline asm
	lop3.b32 %r784, %r883, %r835, %r787, 0xE8;
	// end inline asm
	add.s32 	%r915, %r5903, %r739;
	add.s32 	%r5906, %r784, %r5903;
	add.s32 	%r931, %r5906, %r5905;
	// begin inline asm
	shf.r.wrap.b32 %r788, %r1426, %r1426, %r5623;
	// end inline asm
	// begin inline asm
	shf.r.wrap.b32 %r792, %r1426, %r1426, %r5627;
	// end inline asm
	shr.u32 	%r5907, %r1426, 10;
	xor.b32  	%r5908, %r5907, %r788;
	xor.b32  	%r5909, %r5908, %r792;
	// begin inline asm
	shf.r.wrap.b32 %r796, %r4002, %r4002, %r5631;
	// end inline asm
	// begin inline asm
	shf.r.wrap.b32 %r800, %r4002, %r4002, %r5635;
	// end inline asm
	xor.b32  	%r5910, %r796, %r800;
	add.s32 	%r1522, %r5909, %r5910;
	// begin inline asm
	shf.r.wrap.b32 %r804, %r915, %r915, %r5639;
	// end inline asm
	// begin inline asm
	shf.r.wrap.b32 %r808, %r915, %r915, %r5643;
	// end inline asm
	xor.b32  	%r5911, %r808, %r804;
	// begin inline asm
	shf.r.wrap.b32 %r812, %r915, %r915, %r5647;
	// end inline asm
	xor.b32  	%r5912, %r5911, %r812;
	// begin inline asm
	lop3.b32 %r816, %r915, %r867, %r819, 0xCA;
	// end inline asm
	ld.const.u32 	%r5913, [_ZN6tetsuo8variants1KE+84];
	add.s32 	%r5914, %r1522, %r771;
	add.s32 	%r5915, %r5914, %r5912;
	add.s32 	%r5916, %r5915, %r816;
	add.s32 	%r5917, %r5916, %r5913;
	// begin inline asm
	shf.r.wrap.b32 %r820, %r931, %r931, %r5655;
	// end inline asm
	// begin inline asm
	shf.r.wrap.b32 %r824, %r931, %r931, %r5659;
	// end inline asm
	xor.b32  	%r5918, %r824, %r820;
	// begin inline asm
	shf.r.wrap.b32 %r828, %r931, %r931, %r5663;
	// end inline asm
	xor.b32  	%r5919, %r5918, %r828;
	// begin inline asm
	lop3.b32 %r832, %r931, %r883, %r835, 0xE8;
	// end inline asm
	add.s32 	%r963, %r5917, %r787;
	add.s32 	%r5920, %r832, %r5917;
	add.s32 	%r979, %r5920, %r5919;
	// begin inline asm
	shf.r.wrap.b32 %r836, %r837, %r837, %r5623;
	// end inline asm
	// begin inline asm
	shf.r.wrap.b32 %r840, %r837, %r837, %r5627;
	// end inline asm
	shr.u32 	%r5921, %r837, 10;
	xor.b32  	%r5922, %r5921, %r836;
	xor.b32  	%r5923, %r5922, %r840;
	// begin inline asm
	shf.r.wrap.b32 %r844, %r4002, %r4002, %r5631;
	// end inline asm
	// begin inline asm
	shf.r.wrap.b32 %r848, %r4002, %r4002, %r5635;
	// end inline asm
	xor.b32  	%r5924, %r844, %r848;
	add.s32 	%r5925, %r5923, %r5924;
	add.s32 	%r933, %r5925, 640;
	// begin inline asm
	shf.r.wrap.b32 %r852, %r963, %r963, %r5639;
	// end inline asm
	// begin inline asm
	shf.r.wrap.b32 %r856, %r963, %r963, %r5643;
	// end inline asm
	xor.b32  	%r5926, %r856, %r852;
	// begin inline asm
	shf.r.wrap.b32 %r860, %r963, %r963, %r5647;
	// end inline asm
	xor.b32  	%r5927, %r5926, %r860;
	// begin inline asm
	lop3.b32 %r864, %r963, %r915, %r867, 0xCA;
	// end inline asm
	ld.const.u32 	%r5928, [_ZN6tetsuo8variants1KE+88];
	add.s32 	%r5929, %r933, %r819;
	add.s32 	%r5930, %r5929, %r5927;
	add.s32 	%r5931, %r5930, %r864;
	add.s32 	%r5932, %r5931, %r5928;
	// begin inline asm
	shf.r.wrap.b32 %r868, %r979, %r979, %r5655;
	// end inline asm
	// begin inline asm
	shf.r.wrap.b32 %r872, %r979, %r979, %r5659;
	// end inline asm
	xor.b32  	%r5933, %r872, %r868;
	// begin inline asm
	shf.r.wrap.b32 %r876, %r979, %r979, %r5663;
	// end inline asm
	xor.b32  	%r5934, %r5933, %r876;
	// begin inline asm
	lop3.b32 %r880, %r979, %r931, %r883, 0xE8;
	// end inline asm
	add.s32 	%r1011, %r5932, %r835;
	add.s32 	%r5935, %r880, %r5932;
	add.s32 	%r1027, %r5935, %r5934;
	// begin inline asm
	shf.r.wrap.b32 %r884, %r1522, %r1522, %r5623;
	// end inline asm
	// begin inline asm
	shf.r.wrap.b32 %r888, %r1522, %r1522, %r5627;
	// end inline asm
	shr.u32 	%r5936, %r1522, 10;
	xor.b32  	%r5937, %r5936, %r884;
	xor.b32  	%r5938, %r5937, %r888;
	add.s32 	%r5939, %r5938, %r1282;
	// begin inline asm
	shf.r.wrap.b32 %r892, %r4002, %r4002, %r5631;
	// end inline asm
	// begin inline asm
	shf.r.wrap.b32 %r896, %r4002, %r4002, %r5635;
	// end inline asm
	xor.b32  	%r5940, %r892, %r896;
	add.s32 	%r1618, %r5939, %r5940;
	// begin inline asm
	shf.r.wrap.b32 %r900, %r1011, %r1011, %r5639;
	// end inline asm
	// begin inline asm
	shf.r.wrap.b32 %r904, %r1011, %r1011, %r5643;
	// end inline asm
	xor.b32  	%r5941, %r904, %r900;
	// begin inline asm
	shf.r.wrap.b32 %r908, %r1011, %r1011, %r5647;
	// end inline asm
	xor.b32  	%r5942, %r5941, %r908;
	// begin inline asm
	lop3.b32 %r912, %r1011, %r963, %r915, 0xCA;
	// end inline asm
	ld.const.u32 	%r5943, [_ZN6tetsuo8variants1KE+92];
	add.s32 	%r5944, %r1618, %r867;
	add.s32 	%r5945, %r5944, %r5942;
	add.s32 	%r5946, %r5945, %r912;
	add.s32 	%r5947, %r5946, %r5943;
	// begin inline asm
	shf.r.wrap.b32 %r916, %r1027, %r1027, %r5655;
	// end inline asm
	// begin inline asm
	shf.r.wrap.b32 %r920, %r1027, %r1027, %r5659;
	// end inline asm
	xor.b32  	%r5948, %r920, %r916;
	// begin inline asm
	shf.r.wrap.b32 %r924, %r1027, %r1027, %r5663;
	// end inline asm
	xor.b32  	%r5949, %r5948, %r924;
	// begin inline asm
	lop3.b32 %r928, %r1027, %r979, %r931, 0xE8;
	// end inline asm
	add.s32 	%r1059, %r5947, %r883;
	add.s32 	%r5950, %r928, %r5947;
	add.s32 	%r1075, %r5950, %r5949;
	// begin inline asm
	shf.r.wrap.b32 %r932, %r933, %r933, %r5623;
	// end inline asm
	// begin inline asm
	shf.r.wrap.b32 %r936, %r933, %r933, %r5627;
	// end inline asm
	shr.u32 	%r5951, %r933, 10;
	xor.b32  	%r5952, %r5951, %r932;
	xor.b32  	%r5953, %r5952, %r936;
	add.s32 	%r5954, %r5953, %r1330;
	// begin inline asm
	shf.r.wrap.b32 %r940, %r4002, %r4002, %r5631;
	// end inline asm
	// begin inline asm
	shf.r.wrap.b32 %r944, %r4002, %r4002, %r5635;
	// end inline asm
	xor.b32  	%r5955, %r940, %r944;
	add.s32 	%r1666, %r5954, %r5955;
	// begin inline asm
	shf.r.wrap.b32 %r948, %r1059, %r1059, %r5639;
	// end inline asm
	// begin inline asm
	shf.r.wrap.b32 %r952, %r1059, %r1059, %r5643;
	// end inline asm
	xor.b32  	%r5956, %r952, %r948;
	// begin inline asm
	shf.r.wrap.b32 %r956, %r1059, %r1059, %r5647;
	// end inline asm
	xor.b32  	%r5957, %r5956, %r956;
	// begin inline asm
	lop3.b32 %r960, %r1059, %r1011, %r963, 0xCA;
	// end inline asm
	ld.const.u32 	%r5958, [_ZN6tetsuo8variants1KE+96];
	add.s32 	%r5959, %r1666, %r915;
	add.s32 	%r5960, %r5959, %r5957;
	add.s32 	%r5961, %r5960, %r960;
	add.s32 	%r5962, %r5961, %r5958;
	// begin inline asm
	shf.r.wrap.b32 %r964, %r1075, %r1075, %r5655;
	// end inline asm
	// begin inline asm
	shf.r.wrap.b32 %r968, %r1075, %r1075, %r5659;
	// end inline asm
	xor.b32  	%r5963, %r968, %r964;
	// begin inline asm
	shf.r.wrap.b32 %r972, %r1075, %r1075, %r5663;
	// end inline asm
	xor.b32  	%r5964, %r5963, %r972;
	// begin inline asm
	lop3.b32 %r976, %r1075, %r1027, %r979, 0xE8;
	// end inline asm
	add.s32 	%r1107, %r5962, %r931;
	add.s32 	%r5965, %r976, %r5962;
	add.s32 	%r1123, %r5965, %r5964;
	// begin inline asm
	shf.r.wrap.b32 %r980, %r1618, %r1618, %r5623;
	// end inline asm
	// begin inline asm
	shf.r.wrap.b32 %r984, %r1618, %r1618, %r5627;
	// end inline asm
	shr.u32 	%r5966, %r1618, 10;
	xor.b32  	%r5967, %r5966, %r980;
	xor.b32  	%r5968, %r5967, %r984;
	add.s32 	%r5969, %r5968, %r1378;
	// begin inline asm
	shf.r.wrap.b32 %r988, %r4002, %r4002, %r5631;
	// end inline asm
	// begin inline asm
	shf.r.wrap.b32 %r992, %r4002, %r4002, %r5635;
	// end inline asm
	xor.b32  	%r5970, %r988, %r992;
	add.s32 	%r1714, %r5969, %r5970;
	// begin inline asm
	shf.r.wrap.b32 %r996, %r1107, %r1107, %r5639;
	// end inline asm
	// begin inline asm
	shf.r.wrap.b32 %r1000, %r1107, %r1107, %r5643;
	// end inline asm
	xor.b32  	%r5971, %r1000, %r996;
	// begin inline asm
	shf.r.wrap.b32 %r1004, %r1107, %r1107, %r5647;
	// end inline asm
	xor.b32  	%r5972, %r5971, %r1004;
	// begin inline asm
	lop3.b32 %r1008, %r1107, %r1059, %r1011, 0xCA;
	// end inline asm
	ld.const.u32 	%r5973, [_ZN6tetsuo8variants1KE+100];
	add.s32 	%r5974, %r1714, %r963;
	add.s32 	%r5975, %r5974, %r5972;
	add.s32 	%r5976, %r5975, %r1008;
	add.s32 	%r5977, %r5976, %r5973;
	// begin inline asm
	shf.r.wrap.b32 %r1012, %r1123, %r1123, %r5655;
	// end inline asm
	// begin inline asm
	shf.r.wrap.b32 %r1016, %r1123, %r1123, %r5659;
	// end inline asm
	xor.b32  	%r5978, %r1016, %r1012;
	// begin inline asm
	shf.r.wrap.b32 %r1020, %r1123, %r1123, %r5663;
	// end inline asm
	xor.b32  	%r5979, %r5978, %r1020;
	// begin inline asm
	lop3.b32 %r1024, %r1123, %r1075, %r1027, 0xE8;
	// end inline asm
	add.s32 	%r1155, %r5977, %r979;
	add.s32 	%r5980, %r1024, %r5977;
	add.s32 	%r1171, %r5980, %r5979;
	// begin inline asm
	shf.r.wrap.b32 %r1028, %r1666, %r1666, %r5623;
	// end inline asm
	// begin inline asm
	shf.r.wrap.b32 %r1032, %r1666, %r1666, %r5627;
	// end inline asm
	shr.u32 	%r5981, %r1666, 10;
	xor.b32  	%r5982, %r5981, %r1028;
	xor.b32  	%r5983, %r5982, %r1032;
	add.s32 	%r5984, %r5983, %r1426;
	// begin inline asm
	shf.r.wrap.b32 %r1036, %r4002, %r4002, %r5631;
	// end inline asm
	// begin inline asm
	shf.r.wrap.b32 %r1040, %r4002, %r4002, %r5635;
	// end inline asm
	xor.b32  	%r5985, %r1036, %r1040;
	add.s32 	%r1762, %r5984, %r5985;
	// begin inline asm
	shf.r.wrap.b32 %r1044, %r1155, %r1155, %r5639;
	// end inline asm
	// begin inline asm
	shf.r.wrap.b32 %r1048, %r1155, %r1155, %r5643;
	// end inline asm
	xor.b32  	%r5986, %r1048, %r1044;
	// begin inline asm
	shf.r.wrap.b32 %r1052, %r1155, %r1155, %r5647;
	// end inline asm
	xor.b32  	%r5987, %r5986, %r1052;
	// begin inline asm
	lop3.b32 %r1056, %r1155, %r1107, %r1059, 0xCA;
	// end inline asm
	ld.const.u32 	%r5988, [_ZN6tetsuo8variants1KE+104];
	add.s32 	%r5989, %r1762, %r1011;
	add.s32 	%r5990, %r5989, %r5987;
	add.s32 	%r5991, %r5990, %r1056;
	add.s32 	%r5992, %r5991, %r5988;
	// begin inline asm
	shf.r.wrap.b32 %r1060, %r1171, %r1171, %r5655;
	// end inline asm
	// begin inline asm
	shf.r.wrap.b32 %r1064, %r1171, %r1171, %r5659;
	// end inline asm
	xor.b32  	%r5993, %r1064, %r1060;
	// begin inline asm
	shf.r.wrap.b32 %r1068, %r1171, %r1171, %r5663;
	// end inline asm
	xor.b32  	%r5994, %r5993, %r1068;
	// begin inline asm
	lop3.b32 %r1072, %r1171, %r1123, %r1075, 0xE8;
	// end inline asm
	add.s32 	%r1203, %r5992, %r1027;
	add.s32 	%r5995, %r1072, %r5992;
	add.s32 	%r1219, %r5995, %r5994;
	// begin inline asm
	shf.r.wrap.b32 %r1076, %r1714, %r1714, %r5623;
	// end inline asm
	// begin inline asm
	shf.r.wrap.b32 %r1080, %r1714, %r1714, %r5627;
	// end inline asm
	shr.u32 	%r5996, %r1714, 10;
	xor.b32  	%r5997, %r5996, %r1076;
	xor.b32  	%r5998, %r5997, %r1080;
	add.s32 	%r5999, %r5998, %r837;
	// begin inline asm
	shf.r.wrap.b32 %r1084, %r4002, %r4002, %r5631;
	// end inline asm
	// begin inline asm
	shf.r.wrap.b32 %r1088, %r4002, %r4002, %r5635;
	// end inline asm
	xor.b32  	%r6000, %r1084, %r1088;
	add.s32 	%r1810, %r5999, %r6000;
	// begin inline asm
	shf.r.wrap.b32 %r1092, %r1203, %r1203, %r5639;
	// end inline asm
	// begin inline asm
	shf.r.wrap.b32 %r1096, %r1203, %r1203, %r5643;
	// end inline asm
	xor.b32  	%r6001, %r1096, %r1092;
	// begin inline asm
	shf.r.wrap.b32 %r1100, %r1203, %r1203, %r5647;
	// end inline asm
	xor.b32  	%r6002, %r6001, %r1100;
	// begin inline asm
	lop3.b32 %r1104, %r1203, %r1155, %r1107, 0xCA;
	// end inline asm
	ld.const.u32 	%r6003, [_ZN6tetsuo8variants1KE+108];
	add.s32 	%r6004, %r1810, %r1059;
	add.s32 	%r6005, %r6004, %r6002;
	add.s32 	%r6006, %r6005, %r1104;
	add.s32 	%r6007, %r6006, %r6003;
	// begin inline asm
	shf.r.wrap.b32 %r1108, %r1219, %r1219, %r5655;
	// end inline asm
	// begin inline asm
	shf.r.wrap.b32 %r1112, %r1219, %r1219, %r5659;
	// end inline asm
	xor.b32  	%r6008, %r1112, %r1108;
	// begin inline asm
	shf.r.wrap.b32 %r1116, %r1219, %r1219, %r5663;
	// end inline asm
	xor.b32  	%r6009, %r6008, %r1116;
	// begin inline asm
	lop3.b32 %r1120, %r1219, %r1171, %r1123, 0xE8;
	// end inline asm
	add.s32 	%r1251, %r6007, %r1075;
	add.s32 	%r6010, %r1120, %r6007;
	add.s32 	%r1267, %r6010, %r6009;
	// begin inline asm
	shf.r.wrap.b32 %r1124, %r1762, %r1762, %r5623;
	// end inline asm
	// begin inline asm
	shf.r.wrap.b32 %r1128, %r1762, %r1762, %r5627;
	// end inline asm
	shr.u32 	%r6011, %r1762, 10;
	xor.b32  	%r6012, %r6011, %r1124;
	xor.b32  	%r6013, %r6012, %r1128;
	add.s32 	%r6014, %r6013, %r1522;
	// begin inline asm
	shf.r.wrap.b32 %r1132, %r4002, %r4002, %r5631;
	// end inline asm
	// begin inline asm
	shf.r.wrap.b32 %r1136, %r4002, %r4002, %r5635;
	// end inline asm
	xor.b32  	%r6015, %r1132, %r1136;
	add.s32 	%r1858, %r6014, %r6015;
	// begin inline asm
	shf.r.wrap.b32 %r1140, %r1251, %r1251, %r5639;
	// end inline asm
	// begin inline asm
	shf.r.wrap.b32 %r1144, %r1251, %r1251, %r5643;
	// end inline asm
	xor.b32  	%r6016, %r1144, %r1140;
	// begin inline asm
	shf.r.wrap.b32 %r1148, %r1251, %r1251, %r5647;
	// end inline asm
	xor.b32  	%r6017, %r6016, %r1148;
	// begin inline asm
	lop3.b32 %r1152, %r1251, %r1203, %r1155, 0xCA;
	// end inline asm
	ld.const.u32 	%r6018, [_ZN6tetsuo8variants1KE+112];
	add.s32 	%r6019, %r1858, %r1107;
	add.s32 	%r6020, %r6019, %r6017;
	add.s32 	%r6021, %r6020, %r1152;
	add.s32 	%r6022, %r6021, %r6018;
	// begin inline asm
	shf.r.wrap.b32 %r1156, %r1267, %r1267, %r5655;
	// end inline asm
	// begin inline asm
	shf.r.wrap.b32 %r1160, %r1267, %r1267, %r5659;
	// end inline asm
	xor.b32  	%r6023, %r1160, %r1156;
	// begin inline asm
	shf.r.wrap.b32 %r1164, %r1267, %r1267, %r5663;
	// end inline asm
	xor.b32  	%r6024, %r6023, %r1164;
	// begin inline asm
	lop3.b32 %r1168, %r1267, %r1219, %r1171, 0xE8;
	// end inline asm
	add.s32 	%r1299, %r6022, %r1123;
	add.s32 	%r6025, %r1168, %r6022;
	add.s32 	%r1315, %r6025, %r6024;
	// begin inline asm
	shf.r.wrap.b32 %r1172, %r1810, %r1810, %r5623;
	// end inline asm
	// begin inline asm
	shf.r.wrap.b32 %r1176, %r1810, %r1810, %r5627;
	// end inline asm
	shr.u32 	%r6026, %r1810, 10;
	xor.b32  	%r6027, %r6026, %r1172;
	xor.b32  	%r6028, %r6027, %r1176;
	add.s32 	%r6029, %r6028, %r933;
	// begin inline asm
	shf.r.wrap.b32 %r1180, %r4002, %r4002, %r5631;
	// end inline asm
	// begin inline asm
	shf.r.wrap.b32 %r1184, %r4002, %r4002, %r5635;
	// end inline asm
	xor.b32  	%r6030, %r1180, %r1184;
	add.s32 	%r1906, %r6029, %r6030;
	// begin inline asm
	shf.r.wrap.b32 %r1188, %r1299, %r1299, %r5639;
	// end inline asm
	// begin inline asm
	shf.r.wrap.b32 %r1192, %r1299, %r1299, %r5643;
	// end inline asm
	xor.b32  	%r6031, %r1192, %r1188;
	// begin inline asm
	shf.r.wrap.b32 %r1196, %r1299, %r1299, %r5647;
	// end inline asm
	xor.b32  	%r6032, %r6031, %r1196;
	// begin inline asm
	lop3.b32 %r1200, %r1299, %r1251, %r1203, 0xCA;
	// end inline asm
	ld.const.u32 	%r6033, [_ZN6tetsuo8variants1KE+116];
	add.s32 	%r6034, %r1906, %r1155;
	add.s32 	%r6035, %r6034, %r6032;
	add.s32 	%r6036, %r6035, %r1200;
	add.s32 	%r6037, %r6036, %r6033;
	// begin inline asm
	shf.r.wrap.b32 %r1204, %r1315, %r1315, %r5655;
	// end inline asm
	// begin inline asm
	shf.r.wrap.b32 %r1208, %r1315, %r1315, %r5659;
	// end inline asm
	xor.b32  	%r6038, %r1208, %r1204;
	// begin inline asm
	shf.r.wrap.b32 %r1212, %r1315, %r1315, %r5663;
	// end inline asm
	xor.b32  	%r6039, %r6038, %r1212;
	// begin inline asm
	lop3.b32 %r1216, %r1315, %r1267, %r1219, 0xE8;
	// end inline asm
	add.s32 	%r1347, %r6037, %r1171;
	add.s32 	%r6040, %r1216, %r6037;
	add.s32 	%r1363, %r6040, %r6039;
	// begin inline asm
	shf.r.wrap.b32 %r1220, %r1858, %r1858, %r5623;
	// end inline asm
	// begin inline asm
	shf.r.wrap.b32 %r1224, %r1858, %r1858, %r5627;
	// end inline asm
	shr.u32 	%r6041, %r1858, 10;
	xor.b32  	%r6042, %r6041, %r1220;
	xor.b32  	%r6043, %r6042, %r1224;
	add.s32 	%r6044, %r6043, %r1618;
	// begin inline asm
	shf.r.wrap.b32 %r1228, %r1234, %r1234, %r5631;
	// end inline asm
	// begin inline asm
	shf.r.wrap.b32 %r1232, %r1234, %r1234, %r5635;
	// end inline asm
	xor.b32  	%r6045, %r1228, %r1232;
	xor.b32  	%r6046, %r6045, 80;
	add.s32 	%r1954, %r6044, %r6046;
	// begin inline asm
	shf.r.wrap.b32 %r1236, %r1347, %r1347, %r5639;
	// end inline asm
	// begin inline asm
	shf.r.wrap.b32 %r1240, %r1347, %r1347, %r5643;
	// end inline asm
	xor.b32  	%r6047, %r1240, %r1236;
	// begin inline asm
	shf.r.wrap.b32 %r1244, %r1347, %r1347, %r5647;
	// end inline asm
	xor.b32  	%r6048, %r6047, %r1244;
	// begin inline asm
	lop3.b32 %r1248, %r1347, %r1299, %r1251, 0xCA;
	// end inline asm
	ld.const.u32 	%r6049, [_ZN6tetsuo8variants1KE+120];
	add.s32 	%r6050, %r1954, %r1203;
	add.s32 	%r6051, %r6050, %r6048;
	add.s32 	%r6052, %r6051, %r1248;
	add.s32 	%r6053, %r6052, %r6049;
	// begin inline asm
	shf.r.wrap.b32 %r1252, %r1363, %r1363, %r5655;
	// end inline asm
	// begin inline asm
	shf.r.wrap.b32 %r1256, %r1363, %r1363, %r5659;
	// end inline asm
	xor.b32  	%r6054, %r1256, %r1252;
	// begin inline asm
	shf.r.wrap.b32 %r1260, %r1363, %r1363, %r5663;
	// end inline asm
	xor.b32  	%r6055, %r6054, %r1260;
	// begin inline asm
	lop3.b32 %r1264, %r1363, %r1315, %r1267, 0xE8;
	// end inline asm
	add.s32 	%r1395, %r6053, %r1219;
	add.s32 	%r6056, %r1264, %r6053;
	add.s32 	%r1411, %r6056, %r6055;
	// begin inline asm
	shf.r.wrap.b32 %r1268, %r1906, %r1906, %r5623;
	// end inline asm
	// begin inline asm
	shf.r.wrap.b32 %r1272, %r1906, %r1906, %r5627;
	// end inline asm
	shr.u32 	%r6057, %r1906, 10;
	xor.b32  	%r6058, %r6057, %r1268;
	xor.b32  	%r6059, %r6058, %r1272;
	add.s32 	%r6060, %r6059, %r1666;
	// begin inline asm
	shf.r.wrap.b32 %r1276, %r1282, %r1282, %r5631;
	// end inline asm
	// begin inline asm
	shf.r.wrap.b32 %r1280, %r1282, %r1282, %r5635;
	// end inline asm
	shr.u32 	%r6061, %r1282, 3;
	xor.b32  	%r6062, %r6061, %r1276;
	xor.b32  	%r6063, %r6062, %r1280;
	add.s32 	%r6064, %r6060, %r6063;
	add.s32 	%r1365, %r6064, 640;
	// begin inline asm
	shf.r.wrap.b32 %r1284, %r1395, %r1395, %r5639;
	// end inline asm
	// begin inline asm
	shf.r.wrap.b32 %r1288, %r1395, %r1395, %r5643;
	// end inline asm
	xor.b32  	%r6065, %r1288, %r1284;
	// begin inline asm
	shf.r.wrap.b32 %r1292, %r1395, %r1395, %r5647;
	// end inline asm
	xor.b32  	%r6066, %r6065, %r1292;
	// begin inline asm
	lop3.b32 %r1296, %r1395, %r1347, %r1299, 0xCA;
	// end inline asm
	ld.const.u32 	%r6067, [_ZN6tetsuo8variants1KE+124];
	add.s32 	%r6068, %r1365, %r1251;
	add.s32 	%r6069, %r6068, %r6066;
	add.s32 	%r6070, %r6069, %r1296;
	add.s32 	%r6071, %r6070, %r6067;
	// begin inline asm
	shf.r.wrap.b32 %r1300, %r1411, %r1411, %r5655;
	// end inline asm
	// begin inline asm
	shf.r.wrap.b32 %r1304, %r1411, %r1411, %r5659;
	// end inline asm
	xor.b32  	%r6072, %r1304, %r1300;
	// begin inline asm
	shf.r.wrap.b32 %r1308, %r1411, %r1411, %r5663;
	// end inline asm
	xor.b32  	%r6073, %r6072, %r1308;
	// begin inline asm
	lop3.b32 %r1312, %r1411, %r1363, %r1315, 0xE8;
	// end inline asm
	add.s32 	%r1443, %r6071, %r1267;
	add.s32 	%r6074, %r1312, %r6071;
	add.s32 	%r1459, %r6074, %r6073;
	// begin inline asm
	shf.r.wrap.b32 %r1316, %r1954, %r1954, %r5623;
	// end inline asm
	// begin inline asm
	shf.r.wrap.b32 %r1320, %r1954, %r1954, %r5627;
	// end inline asm
	shr.u32 	%r6075, %r1954, 10;
	xor.b32  	%r6076, %r6075, %r1316;
	xor.b32  	%r6077, %r6076, %r1320;
	add.s32 	%r6078, %r6077, %r1714;
	// begin inline asm
	shf.r.wrap.b32 %r1324, %r1330, %r1330, %r5631;
	// end inline asm
	// begin inline asm
	shf.r.wrap.b32 %r1328, %r1330, %r1330, %r5635;
	// end inline asm
	shr.u32 	%r6079, %r1330, 3;
	xor.b32  	%r6080, %r6079, %r1324;
	xor.b32  	%r6081, %r6080, %r1328;
	add.s32 	%r6082, %r6078, %r1282;
	add.s32 	%r2050, %r6082, %r6081;
	// begin inline asm
	shf.r.wrap.b32 %r1332, %r1443, %r1443, %r5639;
	// end inline asm
	// begin inline asm
	shf.r.wrap.b32 %r1336, %r1443, %r1443, %r5643;
	// end inline asm
	xor.b32  	%r6083, %r1336, %r1332;
	// begin inline asm
	shf.r.wrap.b32 %r1340, %r1443, %r1443, %r5647;
	// end inline asm
	xor.b32  	%r6084, %r6083, %r1340;
	// begin inline asm
	lop3.b32 %r1344, %r1443, %r1395, %r1347, 0xCA;
	// end inline asm
	ld.const.u32 	%r6085, [_ZN6tetsuo8variants1KE+128];
	add.s32 	%r6086, %r2050, %r1299;
	add.s32 	%r6087, %r6086, %r6084;
	add.s32 	%r6088, %r6087, %r1344;
	add.s32 	%r6089, %r6088, %r6085;
	// begin inline asm
	shf.r.wrap.b32 %r1348, %r1459, %r1459, %r5655;
	// end inline asm
	// begin inline asm
	shf.r.wrap.b32 %r1352, %r1459, %r1459, %r5659;
	// end inline asm
	xor.b32  	%r6090, %r1352, %r1348;
	// begin inline asm
	shf.r.wrap.b32 %r1356, %r1459, %r1459, %r5663;
	// end inline asm
	xor.b32  	%r6091, %r6090, %r1356;
	// begin inline asm
	lop3.b32 %r1360, %r1459, %r1411, %r1363, 0xE8;
	// end inline asm
	add.s32 	%r1491, %r6089, %r1315;
	add.s32 	%r6092, %r1360, %r6089;
	add.s32 	%r1507, %r6092, %r6091;
	// begin inline asm
	shf.r.wrap.b32 %r1364, %r1365, %r1365, %r5623;
	// end inline asm
	// begin inline asm
	shf.r.wrap.b32 %r1368, %r1365, %r1365, %r5627;
	// end inline asm
	shr.u32 	%r6093, %r1365, 10;
	xor.b32  	%r6094, %r6093, %r1364;
	xor.b32  	%r6095, %r6094, %r1368;
	add.s32 	%r6096, %r6095, %r1762;
	// begin inline asm
	shf.r.wrap.b32 %r1372, %r1378, %r1378, %r5631;
	// end inline asm
	// begin inline asm
	shf.r.wrap.b32 %r1376, %r1378, %r1378, %r5635;
	// end inline asm
	shr.u32 	%r6097, %r1378, 3;
	xor.b32  	%r6098, %r6097, %r1372;
	xor.b32  	%r6099, %r6098, %r1376;
	add.s32 	%r6100, %r6096, %r1330;
	add.s32 	%r2098, %r6100, %r6099;
	// begin inline asm
	shf.r.wrap.b32 %r1380, %r1491, %r1491, %r5639;
	// end inline asm
	// begin inline asm
	shf.r.wrap.b32 %r1384, %r1491, %r1491, %r5643;
	// end inline asm
	xor.b32  	%r6101, %r1384, %r1380;
	// begin inline asm
	shf.r.wrap.b32 %r1388, %r1491, %r1491, %r5647;
	// end inline asm
	xor.b32  	%r6102, %r6101, %r1388;
	// begin inline asm
	lop3.b32 %r1392, %r1491, %r1443, %r1395, 0xCA;
	// end inline asm
	ld.const.u32 	%r6103, [_ZN6tetsuo8variants1KE+132];
	add.s32 	%r6104, %r2098, %r1347;
	add.s32 	%r6105, %r6104, %r6102;
	add.s32 	%r6106, %r6105, %r1392;
	add.s32 	%r6107, %r6106, %r6103;
	// begin inline asm
	shf.r.wrap.b32 %r1396, %r1507, %r1507, %r5655;
	// end inline asm
	// begin inline asm
	shf.r.wrap.b32 %r1400, %r1507, %r1507, %r5659;
	// end inline asm
	xor.b32  	%r6108, %r1400, %r1396;
	// begin inline asm
	shf.r.wrap.b32 %r1404, %r1507, %r1507, %r5663;
	// end inline asm
	xor.b32  	%r6109, %r6108, %r1404;
	// begin inline asm
	lop3.b32 %r1408, %r1507, %r1459, %r1411, 0xE8;
	// end inline asm
	add.s32 	%r1539, %r6107, %r1363;
	add.s32 	%r6110, %r1408, %r6107;
	add.s32 	%r1555, %r6110, %r6109;
	// begin inline asm
	shf.r.wrap.b32 %r1412, %r2050, %r2050, %r5623;
	// end inline asm
	// begin inline asm
	shf.r.wrap.b32 %r1416, %r2050, %r2050, %r5627;
	// end inline asm
	shr.u32 	%r6111, %r2050, 10;
	xor.b32  	%r6112, %r6111, %r1412;
	xor.b32  	%r6113, %r6112, %r1416;
	add.s32 	%r6114, %r6113, %r1810;
	// begin inline asm
	shf.r.wrap.b32 %r1420, %r1426, %r1426, %r5631;
	// end inline asm
	// begin inline asm
	shf.r.wrap.b32 %r1424, %r1426, %r1426, %r5635;
	// end inline asm
	shr.u32 	%r6115, %r1426, 3;
	xor.b32  	%r6116, %r6115, %r1420;
	xor.b32  	%r6117, %r6116, %r1424;
	add.s32 	%r6118, %r6114, %r1378;
	add.s32 	%r2146, %r6118, %r6117;
	// begin inline asm
	shf.r.wrap.b32 %r1428, %r1539, %r1539, %r5639;
	// end inline asm
	// begin inline asm
	shf.r.wrap.b32 %r1432, %r1539, %r1539, %r5643;
	// end inline asm
	xor.b32  	%r6119, %r1432, %r1428;
	// begin inline asm
	shf.r.wrap.b32 %r1436, %r1539, %r1539, %r5647;
	// end inline asm
	xor.b32  	%r6120, %r6119, %r1436;
	// begin inline asm
	lop3.b32 %r1440, %r1539, %r1491, %r1443, 0xCA;
	// end inline asm
	ld.const.u32 	%r6121, [_ZN6tetsuo8variants1KE+136];
	add.s32 	%r6122, %r2146, %r1395;
	add.s32 	%r6123, %r6122, %r6120;
	add.s32 	%r6124, %r6123, %r1440;
	add.s32 	%r6125, %r6124, %r6121;
	// begin inline asm
	shf.r.wrap.b32 %r1444, %r1555, %r1555, %r5655;
	// end inline asm
	// begin inline asm
	shf.r.wrap.b32 %r1448, %r1555, %r1555, %r5659;
	// end inline asm
	xor.b32  	%r6126, %r1448, %r1444;
	// begin inline asm
	shf.r.wrap.b32 %r1452, %r1555, %r1555, %r5663;
	// end inline asm
	xor.b32  	%r6127, %r6126, %r1452;
	// begin inline asm
	lop3.b32 %r1456, %r1555, %r1507, %r1459, 0xE8;
	// end inline asm
	add.s32 	%r1587, %r6125, %r1411;
	add.s32 	%r6128, %r1456, %r6125;
	add.s32 	%r1603, %r6128, %r6127;
	// begin inline asm
	shf.r.wrap.b32 %r1460, %r2098, %r2098, %r5623;
	// end inline asm
	// begin inline asm
	shf.r.wrap.b32 %r1464, %r2098, %r2098, %r5627;
	// end inline asm
	shr.u32 	%r6129, %r2098, 10;
	xor.b32  	%r6130, %r6129, %r1460;
	xor.b32  	%r6131, %r6130, %r1464;
	add.s32 	%r6132, %r6131, %r1858;
	// begin inline asm
	shf.r.wrap.b32 %r1468, %r837, %r837, %r5631;
	// end inline asm
	// begin inline asm
	shf.r.wrap.b32 %r1472, %r837, %r837, %r5635;
	// end inline asm
	shr.u32 	%r6133, %r837, 3;
	xor.b32  	%r6134, %r6133, %r1468;
	xor.b32  	%r6135, %r6134, %r1472;
	add.s32 	%r6136, %r6132, %r1426;
	add.s32 	%r2194, %r6136, %r6135;
	// begin inline asm
	shf.r.wrap.b32 %r1476, %r1587, %r1587, %r5639;
	// end inline asm
	// begin inline asm
	shf.r.wrap.b32 %r1480, %r1587, %r1587, %r5643;
	// end inline asm
	xor.b32  	%r6137, %r1480, %r1476;
	// begin inline asm
	shf.r.wrap.b32 %r1484, %r1587, %r1587, %r5647;
	// end inline asm
	xor.b32  	%r6138, %r6137, %r1484;
	// begin inline asm
	lop3.b32 %r1488, %r1587, %r1539, %r1491, 0xCA;
	// end inline asm
	ld.const.u32 	%r6139, [_ZN6tetsuo8variants1KE+140];
	add.s32 	%r6140, %r2194, %r1443;
	add.s32 	%r6141, %r6140, %r6138;
	add.s32 	%r6142, %r6141, %r1488;
	add.s32 	%r6143, %r6142, %r6139;
	// begin inline asm
	shf.r.wrap.b32 %r1492, %r1603, %r1603, %r5655;
	// end inline asm
	// begin inline asm
	shf.r.wrap.b32 %r1496, %r1603, %r1603, %r5659;
	// end inline asm
	xor.b32  	%r6144, %r1496, %r1492;
	// begin inline asm
	shf.r.wrap.b32 %r1500, %r1603, %r1603, %r5663;
	// end inline asm
	xor.b32  	%r6145, %r6144, %r1500;
	// begin inline asm
	lop3.b32 %r1504, %r1603, %r1555, %r1507, 0xE8;
	// end inline asm
	add.s32 	%r1635, %r6143, %r1459;
	add.s32 	%r6146, %r1504, %r6143;
	add.s32 	%r1651, %r6146, %r6145;
	// begin inline asm
	shf.r.wrap.b32 %r1508, %r2146, %r2146, %r5623;
	// end inline asm
	// begin inline asm
	shf.r.wrap.b32 %r1512, %r2146, %r2146, %r5627;
	// end inline asm
	shr.u32 	%r6147, %r2146, 10;
	xor.b32  	%r6148, %r6147, %r1508;
	xor.b32  	%r6149, %r6148, %r1512;
	add.s32 	%r6150, %r6149, %r1906;
	// begin inline asm
	shf.r.wrap.b32 %r1516, %r1522, %r1522, %r5631;
	// end inline asm
	// begin inline asm
	shf.r.wrap.b32 %r1520, %r1522, %r1522, %r5635;
	// end inline asm
	shr.u32 	%r6151, %r1522, 3;
	xor.b32  	%r6152, %r6151, %r1516;
	xor.b32  	%r6153, %r6152, %r1520;
	add.s32 	%r6154, %r6150, %r837;
	add.s32 	%r2242, %r6154, %r6153;
	// begin inline asm
	shf.r.wrap.b32 %r1524, %r1635, %r1635, %r5639;
	// end inline asm
	// begin inline asm
	shf.r.wrap.b32 %r1528, %r1635, %r1635, %r5643;
	// end inline asm
	xor.b32  	%r6155, %r1528, %r1524;
	// begin inline asm
	shf.r.wrap.b32 %r1532, %r1635, %r1635, %r5647;
	// end inline asm
	xor.b32  	%r6156, %r6155, %r1532;
	// begin inline asm
	lop3.b32 %r1536, %r1635, %r1587, %r1539, 0xCA;
	// end inline asm
	ld.const.u32 	%r6157, [_ZN6tetsuo8variants1KE+144];
	add.s32 	%r6158, %r2242, %r1491;
	add.s32 	%r6159, %r6158, %r6156;
	add.s32 	%r6160, %r6159, %r1536;
	add.s32 	%r6161, %r6160, %r6157;
	// begin inline asm
	shf.r.wrap.b32 %r1540, %r1651, %r1651, %r5655;
	// end inline asm
	// begin inline asm
	shf.r.wrap.b32 %r1544, %r1651, %r1651, %r5659;
	// end inline asm
	xor.b32  	%r6162, %r1544, %r1540;
	// begin inline asm
	shf.r.wrap.b32 %r1548, %r1651, %r1651, %r5663;
	// end inline asm
	xor.b32  	%r6163, %r6162, %r1548;
	// begin inline asm
	lop3.b32 %r1552, %r1651, %r1603, %r1555, 0xE8;
	// end inline asm
	add.s32 	%r1683, %r6161, %r1507;
	add.s32 	%r6164, %r1552, %r6161;
	add.s32 	%r1699, %r6164, %r6163;
	// begin inline asm
	shf.r.wrap.b32 %r1556, %r2194, %r2194, %r5623;
	// end inline asm
	// begin inline asm
	shf.r.wrap.b32 %r1560, %r2194, %r2194, %r5627;
	// end inline asm
	shr.u32 	%r6165, %r2194, 10;
	xor.b32  	%r6166, %r6165, %r1556;
	xor.b32  	%r6167, %r6166, %r1560;
	add.s32 	%r6168, %r6167, %r1954;
	// begin inline asm
	shf.r.wrap.b32 %r1564, %r933, %r933, %r5631;
	// end inline asm
	// begin inline asm
	shf.r.wrap.b32 %r1568, %r933, %r933, %r5635;
	// end inline asm
	shr.u32 	%r6169, %r933, 3;
	xor.b32  	%r6170, %r6169, %r1564;
	xor.b32  	%r6171, %r6170, %r1568;
	add.s32 	%r6172, %r6168, %r1522;
	add.s32 	%r2290, %r6172, %r6171;
	// begin inline asm
	shf.r.wrap.b32 %r1572, %r1683, %r1683, %r5639;
	// end inline asm
	// begin inline asm
	shf.r.wrap.b32 %r1576, %r1683, %r1683, %r5643;
	// end inline asm
	xor.b32  	%r6173, %r1576, %r1572;
	// begin inline asm
	shf.r.wrap.b32 %r1580, %r1683, %r1683, %r5647;
	// end inline asm
	xor.b32  	%r6174, %r6173, %r1580;
	// begin inline asm
	lop3.b32 %r1584, %r1683, %r1635, %r1587, 0xCA;
	// end inline asm
	ld.const.u32 	%r6175, [_ZN6tetsuo8variants1KE+148];
	add.s32 	%r6176, %r2290, %r1539;
	add.s32 	%r6177, %r6176, %r6174;
	add.s32 	%r6178, %r6177, %r1584;
	add.s32 	%r6179, %r6178, %r6175;
	// begin inline asm
	shf.r.wrap.b32 %r1588, %r1699, %r1699, %r5655;
	// end inline asm
	// begin inline asm
	shf.r.wrap.b32 %r1592, %r1699, %r1699, %r5659;
	// end inline asm
	xor.b32  	%r6180, %r1592, %r1588;
	// begin inline asm
	shf.r.wrap.b32 %r1596, %r1699, %r1699, %r5663;
	// end inline asm
	xor.b32  	%r6181, %r6180, %r1596;
	// begin inline asm
	lop3.b32 %r1600, %r1699, %r1651, %r1603, 0xE8;
	// end inline asm
	add.s32 	%r1731, %r6179, %r1555;
	add.s32 	%r6182, %r1600, %r6179;
	add.s32 	%r1747, %r6182, %r6181;
	// begin inline asm
	shf.r.wrap.b32 %r1604, %r2242, %r2242, %r5623;
	// end inline asm
	// begin inline asm
	shf.r.wrap.b32 %r1608, %r2242, %r2242, %r5627;
	// end inline asm
	shr.u32 	%r6183, %r2242, 10;
	xor.b32  	%r6184, %r6183, %r1604;
	xor.b32  	%r6185, %r6184, %r1608;
	add.s32 	%r6186, %r6185, %r1365;
	// begin inline asm
	shf.r.wrap.b32 %r1612, %r1618, %r1618, %r5631;
	// end inline asm
	// begin inline asm
	shf.r.wrap.b32 %r1616, %r1618, %r1618, %r5635;
	// end inline asm
	shr.u32 	%r6187, %r1618, 3;
	xor.b32  	%r6188, %r6187, %r1612;
	xor.b32  	%r6189, %r6188, %r1616;
	add.s32 	%r6190, %r6186, %r933;
	add.s32 	%r2338, %r6190, %r6189;
	// begin inline asm
	shf.r.wrap.b32 %r1620, %r1731, %r1731, %r5639;
	// end inline asm
	// begin inline asm
	shf.r.wrap.b32 %r1624, %r1731, %r1731, %r5643;
	// end inline asm
	xor.b32  	%r6191, %r1624, %r1620;
	// begin inline asm
	shf.r.wrap.b32 %r1628, %r1731, %r1731, %r5647;
	// end inline asm
	xor.b32  	%r6192, %r6191, %r1628;
	// begin inline asm
	lop3.b32 %r1632, %r1731, %r1683, %r1635, 0xCA;
	// end inline asm
	ld.const.u32 	%r6193, [_ZN6tetsuo8variants1KE+152];
	add.s32 	%r6194, %r2338, %r1587;
	add.s32 	%r6195, %r6194, %r6192;
	add.s32 	%r6196, %r6195, %r1632;
	add.s32 	%r6197, %r6196, %r6193;
	// begin inline asm
	shf.r.wrap.b32 %r1636, %r1747, %r1747, %r5655;
	// end inline asm
	// begin inline asm
	shf.r.wrap.b32 %r1640, %r1747, %r1747, %r5659;
	// end inline asm
	xor.b32  	%r6198, %r1640, %r1636;
	// begin inline asm
	shf.r.wrap.b32 %r1644, %r1747, %r1747, %r5663;
	// end inline asm
	xor.b32  	%r6199, %r6198, %r1644;
	// begin inline asm
	lop3.b32 %r1648, %r1747, %r1699, %r1651, 0xE8;
	// end inline asm
	add.s32 	%r1779, %r6197, %r1603;
	add.s32 	%r6200, %r1648, %r6197;
	add.s32 	%r1795, %r6200, %r6199;
	// begin inline asm
	shf.r.wrap.b32 %r1652, %r2290, %r2290, %r5623;
	// end inline asm
	// begin inline asm
	shf.r.wrap.b32 %r1656, %r2290, %r2290, %r5627;
	// end inline asm
	shr.u32 	%r6201, %r2290, 10;
	xor.b32  	%r6202, %r6201, %r1652;
	xor.b32  	%r6203, %r6202, %r1656;
	add.s32 	%r6204, %r6203, %r2050;
	// begin inline asm
	shf.r.wrap.b32 %r1660, %r1666, %r1666, %r5631;
	// end inline asm
	// begin inline asm
	shf.r.wrap.b32 %r1664, %r1666, %r1666, %r5635;
	// end inline asm
	shr.u32 	%r6205, %r1666, 3;
	xor.b32  	%r6206, %r6205, %r1660;
	xor.b32  	%r6207, %r6206, %r1664;
	add.s32 	%r6208, %r6204, %r1618;
	add.s32 	%r2386, %r6208, %r6207;
	// begin inline asm
	shf.r.wrap.b32 %r1668, %r1779, %r1779, %r5639;
	// end inline asm
	// begin inline asm
	shf.r.wrap.b32 %r1672, %r1779, %r1779, %r5643;
	// end inline asm
	xor.b32  	%r6209, %r1672, %r1668;
	// begin inline asm
	shf.r.wrap.b32 %r1676, %r1779, %r1779, %r5647;
	// end inline asm
	xor.b32  	%r6210, %r6209, %r1676;
	// begin inline asm
	lop3.b32 %r1680, %r1779, %r1731, %r1683, 0xCA;
	// end inline asm
	ld.const.u32 	%r6211, [_ZN6tetsuo8variants1KE+156];
	add.s32 	%r6212, %r2386, %r1635;
	add.s32 	%r6213, %r6212, %r6210;
	add.s32 	%r6214, %r6213, %r1680;
	add.s32 	%r6215, %r6214, %r6211;
	// begin inline asm
	shf.r.wrap.b32 %r1684, %r1795, %r1795, %r5655;
	// end inline asm
	// begin inline asm
	shf.r.wrap.b32 %r1688, %r1795, %r1795, %r5659;
	// end inline asm
	xor.b32  	%r6216, %r1688, %r1684;
	// begin inline asm
	shf.r.wrap.b32 %r1692, %r1795, %r1795, %r5663;
	// end inline asm
	xor.b32  	%r6217, %r6216, %r1692;
	// begin inline asm
	lop3.b32 %r1696, %r1795, %r1747, %r1699, 0xE8;
	// end inline asm
	add.s32 	%r1827, %r6215, %r1651;
	add.s32 	%r6218, %r1696, %r6215;
	add.s32 	%r1843, %r6218, %r6217;
	// begin inline asm
	shf.r.wrap.b32 %r1700, %r2338, %r2338, %r5623;
	// end inline asm
	// begin inline asm
	shf.r.wrap.b32 %r1704, %r2338, %r2338, %r5627;
	// end inline asm
	shr.u32 	%r6219, %r2338, 10;
	xor.b32  	%r6220, %r6219, %r1700;
	xor.b32  	%r6221, %r6220, %r1704;
	add.s32 	%r6222, %r6221, %r2098;
	// begin inline asm
	shf.r.wrap.b32 %r1708, %r1714, %r1714, %r5631;
	// end inline asm
	// begin inline asm
	shf.r.wrap.b32 %r1712, %r1714, %r1714, %r5635;
	// end inline asm
	shr.u32 	%r6223, %r1714, 3;
	xor.b32  	%r6224, %r6223, %r1708;
	xor.b32  	%r6225, %r6224, %r1712;
	add.s32 	%r6226, %r6222, %r1666;
	add.s32 	%r2434, %r6226, %r6225;
	// begin inline asm
	shf.r.wrap.b32 %r1716, %r1827, %r1827, %r5639;
	// end inline asm
	// begin inline asm
	shf.r.wrap.b32 %r1720, %r1827, %r1827, %r5643;
	// end inline asm
	xor.b32  	%r6227, %r1720, %r1716;
	// begin inline asm
	shf.r.wrap.b32 %r1724, %r1827, %r1827, %r5647;
	// end inline asm
	xor.b32  	%r6228, %r6227, %r1724;
	// begin inline asm
	lop3.b32 %r1728, %r1827, %r1779, %r1731, 0xCA;
	// end inline asm
	ld.const.u32 	%r6229, [_ZN6tetsuo8variants1KE+160];
	add.s32 	%r6230, %r2434, %r1683;
	add.s32 	%r6231, %r6230, %r6228;
	add.s32 	%r6232, %r6231, %r1728;
	add.s32 	%r6233, %r6232, %r6229;
	// begin inline asm
	shf.r.wrap.b32 %r1732, %r1843, %r1843, %r5655;
	// end inline asm
	// begin inline asm
	shf.r.wrap.b32 %r1736, %r1843, %r1843, %r5659;
	// end inline asm
	xor.b32  	%r6234, %r1736, %r1732;
	// begin inline asm
	shf.r.wrap.b32 %r1740, %r1843, %r1843, %r5663;
	// end inline asm
	xor.b32  	%r6235, %r6234, %r1740;
	// begin inline asm
	lop3.b32 %r1744, %r1843, %r1795, %r1747, 0xE8;
	// end inline asm
	add.s32 	%r1875, %r6233, %r1699;
	add.s32 	%r6236, %r1744, %r6233;
	add.s32 	%r1891, %r6236, %r6235;
	// begin inline asm
	shf.r.wrap.b32 %r1748, %r2386, %r2386, %r5623;
	// end inline asm
	// begin inline asm
	shf.r.wrap.b32 %r1752, %r2386, %r2386, %r5627;
	// end inline asm
	shr.u32 	%r6237, %r2386, 10;
	xor.b32  	%r6238, %r6237, %r1748;
	xor.b32  	%r6239, %r6238, %r1752;
	add.s32 	%r6240, %r6239, %r2146;
	// begin inline asm
	shf.r.wrap.b32 %r1756, %r1762, %r1762, %r5631;
	// end inline asm
	// begin inline asm
	shf.r.wrap.b32 %r1760, %r1762, %r1762, %r5635;
	// end inline asm
	shr.u32 	%r6241, %r1762, 3;
	xor.b32  	%r6242, %r6241, %r1756;
	xor.b32  	%r6243, %r6242, %r1760;
	add.s32 	%r6244, %r6240, %r1714;
	add.s32 	%r2482, %r6244, %r6243;
	// begin inline asm
	shf.r.wrap.b32 %r1764, %r1875, %r1875, %r5639;
	// end inline asm
	// begin inline asm
	shf.r.wrap.b32 %r1768, %r1875, %r1875, %r5643;
	// end inline asm
	xor.b32  	%r6245, %r1768, %r1764;
	// begin inline asm
	shf.r.wrap.b32 %r1772, %r1875, %r1875, %r5647;
	// end inline asm
	xor.b32  	%r6246, %r6245, %r1772;
	// begin inline asm
	lop3.b32 %r1776, %r1875, %r1827, %r1779, 0xCA;
	// end inline asm
	ld.const.u32 	%r6247, [_ZN6tetsuo8variants1KE+164];
	add.s32 	%r6248, %r2482, %r1731;
	add.s32 	%r6249, %r6248, %r6246;
	add.s32 	%r6250, %r6249, %r1776;
	add.s32 	%r6251, %r6250, %r6247;
	// begin inline asm
	shf.r.wrap.b32 %r1780, %r1891, %r1891, %r5655;
	// end inline asm
	// begin inline asm
	shf.r.wrap.b32 %r1784, %r1891, %r1891, %r5659;
	// end inline asm
	xor.b32  	%r6252, %r1784, %r1780;
	// begin inline asm
	shf.r.wrap.b32 %r1788, %r1891, %r1891, %r5663;
	// end inline asm
	xor.b32  	%r6253, %r6252, %r1788;
	// begin inline asm
	lop3.b32 %r1792, %r1891, %r1843, %r1795, 0xE8;
	// end inline asm
	add.s32 	%r1923, %r6251, %r1747;
	add.s32 	%r6254, %r1792, %r6251;
	add.s32 	%r1939, %r6254, %r6253;
	// begin inline asm
	shf.r.wrap.b32 %r1796, %r2434, %r2434, %r5623;
	// end inline asm
	// begin inline asm
	shf.r.wrap.b32 %r1800, %r2434, %r2434, %r5627;
	// end inline asm
	shr.u32 	%r6255, %r2434, 10;
	xor.b32  	%r6256, %r6255, %r1796;
	xor.b32  	%r6257, %r6256, %r1800;
	add.s32 	%r6258, %r6257, %r2194;
	// begin inline asm
	shf.r.wrap.b32 %r1804, %r1810, %r1810, %r5631;
	// end inline asm
	// begin inline asm
	shf.r.wrap.b32 %r1808, %r1810, %r1810, %r5635;
	// end inline asm
	shr.u32 	%r6259, %r1810, 3;
	xor.b32  	%r6260, %r6259, %r1804;
	xor.b32  	%r6261, %r6260, %r1808;
	add.s32 	%r6262, %r6258, %r1762;
	add.s32 	%r2530, %r6262, %r6261;
	// begin inline asm
	shf.r.wrap.b32 %r1812, %r1923, %r1923, %r5639;
	// end inline asm
	// begin inline asm
	shf.r.wrap.b32 %r1816, %r1923, %r1923, %r5643;
	// end inline asm
	xor.b32  	%r6263, %r1816, %r1812;
	// begin inline asm
	shf.r.wrap.b32 %r1820, %r1923, %r1923, %r5647;
	// end inline asm
	xor.b32  	%r6264, %r6263, %r1820;
	// begin inline asm
	lop3.b32 %r1824, %r1923, %r1875, %r1827, 0xCA;
	// end inline asm
	ld.const.u32 	%r6265, [_ZN6tetsuo8variants1KE+168];
	add.s32 	%r6266, %r2530, %r1779;
	add.s32 	%r6267, %r6266, %r6264;
	add.s32 	%r6268, %r6267, %r1824;
	add.s32 	%r6269, %r6268, %r6265;
	// begin inline asm
	shf.r.wrap.b32 %r1828, %r1939, %r1939, %r5655;
	// end inline asm
	// begin inline asm
	shf.r.wrap.b32 %r1832, %r1939, %r1939, %r5659;
	// end inline asm
	xor.b32  	%r6270, %r1832, %r1828;
	// begin inline asm
	shf.r.wrap.b32 %r1836, %r1939, %r1939, %r5663;
	// end inline asm
	xor.b32  	%r6271, %r6270, %r1836;
	// begin inline asm
	lop3.b32 %r1840, %r1939, %r1891, %r1843, 0xE8;
	// end inline asm
	add.s32 	%r1971, %r6269, %r1795;
	add.s32 	%r6272, %r1840, %r6269;
	add.s32 	%r1987, %r6272, %r6271;
	// begin inline asm
	shf.r.wrap.b32 %r1844, %r2482, %r2482, %r5623;
	// end inline asm
	// begin inline asm
	shf.r.wrap.b32 %r1848, %r2482, %r2482, %r5627;
	// end inline asm
	shr.u32 	%r6273, %r2482, 10;
	xor.b32  	%r6274, %r6273, %r1844;
	xor.b32  	%r6275, %r6274, %r1848;
	add.s32 	%r6276, %r6275, %r2242;
	// begin inline asm
	shf.r.wrap.b32 %r1852, %r1858, %r1858, %r5631;
	// end inline asm
	// begin inline asm
	shf.r.wrap.b32 %r1856, %r1858, %r1858, %r5635;
	// end inline asm
	shr.u32 	%r6277, %r1858, 3;
	xor.b32  	%r6278, %r6277, %r1852;
	xor.b32  	%r6279, %r6278, %r1856;
	add.s32 	%r6280, %r6276, %r1810;
	add.s32 	%r2578, %r6280, %r6279;
	// begin inline asm
	shf.r.wrap.b32 %r1860, %r1971, %r1971, %r5639;
	// end inline asm
	// begin inline asm
	shf.r.wrap.b32 %r1864, %r1971, %r1971, %r5643;
	// end inline asm
	xor.b32  	%r6281, %r1864, %r1860;
	// begin inline asm
	shf.r.wrap.b32 %r1868, %r1971, %r1971, %r5647;
	// end inline asm
	xor.b32  	%r6282, %r6281, %r1868;
	// begin inline asm
	lop3.b32 %r1872, %r1971, %r1923, %r1875, 0xCA;
	// end inline asm
	ld.const.u32 	%r6283, [_ZN6tetsuo8variants1KE+172];
	add.s32 	%r6284, %r2578, %r1827;
	add.s32 	%r6285, %r6284, %r6282;
	add.s32 	%r6286, %r6285, %r1872;
	add.s32 	%r6287, %r6286, %r6283;
	// begin inline asm
	shf.r.wrap.b32 %r1876, %r1987, %r1987, %r5655;
	// end inline asm
	// begin inline asm
	shf.r.wrap.b32 %r1880, %r1987, %r1987, %r5659;
	// end inline asm
	xor.b32  	%r6288, %r1880, %r1876;
	// begin inline asm
	shf.r.wrap.b32 %r1884, %r1987, %r1987, %r5663;
	// end inline asm
	xor.b32  	%r6289, %r6288, %r1884;
	// begin inline asm
	lop3.b32 %r1888, %r1987, %r1939, %r1891, 0xE8;
	// end inline asm
	add.s32 	%r2019, %r6287, %r1843;
	add.s32 	%r6290, %r1888, %r6287;
	add.s32 	%r2035, %r6290, %r6289;
	// begin inline asm
	shf.r.wrap.b32 %r1892, %r2530, %r2530, %r5623;
	// end inline asm
	// begin inline asm
	shf.r.wrap.b32 %r1896, %r2530, %r2530, %r5627;
	// end inline asm
	shr.u32 	%r6291, %r2530, 10;
	xor.b32  	%r6292, %r6291, %r1892;
	xor.b32  	%r6293, %r6292, %r1896;
	add.s32 	%r6294, %r6293, %r2290;
	// begin inline asm
	shf.r.wrap.b32 %r1900, %r1906, %r1906, %r5631;
	// end inline asm
	// begin inline asm
	shf.r.wrap.b32 %r1904, %r1906, %r1906, %r5635;
	// end inline asm
	shr.u32 	%r6295, %r1906, 3;
	xor.b32  	%r6296, %r6295, %r1900;
	xor.b32  	%r6297, %r6296, %r1904;
	add.s32 	%r6298, %r6294, %r1858;
	add.s32 	%r2626, %r6298, %r6297;
	// begin inline asm
	shf.r.wrap.b32 %r1908, %r2019, %r2019, %r5639;
	// end inline asm
	// begin inline asm
	shf.r.wrap.b32 %r1912, %r2019, %r2019, %r5643;
	// end inline asm
	xor.b32  	%r6299, %r1912, %r1908;
	// begin inline asm
	shf.r.wrap.b32 %r1916, %r2019, %r2019, %r5647;
	// end inline asm
	xor.b32  	%r6300, %r6299, %r1916;
	// begin inline asm
	lop3.b32 %r1920, %r2019, %r1971, %r1923, 0xCA;
	// end inline asm
	ld.const.u32 	%r6301, [_ZN6tetsuo8variants1KE+176];
	add.s32 	%r6302, %r2626, %r1875;
	add.s32 	%r6303, %r6302, %r6300;
	add.s32 	%r6304, %r6303, %r1920;
	add.s32 	%r6305, %r6304, %r6301;
	// begin inline asm
	shf.r.wrap.b32 %r1924, %r2035, %r2035, %r5655;
	// end inline asm
	// begin inline asm
	shf.r.wrap.b32 %r1928, %r2035, %r2035, %r5659;
	// end inline asm
	xor.b32  	%r6306, %r1928, %r1924;
	// begin inline asm
	shf.r.wrap.b32 %r1932, %r2035, %r2035, %r5663;
	// end inline asm
	xor.b32  	%r6307, %r6306, %r1932;
	// begin inline asm
	lop3.b32 %r1936, %r2035, %r1987, %r1939, 0xE8;
	// end inline asm
	add.s32 	%r2067, %r6305, %r1891;
	add.s32 	%r6308, %r1936, %r6305;
	add.s32 	%r2083, %r6308, %r6307;
	// begin inline asm
	shf.r.wrap.b32 %r1940, %r2578, %r2578, %r5623;
	// end inline asm
	// begin inline asm
	shf.r.wrap.b32 %r1944, %r2578, %r2578, %r5627;
	// end inline asm
	shr.u32 	%r6309, %r2578, 10;
	xor.b32  	%r6310, %r6309, %r1940;
	xor.b32  	%r6311, %r6310, %r1944;
	add.s32 	%r6312, %r6311, %r2338;
	// begin inline asm
	shf.r.wrap.b32 %r1948, %r1954, %r1954, %r5631;
	// end inline asm
	// begin inline asm
	shf.r.wrap.b32 %r1952, %r1954, %r1954, %r5635;
	// end inline asm
	shr.u32 	%r6313, %r1954, 3;
	xor.b32  	%r6314, %r6313, %r1948;
	xor.b32  	%r6315, %r6314, %r1952;
	add.s32 	%r6316, %r6312, %r1906;
	add.s32 	%r2674, %r6316, %r6315;
	// begin inline asm
	shf.r.wrap.b32 %r1956, %r2067, %r2067, %r5639;
	// end inline asm
	// begin inline asm
	shf.r.wrap.b32 %r1960, %r2067, %r2067, %r5643;
	// end inline asm
	xor.b32  	%r6317, %r1960, %r1956;
	// begin inline asm
	shf.r.wrap.b32 %r1964, %r2067, %r2067, %r5647;
	// end inline asm
	xor.b32  	%r6318, %r6317, %r1964;
	// begin inline asm
	lop3.b32 %r1968, %r2067, %r2019, %r1971, 0xCA;
	// end inline asm
	ld.const.u32 	%r6319, [_ZN6tetsuo8variants1KE+180];
	add.s32 	%r6320, %r2674, %r1923;
	add.s32 	%r6321, %r6320, %r6318;
	add.s32 	%r6322, %r6321, %r1968;
	add.s32 	%r6323, %r6322, %r6319;
	// begin inline asm
	shf.r.wrap.b32 %r1972, %r2083, %r2083, %r5655;
	// end inline asm
	// begin inline asm
	shf.r.wrap.b32 %r1976, %r2083, %r2083, %r5659;
	// end inline asm
	xor.b32  	%r6324, %r1976, %r1972;
	// begin inline asm
	shf.r.wrap.b32 %r1980, %r2083, %r2083, %r5663;
	// end inline asm
	xor.b32  	%r6325, %r6324, %r1980;
	// begin inline asm
	lop3.b32 %r1984, %r2083, %r2035, %r1987, 0xE8;
	// end inline asm
	add.s32 	%r2115, %r6323, %r1939;
	add.s32 	%r6326, %r1984, %r6323;
	add.s32 	%r2131, %r6326, %r6325;
	// begin inline asm
	shf.r.wrap.b32 %r1988, %r2626, %r2626, %r5623;
	// end inline asm
	// begin inline asm
	shf.r.wrap.b32 %r1992, %r2626, %r2626, %r5627;
	// end inline asm
	shr.u32 	%r6327, %r2626, 10;
	xor.b32  	%r6328, %r6327, %r1988;
	xor.b32  	%r6329, %r6328, %r1992;
	add.s32 	%r6330, %r6329, %r2386;
	// begin inline asm
	shf.r.wrap.b32 %r1996, %r1365, %r1365, %r5631;
	// end inline asm
	// begin inline asm
	shf.r.wrap.b32 %r2000, %r1365, %r1365, %r5635;
	// end inline asm
	shr.u32 	%r6331, %r1365, 3;
	xor.b32  	%r6332, %r6331, %r1996;
	xor.b32  	%r6333, %r6332, %r2000;
	add.s32 	%r6334, %r6330, %r1954;
	add.s32 	%r2722, %r6334, %r6333;
	// begin inline asm
	shf.r.wrap.b32 %r2004, %r2115, %r2115, %r5639;
	// end inline asm
	// begin inline asm
	shf.r.wrap.b32 %r2008, %r2115, %r2115, %r5643;
	// end inline asm
	xor.b32  	%r6335, %r2008, %r2004;
	// begin inline asm
	shf.r.wrap.b32 %r2012, %r2115, %r2115, %r5647;
	// end inline asm
	xor.b32  	%r6336, %r6335, %r2012;
	// begin inline asm
	lop3.b32 %r2016, %r2115, %r2067, %r2019, 0xCA;
	// end inline asm
	ld.const.u32 	%r6337, [_ZN6tetsuo8variants1KE+184];
	add.s32 	%r6338, %r2722, %r1971;
	add.s32 	%r6339, %r6338, %r6336;
	add.s32 	%r6340, %r6339, %r2016;
	add.s32 	%r6341, %r6340, %r6337;
	// begin inline asm
	shf.r.wrap.b32 %r2020, %r2131, %r2131, %r5655;
	// end inline asm
	// begin inline asm
	shf.r.wrap.b32 %r2024, %r2131, %r2131, %r5659;
	// end inline asm
	xor.b32  	%r6342, %r2024, %r2020;
	// begin inline asm
	shf.r.wrap.b32 %r2028, %r2131, %r2131, %r5663;
	// end inline asm
	xor.b32  	%r6343, %r6342, %r2028;
	// begin inline asm
	lop3.b32 %r2032, %r2131, %r2083, %r2035, 0xE8;
	// end inline asm
	add.s32 	%r2163, %r6341, %r1987;
	add.s32 	%r6344, %r2032, %r6341;
	add.s32 	%r2179, %r6344, %r6343;
	// begin inline asm
	shf.r.wrap.b32 %r2036, %r2674, %r2674, %r5623;
	// end inline asm
	// begin inline asm
	shf.r.wrap.b32 %r2040, %r2674, %r2674, %r5627;
	// end inline asm
	shr.u32 	%r6345, %r2674, 10;
	xor.b32  	%r6346, %r6345, %r2036;
	xor.b32  	%r6347, %r6346, %r2040;
	add.s32 	%r6348, %r6347, %r2434;
	// begin inline asm
	shf.r.wrap.b32 %r2044, %r2050, %r2050, %r5631;
	// end inline asm
	// begin inline asm
	shf.r.wrap.b32 %r2048, %r2050, %r2050, %r5635;
	// end inline asm
	shr.u32 	%r6349, %r2050, 3;
	xor.b32  	%r6350, %r6349, %r2044;
	xor.b32  	%r6351, %r6350, %r2048;
	add.s32 	%r6352, %r6348, %r1365;
	add.s32 	%r2770, %r6352, %r6351;
	// begin inline asm
	shf.r.wrap.b32 %r2052, %r2163, %r2163, %r5639;
	// end inline asm
	// begin inline asm
	shf.r.wrap.b32 %r2056, %r2163, %r2163, %r5643;
	// end inline asm
	xor.b32  	%r6353, %r2056, %r2052;
	// begin inline asm
	shf.r.wrap.b32 %r2060, %r2163, %r2163, %r5647;
	// end inline asm
	xor.b32  	%r6354, %r6353, %r2060;
	// begin inline asm
	lop3.b32 %r2064, %r2163, %r2115, %r2067, 0xCA;
	// end inline asm
	ld.const.u32 	%r6355, [_ZN6tetsuo8variants1KE+188];
	add.s32 	%r6356, %r2770, %r2019;
	add.s32 	%r6357, %r6356, %r6354;
	add.s32 	%r6358, %r6357, %r2064;
	add.s32 	%r6359, %r6358, %r6355;
	// begin inline asm
	shf.r.wrap.b32 %r2068, %r2179, %r2179, %r5655;
	// end inline asm
	// begin inline asm
	shf.r.wrap.b32 %r2072, %r2179, %r2179, %r5659;
	// end inline asm
	xor.b32  	%r6360, %r2072, %r2068;
	// begin inline asm
	shf.r.wrap.b32 %r2076, %r2179, %r2179, %r5663;
	// end inline asm
	xor.b32  	%r6361, %r6360, %r2076;
	// begin inline asm
	lop3.b32 %r2080, %r2179, %r2131, %r2083, 0xE8;
	// end inline asm
	add.s32 	%r2211, %r6359, %r2035;
	add.s32 	%r6362, %r2080, %r6359;
	add.s32 	%r2227, %r6362, %r6361;
	// begin inline asm
	shf.r.wrap.b32 %r2084, %r2722, %r2722, %r5623;
	// end inline asm
	// begin inline asm
	shf.r.wrap.b32 %r2088, %r2722, %r2722, %r5627;
	// end inline asm
	shr.u32 	%r6363, %r2722, 10;
	xor.b32  	%r6364, %r6363, %r2084;
	xor.b32  	%r6365, %r6364, %r2088;
	add.s32 	%r6366, %r6365, %r2482;
	// begin inline asm
	shf.r.wrap.b32 %r2092, %r2098, %r2098, %r5631;
	// end inline asm
	// begin inline asm
	shf.r.wrap.b32 %r2096, %r2098, %r2098, %r5635;
	// end inline asm
	shr.u32 	%r6367, %r2098, 3;
	xor.b32  	%r6368, %r6367, %r2092;
	xor.b32  	%r6369, %r6368, %r2096;
	add.s32 	%r6370, %r6366, %r2050;
	add.s32 	%r2818, %r6370, %r6369;
	// begin inline asm
	shf.r.wrap.b32 %r2100, %r2211, %r2211, %r5639;
	// end inline asm
	// begin inline asm
	shf.r.wrap.b32 %r2104, %r2211, %r2211, %r5643;
	// end inline asm
	xor.b32  	%r6371, %r2104, %r2100;
	// begin inline asm
	shf.r.wrap.b32 %r2108, %r2211, %r2211, %r5647;
	// end inline asm
	xor.b32  	%r6372, %r6371, %r2108;
	// begin inline asm
	lop3.b32 %r2112, %r2211, %r2163, %r2115, 0xCA;
	// end inline asm
	ld.const.u32 	%r6373, [_ZN6tetsuo8variants1KE+192];
	add.s32 	%r6374, %r2818, %r2067;
	add.s32 	%r6375, %r6374, %r6372;
	add.s32 	%r6376, %r6375, %r2112;
	add.s32 	%r6377, %r6376, %r6373;
	// begin inline asm
	shf.r.wrap.b32 %r2116, %r2227, %r2227, %r5655;
	// end inline asm
	// begin inline asm
	shf.r.wrap.b32 %r2120, %r2227, %r2227, %r5659;
	// end inline asm
	xor.b32  	%r6378, %r2120, %r2116;
	// begin inline asm
	shf.r.wrap.b32 %r2124, %r2227, %r2227, %r5663;
	// end inline asm
	xor.b32  	%r6379, %r6378, %r2124;
	// begin inline asm
	lop3.b32 %r2128, %r2227, %r2179, %r2131, 0xE8;
	// end inline asm
	add.s32 	%r2259, %r6377, %r2083;
	add.s32 	%r6380, %r2128, %r6377;
	add.s32 	%r2275, %r6380, %r6379;
	// begin inline asm
	shf.r.wrap.b32 %r2132, %r2770, %r2770, %r5623;
	// end inline asm
	// begin inline asm
	shf.r.wrap.b32 %r2136, %r2770, %r2770, %r5627;
	// end inline asm
	shr.u32 	%r6381, %r2770, 10;
	xor.b32  	%r6382, %r6381, %r2132;
	xor.b32  	%r6383, %r6382, %r2136;
	add.s32 	%r6384, %r6383, %r2530;
	// begin inline asm
	shf.r.wrap.b32 %r2140, %r2146, %r2146, %r5631;
	// end inline asm
	// begin inline asm
	shf.r.wrap.b32 %r2144, %r2146, %r2146, %r5635;
	// end inline asm
	shr.u32 	%r6385, %r2146, 3;
	xor.b32  	%r6386, %r6385, %r2140;
	xor.b32  	%r6387, %r6386, %r2144;
	add.s32 	%r6388, %r6384, %r2098;
	add.s32 	%r2234, %r6388, %r6387;
	// begin inline asm
	shf.r.wrap.b32 %r2148, %r2259, %r2259, %r5639;
	// end inline asm
	// begin inline asm
	shf.r.wrap.b32 %r2152, %r2259, %r2259, %r5643;
	// end inline asm
	xor.b32  	%r6389, %r2152, %r2148;
	// begin inline asm
	shf.r.wrap.b32 %r2156, %r2259, %r2259, %r5647;
	// end inline asm
	xor.b32  	%r6390, %r6389, %r2156;
	// begin inline asm
	lop3.b32 %r2160, %r2259, %r2211, %r2163, 0xCA;
	// end inline asm
	ld.const.u32 	%r6391, [_ZN6tetsuo8variants1KE+196];
	add.s32 	%r6392, %r2234, %r2115;
	add.s32 	%r6393, %r6392, %r6390;
	add.s32 	%r6394, %r6393, %r2160;
	add.s32 	%r6395, %r6394, %r6391;
	// begin inline asm
	shf.r.wrap.b32 %r2164, %r2275, %r2275, %r5655;
	// end inline asm
	// begin inline asm
	shf.r.wrap.b32 %r2168, %r2275, %r2275, %r5659;
	// end inline asm
	xor.b32  	%r6396, %r2168, %r2164;
	// begin inline asm
	shf.r.wrap.b32 %r2172, %r2275, %r2275, %r5663;
	// end inline asm
	xor.b32  	%r6397, %r6396, %r2172;
	// begin inline asm
	lop3.b32 %r2176, %r2275, %r2227, %r2179, 0xE8;
	// end inline asm
	add.s32 	%r2307, %r6395, %r2131;
	add.s32 	%r6398, %r2176, %r6395;
	add.s32 	%r2323, %r6398, %r6397;
	// begin inline asm
	shf.r.wrap.b32 %r2180, %r2818, %r2818, %r5623;
	// end inline asm
	// begin inline asm
	shf.r.wrap.b32 %r2184, %r2818, %r2818, %r5627;
	// end inline asm
	shr.u32 	%r6399, %r2818, 10;
	xor.b32  	%r6400, %r6399, %r2180;
	xor.b32  	%r6401, %r6400, %r2184;
	add.s32 	%r6402, %r6401, %r2578;
	// begin inline asm
	shf.r.wrap.b32 %r2188, %r2194, %r2194, %r5631;
	// end inline asm
	// begin inline asm
	shf.r.wrap.b32 %r2192, %r2194, %r2194, %r5635;
	// end inline asm
	shr.u32 	%r6403, %r2194, 3;
	xor.b32  	%r6404, %r6403, %r2188;
	xor.b32  	%r6405, %r6404, %r2192;
	add.s32 	%r6406, %r6402, %r2146;
	add.s32 	%r2282, %r6406, %r6405;
	// begin inline asm
	shf.r.wrap.b32 %r2196, %r2307, %r2307, %r5639;
	// end inline asm
	// begin inline asm
	shf.r.wrap.b32 %r2200, %r2307, %r2307, %r5643;
	// end inline asm
	xor.b32  	%r6407, %r2200, %r2196;
	// begin inline asm
	shf.r.wrap.b32 %r2204, %r2307, %r2307, %r5647;
	// end inline asm
	xor.b32  	%r6408, %r6407, %r2204;
	// begin inline asm
	lop3.b32 %r2208, %r2307, %r2259, %r2211, 0xCA;
	// end inline asm
	ld.const.u32 	%r6409, [_ZN6tetsuo8variants1KE+200];
	add.s32 	%r6410, %r2282, %r2163;
	add.s32 	%r6411, %r6410, %r6408;
	add.s32 	%r6412, %r6411, %r2208;
	add.s32 	%r6413, %r6412, %r6409;
	// begin inline asm
	shf.r.wrap.b32 %r2212, %r2323, %r2323, %r5655;
	// end inline asm
	// begin inline asm
	shf.r.wrap.b32 %r2216, %r2323, %r2323, %r5659;
	// end inline asm
	xor.b32  	%r6414, %r2216, %r2212;
	// begin inline asm
	shf.r.wrap.b32 %r2220, %r2323, %r2323, %r5663;
	// end inline asm
	xor.b32  	%r6415, %r6414, %r2220;
	// begin inline asm
	lop3.b32 %r2224, %r2323, %r2275, %r2227, 0xE8;
	// end inline asm
	add.s32 	%r2355, %r6413, %r2179;
	add.s32 	%r6416, %r2224, %r6413;
	add.s32 	%r2371, %r6416, %r6415;
	// begin inline asm
	shf.r.wrap.b32 %r2228, %r2234, %r2234, %r5623;
	// end inline asm
	// begin inline asm
	shf.r.wrap.b32 %r2232, %r2234, %r2234, %r5627;
	// end inline asm
	shr.u32 	%r6417, %r2234, 10;
	xor.b32  	%r6418, %r6417, %r2228;
	xor.b32  	%r6419, %r6418, %r2232;
	add.s32 	%r6420, %r6419, %r2626;
	// begin inline asm
	shf.r.wrap.b32 %r2236, %r2242, %r2242, %r5631;
	// end inline asm
	// begin inline asm
	shf.r.wrap.b32 %r2240, %r2242, %r2242, %r5635;
	// end inline asm
	shr.u32 	%r6421, %r2242, 3;
	xor.b32  	%r6422, %r6421, %r2236;
	xor.b32  	%r6423, %r6422, %r2240;
	add.s32 	%r6424, %r6420, %r2194;
	add.s32 	%r2330, %r6424, %r6423;
	// begin inline asm
	shf.r.wrap.b32 %r2244, %r2355, %r2355, %r5639;
	// end inline asm
	// begin inline asm
	shf.r.wrap.b32 %r2248, %r2355, %r2355, %r5643;
	// end inline asm
	xor.b32  	%r6425, %r2248, %r2244;
	// begin inline asm
	shf.r.wrap.b32 %r2252, %r2355, %r2355, %r5647;
	// end inline asm
	xor.b32  	%r6426, %r6425, %r2252;
	// begin inline asm
	lop3.b32 %r2256, %r2355, %r2307, %r2259, 0xCA;
	// end inline asm
	ld.const.u32 	%r6427, [_ZN6tetsuo8variants1KE+204];
	add.s32 	%r6428, %r2330, %r2211;
	add.s32 	%r6429, %r6428, %r6426;
	add.s32 	%r6430, %r6429, %r2256;
	add.s32 	%r6431, %r6430, %r6427;
	// begin inline asm
	shf.r.wrap.b32 %r2260, %r2371, %r2371, %r5655;
	// end inline asm
	// begin inline asm
	shf.r.wrap.b32 %r2264, %r2371, %r2371, %r5659;
	// end inline asm
	xor.b32  	%r6432, %r2264, %r2260;
	// begin inline asm
	shf.r.wrap.b32 %r2268, %r2371, %r2371, %r5663;
	// end inline asm
	xor.b32  	%r6433, %r6432, %r2268;
	// begin inline asm
	lop3.b32 %r2272, %r2371, %r2323, %r2275, 0xE8;
	// end inline asm
	add.s32 	%r2403, %r6431, %r2227;
	add.s32 	%r6434, %r2272, %r6431;
	add.s32 	%r2419, %r6434, %r6433;
	// begin inline asm
	shf.r.wrap.b32 %r2276, %r2282, %r2282, %r5623;
	// end inline asm
	// begin inline asm
	shf.r.wrap.b32 %r2280, %r2282, %r2282, %r5627;
	// end inline asm
	shr.u32 	%r6435, %r2282, 10;
	xor.b32  	%r6436, %r6435, %r2276;
	xor.b32  	%r6437, %r6436, %r2280;
	add.s32 	%r6438, %r6437, %r2674;
	// begin inline asm
	shf.r.wrap.b32 %r2284, %r2290, %r2290, %r5631;
	// end inline asm
	// begin inline asm
	shf.r.wrap.b32 %r2288, %r2290, %r2290, %r5635;
	// end inline asm
	shr.u32 	%r6439, %r2290, 3;
	xor.b32  	%r6440, %r6439, %r2284;
	xor.b32  	%r6441, %r6440, %r2288;
	add.s32 	%r6442, %r6438, %r2242;
	add.s32 	%r2378, %r6442, %r6441;
	// begin inline asm
	shf.r.wrap.b32 %r2292, %r2403, %r2403, %r5639;
	// end inline asm
	// begin inline asm
	shf.r.wrap.b32 %r2296, %r2403, %r2403, %r5643;
	// end inline asm
	xor.b32  	%r6443, %r2296, %r2292;
	// begin inline asm
	shf.r.wrap.b32 %r2300, %r2403, %r2403, %r5647;
	// end inline asm
	xor.b32  	%r6444, %r6443, %r2300;
	// begin inline asm
	lop3.b32 %r2304, %r2403, %r2355, %r2307, 0xCA;
	// end inline asm
	ld.const.u32 	%r6445, [_ZN6tetsuo8variants1KE+208];
	add.s32 	%r6446, %r2378, %r2259;
	add.s32 	%r6447, %r6446, %r6444;
	add.s32 	%r6448, %r6447, %r2304;
	add.s32 	%r6449, %r6448, %r6445;
	// begin inline asm
	shf.r.wrap.b32 %r2308, %r2419, %r2419, %r5655;
	// end inline asm
	// begin inline asm
	shf.r.wrap.b32 %r2312, %r2419, %r2419, %r5659;
	// end inline asm
	xor.b32  	%r6450, %r2312, %r2308;
	// begin inline asm
	shf.r.wrap.b32 %r2316, %r2419, %r2419, %r5663;
	// end inline asm
	xor.b32  	%r6451, %r6450, %r2316;
	// begin inline asm
	lop3.b32 %r2320, %r2419, %r2371, %r2323, 0xE8;
	// end inline asm
	add.s32 	%r2451, %r6449, %r2275;
	add.s32 	%r6452, %r2320, %r6449;
	add.s32 	%r2467, %r6452, %r6451;
	// begin inline asm
	shf.r.wrap.b32 %r2324, %r2330, %r2330, %r5623;
	// end inline asm
	// begin inline asm
	shf.r.wrap.b32 %r2328, %r2330, %r2330, %r5627;
	// end inline asm
	shr.u32 	%r6453, %r2330, 10;
	xor.b32  	%r6454, %r6453, %r2324;
	xor.b32  	%r6455, %r6454, %r2328;
	add.s32 	%r6456, %r6455, %r2722;
	// begin inline asm
	shf.r.wrap.b32 %r2332, %r2338, %r2338, %r5631;
	// end inline asm
	// begin inline asm
	shf.r.wrap.b32 %r2336, %r2338, %r2338, %r5635;
	// end inline asm
	shr.u32 	%r6457, %r2338, 3;
	xor.b32  	%r6458, %r6457, %r2332;
	xor.b32  	%r6459, %r6458, %r2336;
	add.s32 	%r6460, %r6456, %r2290;
	add.s32 	%r2426, %r6460, %r6459;
	// begin inline asm
	shf.r.wrap.b32 %r2340, %r2451, %r2451, %r5639;
	// end inline asm
	// begin inline asm
	shf.r.wrap.b32 %r2344, %r2451, %r2451, %r5643;
	// end inline asm
	xor.b32  	%r6461, %r2344, %r2340;
	// begin inline asm
	shf.r.wrap.b32 %r2348, %r2451, %r2451, %r5647;
	// end inline asm
	xor.b32  	%r6462, %r6461, %r2348;
	// begin inline asm
	lop3.b32 %r2352, %r2451, %r2403, %r2355, 0xCA;
	// end inline asm
	ld.const.u32 	%r6463, [_ZN6tetsuo8variants1KE+212];
	add.s32 	%r6464, %r2426, %r2307;
	add.s32 	%r6465, %r6464, %r6462;
	add.s32 	%r6466, %r6465, %r2352;
	add.s32 	%r6467, %r6466, %r6463;
	// begin inline asm
	shf.r.wrap.b32 %r2356, %r2467, %r2467, %r5655;
	// end inline asm
	// begin inline asm
	shf.r.wrap.b32 %r2360, %r2467, %r2467, %r5659;
	// end inline asm
	xor.b32  	%r6468, %r2360, %r2356;
	// begin inline asm
	shf.r.wrap.b32 %r2364, %r2467, %r2467, %r5663;
	// end inline asm
	xor.b32  	%r6469, %r6468, %r2364;
	// begin inline asm
	lop3.b32 %r2368, %r2467, %r2419, %r2371, 0xE8;
	// end inline asm
	add.s32 	%r2499, %r6467, %r2323;
	add.s32 	%r6470, %r2368, %r6467;
	add.s32 	%r2515, %r6470, %r6469;
	// begin inline asm
	shf.r.wrap.b32 %r2372, %r2378, %r2378, %r5623;
	// end inline asm
	// begin inline asm
	shf.r.wrap.b32 %r2376, %r2378, %r2378, %r5627;
	// end inline asm
	shr.u32 	%r6471, %r2378, 10;
	xor.b32  	%r6472, %r6471, %r2372;
	xor.b32  	%r6473, %r6472, %r2376;
	add.s32 	%r6474, %r6473, %r2770;
	// begin inline asm
	shf.r.wrap.b32 %r2380, %r2386, %r2386, %r5631;
	// end inline asm
	// begin inline asm
	shf.r.wrap.b32 %r2384, %r2386, %r2386, %r5635;
	// end inline asm
	shr.u32 	%r6475, %r2386, 3;
	xor.b32  	%r6476, %r6475, %r2380;
	xor.b32  	%r6477, %r6476, %r2384;
	add.s32 	%r6478, %r6474, %r2338;
	add.s32 	%r2474, %r6478, %r6477;
	// begin inline asm
	shf.r.wrap.b32 %r2388, %r2499, %r2499, %r5639;
	// end inline asm
	// begin inline asm
	shf.r.wrap.b32 %r2392, %r2499, %r2499, %r5643;
	// end inline asm
	xor.b32  	%r6479, %r2392, %r2388;
	// begin inline asm
	shf.r.wrap.b32 %r2396, %r2499, %r2499, %r5647;
	// end inline asm
	xor.b32  	%r6480, %r6479, %r2396;
	// begin inline asm
	lop3.b32 %r2400, %r2499, %r2451, %r2403, 0xCA;
	// end inline asm
	ld.const.u32 	%r6481, [_ZN6tetsuo8variants1KE+216];
	add.s32 	%r6482, %r2474, %r2355;
	add.s32 	%r6483, %r6482, %r6480;
	add.s32 	%r6484, %r6483, %r2400;
	add.s32 	%r6485, %r6484, %r6481;
	// begin inline asm
	shf.r.wrap.b32 %r2404, %r2515, %r2515, %r5655;
	// end inline asm
	// begin inline asm
	shf.r.wrap.b32 %r2408, %r2515, %r2515, %r5659;
	// end inline asm
	xor.b32  	%r6486, %r2408, %r2404;
	// begin inline asm
	shf.r.wrap.b32 %r2412, %r2515, %r2515, %r5663;
	// end inline asm
	xor.b32  	%r6487, %r6486, %r2412;
	// begin inline asm
	lop3.b32 %r2416, %r2515, %r2467, %r2419, 0xE8;
	// end inline asm
	add.s32 	%r2547, %r6485, %r2371;
	add.s32 	%r6488, %r2416, %r6485;
	add.s32 	%r2563, %r6488, %r6487;
	// begin inline asm
	shf.r.wrap.b32 %r2420, %r2426, %r2426, %r5623;
	// end inline asm
	// begin inline asm
	shf.r.wrap.b32 %r2424, %r2426, %r2426, %r5627;
	// end inline asm
	shr.u32 	%r6489, %r2426, 10;
	xor.b32  	%r6490, %r6489, %r2420;
	xor.b32  	%r6491, %r6490, %r2424;
	add.s32 	%r6492, %r6491, %r2818;
	// begin inline asm
	shf.r.wrap.b32 %r2428, %r2434, %r2434, %r5631;
	// end inline asm
	// begin inline asm
	shf.r.wrap.b32 %r2432, %r2434, %r2434, %r5635;
	// end inline asm
	shr.u32 	%r6493, %r2434, 3;
	xor.b32  	%r6494, %r6493, %r2428;
	xor.b32  	%r6495, %r6494, %r2432;
	add.s32 	%r6496, %r6492, %r2386;
	add.s32 	%r2522, %r6496, %r6495;
	// begin inline asm
	shf.r.wrap.b32 %r2436, %r2547, %r2547, %r5639;
	// end inline asm
	// begin inline asm
	shf.r.wrap.b32 %r2440, %r2547, %r2547, %r5643;
	// end inline asm
	xor.b32  	%r6497, %r2440, %r2436;
	// begin inline asm
	shf.r.wrap.b32 %r2444, %r2547, %r2547, %r5647;
	// end inline asm
	xor.b32  	%r6498, %r6497, %r2444;
	// begin inline asm
	lop3.b32 %r2448, %r2547, %r2499, %r2451, 0xCA;
	// end inline asm
	ld.const.u32 	%r6499, [_ZN6tetsuo8variants1KE+220];
	add.s32 	%r6500, %r2522, %r2403;
	add.s32 	%r6501, %r6500, %r6498;
	add.s32 	%r6502, %r6501, %r2448;
	add.s32 	%r6503, %r6502, %r6499;
	// begin inline asm
	shf.r.wrap.b32 %r2452, %r2563, %r2563, %r5655;
	// end inline asm
	// begin inline asm
	shf.r.wrap.b32 %r2456, %r2563, %r2563, %r5659;
	// end inline asm
	xor.b32  	%r6504, %r2456, %r2452;
	// begin inline asm
	shf.r.wrap.b32 %r2460, %r2563, %r2563, %r5663;
	// end inline asm
	xor.b32  	%r6505, %r6504, %r2460;
	// begin inline asm
	lop3.b32 %r2464, %r2563, %r2515, %r2467, 0xE8;
	// end inline asm
	add.s32 	%r2595, %r6503, %r2419;
	add.s32 	%r6506, %r2464, %r6503;
	add.s32 	%r2611, %r6506, %r6505;
	// begin inline asm
	shf.r.wrap.b32 %r2468, %r2474, %r2474, %r5623;
	// end inline asm
	// begin inline asm
	shf.r.wrap.b32 %r2472, %r2474, %r2474, %r5627;
	// end inline asm
	shr.u32 	%r6507, %r2474, 10;
	xor.b32  	%r6508, %r6507, %r2468;
	xor.b32  	%r6509, %r6508, %r2472;
	add.s32 	%r6510, %r6509, %r2234;
	// begin inline asm
	shf.r.wrap.b32 %r2476, %r2482, %r2482, %r5631;
	// end inline asm
	// begin inline asm
	shf.r.wrap.b32 %r2480, %r2482, %r2482, %r5635;
	// end inline asm
	shr.u32 	%r6511, %r2482, 3;
	xor.b32  	%r6512, %r6511, %r2476;
	xor.b32  	%r6513, %r6512, %r2480;
	add.s32 	%r6514, %r6510, %r2434;
	add.s32 	%r2570, %r6514, %r6513;
	// begin inline asm
	shf.r.wrap.b32 %r2484, %r2595, %r2595, %r5639;
	// end inline asm
	// begin inline asm
	shf.r.wrap.b32 %r2488, %r2595, %r2595, %r5643;
	// end inline asm
	xor.b32  	%r6515, %r2488, %r2484;
	// begin inline asm
	shf.r.wrap.b32 %r2492, %r2595, %r2595, %r5647;
	// end inline asm
	xor.b32  	%r6516, %r6515, %r2492;
	// begin inline asm
	lop3.b32 %r2496, %r2595, %r2547, %r2499, 0xCA;
	// end inline asm
	ld.const.u32 	%r6517, [_ZN6tetsuo8variants1KE+224];
	add.s32 	%r6518, %r2570, %r2451;
	add.s32 	%r6519, %r6518, %r6516;
	add.s32 	%r6520, %r6519, %r2496;
	add.s32 	%r6521, %r6520, %r6517;
	// begin inline asm
	shf.r.wrap.b32 %r2500, %r2611, %r2611, %r5655;
	// end inline asm
	// begin inline asm
	shf.r.wrap.b32 %r2504, %r2611, %r2611, %r5659;
	// end inline asm
	xor.b32  	%r6522, %r2504, %r2500;
	// begin inline asm
	shf.r.wrap.b32 %r2508, %r2611, %r2611, %r5663;
	// end inline asm
	xor.b32  	%r6523, %r6522, %r2508;
	// begin inline asm
	lop3.b32 %r2512, %r2611, %r2563, %r2515, 0xE8;
	// end inline asm
	add.s32 	%r2643, %r6521, %r2467;
	add.s32 	%r6524, %r2512, %r6521;
	add.s32 	%r2659, %r6524, %r6523;
	// begin inline asm
	shf.r.wrap.b32 %r2516, %r2522, %r2522, %r5623;
	// end inline asm
	// begin inline asm
	shf.r.wrap.b32 %r2520, %r2522, %r2522, %r5627;
	// end inline asm
	shr.u32 	%r6525, %r2522, 10;
	xor.b32  	%r6526, %r6525, %r2516;
	xor.b32  	%r6527, %r6526, %r2520;
	add.s32 	%r6528, %r6527, %r2282;
	// begin inline asm
	shf.r.wrap.b32 %r2524, %r2530, %r2530, %r5631;
	// end inline asm
	// begin inline asm
	shf.r.wrap.b32 %r2528, %r2530, %r2530, %r5635;
	// end inline asm
	shr.u32 	%r6529, %r2530, 3;
	xor.b32  	%r6530, %r6529, %r2524;
	xor.b32  	%r6531, %r6530, %r2528;
	add.s32 	%r6532, %r6528, %r2482;
	add.s32 	%r2618, %r6532, %r6531;
	// begin inline asm
	shf.r.wrap.b32 %r2532, %r2643, %r2643, %r5639;
	// end inline asm
	// begin inline asm
	shf.r.wrap.b32 %r2536, %r2643, %r2643, %r5643;
	// end inline asm
	xor.b32  	%r6533, %r2536, %r2532;
	// begin inline asm
	shf.r.wrap.b32 %r2540, %r2643, %r2643, %r5647;
	// end inline asm
	xor.b32  	%r6534, %r6533, %r2540;
	// begin inline asm
	lop3.b32 %r2544, %r2643, %r2595, %r2547, 0xCA;
	// end inline asm
	ld.const.u32 	%r6535, [_ZN6tetsuo8variants1KE+228];
	add.s32 	%r6536, %r2618, %r2499;
	add.s32 	%r6537, %r6536, %r6534;
	add.s32 	%r6538, %r6537, %r2544;
	add.s32 	%r6539, %r6538, %r6535;
	// begin inline asm
	shf.r.wrap.b32 %r2548, %r2659, %r2659, %r5655;
	// end inline asm
	// begin inline asm
	shf.r.wrap.b32 %r2552, %r2659, %r2659, %r5659;
	// end inline asm
	xor.b32  	%r6540, %r2552, %r2548;
	// begin inline asm
	shf.r.wrap.b32 %r2556, %r2659, %r2659, %r5663;
	// end inline asm
	xor.b32  	%r6541, %r6540, %r2556;
	// begin inline asm
	lop3.b32 %r2560, %r2659, %r2611, %r2563, 0xE8;
	// end inline asm
	add.s32 	%r2691, %r6539, %r2515;
	add.s32 	%r6542, %r2560, %r6539;
	add.s32 	%r2707, %r6542, %r6541;
	// begin inline asm
	shf.r.wrap.b32 %r2564, %r2570, %r2570, %r5623;
	// end inline asm
	// begin inline asm
	shf.r.wrap.b32 %r2568, %r2570, %r2570, %r5627;
	// end inline asm
	shr.u32 	%r6543, %r2570, 10;
	xor.b32  	%r6544, %r6543, %r2564;
	xor.b32  	%r6545, %r6544, %r2568;
	add.s32 	%r6546, %r6545, %r2330;
	// begin inline asm
	shf.r.wrap.b32 %r2572, %r2578, %r2578, %r5631;
	// end inline asm
	// begin inline asm
	shf.r.wrap.b32 %r2576, %r2578, %r2578, %r5635;
	// end inline asm
	shr.u32 	%r6547, %r2578, 3;
	xor.b32  	%r6548, %r6547, %r2572;
	xor.b32  	%r6549, %r6548, %r2576;
	add.s32 	%r6550, %r6546, %r2530;
	add.s32 	%r2666, %r6550, %r6549;
	// begin inline asm
	shf.r.wrap.b32 %r2580, %r2691, %r2691, %r5639;
	// end inline asm
	// begin inline asm
	shf.r.wrap.b32 %r2584, %r2691, %r2691, %r5643;
	// end inline asm
	xor.b32  	%r6551, %r2584, %r2580;
	// begin inline asm
	shf.r.wrap.b32 %r2588, %r2691, %r2691, %r5647;
	// end inline asm
	xor.b32  	%r6552, %r6551, %r2588;
	// begin inline asm
	lop3.b32 %r2592, %r2691, %r2643, %r2595, 0xCA;
	// end inline asm
	ld.const.u32 	%r6553, [_ZN6tetsuo8variants1KE+232];
	add.s32 	%r6554, %r2666, %r2547;
	add.s32 	%r6555, %r6554, %r6552;
	add.s32 	%r6556, %r6555, %r2592;
	add.s32 	%r6557, %r6556, %r6553;
	// begin inline asm
	shf.r.wrap.b32 %r2596, %r2707, %r2707, %r5655;
	// end inline asm
	// begin inline asm
	shf.r.wrap.b32 %r2600, %r2707, %r2707, %r5659;
	// end inline asm
	xor.b32  	%r6558, %r2600, %r2596;
	// begin inline asm
	shf.r.wrap.b32 %r2604, %r2707, %r2707, %r5663;
	// end inline asm
	xor.b32  	%r6559, %r6558, %r2604;
	// begin inline asm
	lop3.b32 %r2608, %r2707, %r2659, %r2611, 0xE8;
	// end inline asm
	add.s32 	%r2739, %r6557, %r2563;
	add.s32 	%r6560, %r2608, %r6557;
	add.s32 	%r2755, %r6560, %r6559;
	// begin inline asm
	shf.r.wrap.b32 %r2612, %r2618, %r2618, %r5623;
	// end inline asm
	// begin inline asm
	shf.r.wrap.b32 %r2616, %r2618, %r2618, %r5627;
	// end inline asm
	shr.u32 	%r6561, %r2618, 10;
	xor.b32  	%r6562, %r6561, %r2612;
	xor.b32  	%r6563, %r6562, %r2616;
	add.s32 	%r6564, %r6563, %r2378;
	// begin inline asm
	shf.r.wrap.b32 %r2620, %r2626, %r2626, %r5631;
	// end inline asm
	// begin inline asm
	shf.r.wrap.b32 %r2624, %r2626, %r2626, %r5635;
	// end inline asm
	shr.u32 	%r6565, %r2626, 3;
	xor.b32  	%r6566, %r6565, %r2620;
	xor.b32  	%r6567, %r6566, %r2624;
	add.s32 	%r6568, %r6564, %r2578;
	add.s32 	%r2714, %r6568, %r6567;
	// begin inline asm
	shf.r.wrap.b32 %r2628, %r2739, %r2739, %r5639;
	// end inline asm
	// begin inline asm
	shf.r.wrap.b32 %r2632, %r2739, %r2739, %r5643;
	// end inline asm
	xor.b32  	%r6569, %r2632, %r2628;
	// begin inline asm
	shf.r.wrap.b32 %r2636, %r2739, %r2739, %r5647;
	// end inline asm
	xor.b32  	%r6570, %r6569, %r2636;
	// begin inline asm
	lop3.b32 %r2640, %r2739, %r2691, %r2643, 0xCA;
	// end inline asm
	ld.const.u32 	%r6571, [_ZN6tetsuo8variants1KE+236];
	add.s32 	%r6572, %r2714, %r2595;
	add.s32 	%r6573, %r6572, %r6570;
	add.s32 	%r6574, %r6573, %r2640;
	add.s32 	%r6575, %r6574, %r6571;
	// begin inline asm
	shf.r.wrap.b32 %r2644, %r2755, %r2755, %r5655;
	// end inline asm
	// begin inline asm
	shf.r.wrap.b32 %r2648, %r2755, %r2755, %r5659;
	// end inline asm
	xor.b32  	%r6576, %r2648, %r2644;
	// begin inline asm
	shf.r.wrap.b32 %r2652, %r2755, %r2755, %r5663;
	// end inline asm
	xor.b32  	%r6577, %r6576, %r2652;
	// begin inline asm
	lop3.b32 %r2656, %r2755, %r2707, %r2659, 0xE8;
	// end inline asm
	add.s32 	%r2787, %r6575, %r2611;
	add.s32 	%r6578, %r2656, %r6575;
	add.s32 	%r2803, %r6578, %r6577;
	// begin inline asm
	shf.r.wrap.b32 %r2660, %r2666, %r2666, %r5623;
	// end inline asm
	// begin inline asm
	shf.r.wrap.b32 %r2664, %r2666, %r2666, %r5627;
	// end inline asm
	shr.u32 	%r6579, %r2666, 10;
	xor.b32  	%r6580, %r6579, %r2660;
	xor.b32  	%r6581, %r6580, %r2664;
	add.s32 	%r6582, %r6581, %r2426;
	// begin inline asm
	shf.r.wrap.b32 %r2668, %r2674, %r2674, %r5631;
	// end inline asm
	// begin inline asm
	shf.r.wrap.b32 %r2672, %r2674, %r2674, %r5635;
	// end inline asm
	shr.u32 	%r6583, %r2674, 3;
	xor.b32  	%r6584, %r6583, %r2668;
	xor.b32  	%r6585, %r6584, %r2672;
	add.s32 	%r6586, %r6582, %r2626;
	add.s32 	%r2762, %r6586, %r6585;
	// begin inline asm
	shf.r.wrap.b32 %r2676, %r2787, %r2787, %r5639;
	// end inline asm
	// begin inline asm
	shf.r.wrap.b32 %r2680, %r2787, %r2787, %r5643;
	// end inline asm
	xor.b32  	%r6587, %r2680, %r2676;
	// begin inline asm
	shf.r.wrap.b32 %r2684, %r2787, %r2787, %r5647;
	// end inline asm
	xor.b32  	%r6588, %r6587, %r2684;
	// begin inline asm
	lop3.b32 %r2688, %r2787, %r2739, %r2691, 0xCA;
	// end inline asm
	ld.const.u32 	%r6589, [_ZN6tetsuo8variants1KE+240];
	add.s32 	%r6590, %r2762, %r2643;
	add.s32 	%r6591, %r6590, %r6588;
	add.s32 	%r6592, %r6591, %r2688;
	add.s32 	%r6593, %r6592, %r6589;
	// begin inline asm
	shf.r.wrap.b32 %r2692, %r2803, %r2803, %r5655;
	// end inline asm
	// begin inline asm
	shf.r.wrap.b32 %r2696, %r2803, %r2803, %r5659;
	// end inline asm
	xor.b32  	%r6594, %r2696, %r2692;
	// begin inline asm
	shf.r.wrap.b32 %r2700, %r2803, %r2803, %r5663;
	// end inline asm
	xor.b32  	%r6595, %r6594, %r2700;
	// begin inline asm
	lop3.b32 %r2704, %r2803, %r2755, %r2707, 0xE8;
	// end inline asm
	add.s32 	%r2835, %r6593, %r2659;
	add.s32 	%r6596, %r2704, %r6593;
	add.s32 	%r2851, %r6596, %r6595;
	// begin inline asm
	shf.r.wrap.b32 %r2708, %r2714, %r2714, %r5623;
	// end inline asm
	// begin inline asm
	shf.r.wrap.b32 %r2712, %r2714, %r2714, %r5627;
	// end inline asm
	shr.u32 	%r6597, %r2714, 10;
	xor.b32  	%r6598, %r6597, %r2708;
	xor.b32  	%r6599, %r6598, %r2712;
	add.s32 	%r6600, %r6599, %r2474;
	// begin inline asm
	shf.r.wrap.b32 %r2716, %r2722, %r2722, %r5631;
	// end inline asm
	// begin inline asm
	shf.r.wrap.b32 %r2720, %r2722, %r2722, %r5635;
	// end inline asm
	shr.u32 	%r6601, %r2722, 3;
	xor.b32  	%r6602, %r6601, %r2716;
	xor.b32  	%r6603, %r6602, %r2720;
	add.s32 	%r6604, %r6600, %r2674;
	add.s32 	%r2810, %r6604, %r6603;
	// begin inline asm
	shf.r.wrap.b32 %r2724, %r2835, %r2835, %r5639;
	// end inline asm
	// begin inline asm
	shf.r.wrap.b32 %r2728, %r2835, %r2835, %r5643;
	// end inline asm
	xor.b32  	%r6605, %r2728, %r2724;
	// begin inline asm
	shf.r.wrap.b32 %r2732, %r2835, %r2835, %r5647;
	// end inline asm
	xor.b32  	%r6606, %r6605, %r2732;
	// begin inline asm
	lop3.b32 %r2736, %r2835, %r2787, %r2739, 0xCA;
	// end inline asm
	ld.const.u32 	%r6607, [_ZN6tetsuo8variants1KE+244];
	add.s32 	%r6608, %r2810, %r2691;
	add.s32 	%r6609, %r6608, %r6606;
	add.s32 	%r6610, %r6609, %r2736;
	add.s32 	%r6611, %r6610, %r6607;
	// begin inline asm
	shf.r.wrap.b32 %r2740, %r2851, %r2851, %r5655;
	// end inline asm
	// begin inline asm
	shf.r.wrap.b32 %r2744, %r2851, %r2851, %r5659;
	// end inline asm
	xor.b32  	%r6612, %r2744, %r2740;
	// begin inline asm
	shf.r.wrap.b32 %r2748, %r2851, %r2851, %r5663;
	// end inline asm
	xor.b32  	%r6613, %r6612, %r2748;
	// begin inline asm
	lop3.b32 %r2752, %r2851, %r2803, %r2755, 0xE8;
	// end inline asm
	add.s32 	%r2834, %r6611, %r2707;
	add.s32 	%r6614, %r2752, %r6611;
	add.s32 	%r2850, %r6614, %r6613;
	// begin inline asm
	shf.r.wrap.b32 %r2756, %r2762, %r2762, %r5623;
	// end inline asm
	// begin inline asm
	shf.r.wrap.b32 %r2760, %r2762, %r2762, %r5627;
	// end inline asm
	shr.u32 	%r6615, %r2762, 10;
	xor.b32  	%r6616, %r6615, %r2756;
	xor.b32  	%r6617, %r6616, %r2760;
	add.s32 	%r6618, %r6617, %r2522;
	// begin inline asm
	shf.r.wrap.b32 %r2764, %r2770, %r2770, %r5631;
	// end inline asm
	// begin inline asm
	shf.r.wrap.b32 %r2768, %r2770, %r2770, %r5635;
	// end inline asm
	shr.u32 	%r6619, %r2770, 3;
	xor.b32  	%r6620, %r6619, %r2764;
	xor.b32  	%r6621, %r6620, %r2768;
	add.s32 	%r6622, %r6618, %r2722;
	add.s32 	%r6623, %r6622, %r6621;
	// begin inline asm
	shf.r.wrap.b32 %r2772, %r2834, %r2834, %r5639;
	// end inline asm
	// begin inline asm
	shf.r.wrap.b32 %r2776, %r2834, %r2834, %r5643;
	// end inline asm
	xor.b32  	%r6624, %r2776, %r2772;
	// begin inline asm
	shf.r.wrap.b32 %r2780, %r2834, %r2834, %r5647;
	// end inline asm
	xor.b32  	%r6625, %r6624, %r2780;
	// begin inline asm
	lop3.b32 %r2784, %r2834, %r2835, %r2787, 0xCA;
	// end inline asm
	ld.const.u32 	%r6626, [_ZN6tetsuo8variants1KE+248];
	add.s32 	%r6627, %r6623, %r2739;
	add.s32 	%r6628, %r6627, %r6625;
	add.s32 	%r6629, %r6628, %r2784;
	add.s32 	%r6630, %r6629, %r6626;
	// begin inline asm
	shf.r.wrap.b32 %r2788, %r2850, %r2850, %r5655;
	// end inline asm
	// begin inline asm
	shf.r.wrap.b32 %r2792, %r2850, %r2850, %r5659;
	// end inline asm
	xor.b32  	%r6631, %r2792, %r2788;
	// begin inline asm
	shf.r.wrap.b32 %r2796, %r2850, %r2850, %r5663;
	// end inline asm
	xor.b32  	%r6632, %r6631, %r2796;
	// begin inline asm
	lop3.b32 %r2800, %r2850, %r2851, %r2803, 0xE8;
	// end inline asm
	add.s32 	%r2833, %r6630, %r2755;
	add.s32 	%r6633, %r2800, %r6630;
	add.s32 	%r2849, %r6633, %r6632;
	// begin inline asm
	shf.r.wrap.b32 %r2804, %r2810, %r2810, %r5623;
	// end inline asm
	// begin inline asm
	shf.r.wrap.b32 %r2808, %r2810, %r2810, %r5627;
	// end inline asm
	shr.u32 	%r6634, %r2810, 10;
	xor.b32  	%r6635, %r6634, %r2804;
	xor.b32  	%r6636, %r6635, %r2808;
	add.s32 	%r6637, %r6636, %r2570;
	// begin inline asm
	shf.r.wrap.b32 %r2812, %r2818, %r2818, %r5631;
	// end inline asm
	// begin inline asm
	shf.r.wrap.b32 %r2816, %r2818, %r2818, %r5635;
	// end inline asm
	shr.u32 	%r6638, %r2818, 3;
	xor.b32  	%r6639, %r6638, %r2812;
	xor.b32  	%r6640, %r6639, %r2816;
	add.s32 	%r6641, %r6637, %r2770;
	add.s32 	%r6642, %r6641, %r6640;
	// begin inline asm
	shf.r.wrap.b32 %r2820, %r2833, %r2833, %r5639;
	// end inline asm
	// begin inline asm
	shf.r.wrap.b32 %r2824, %r2833, %r2833, %r5643;
	// end inline asm
	xor.b32  	%r6643, %r2824, %r2820;
	// begin inline asm
	shf.r.wrap.b32 %r2828, %r2833, %r2833, %r5647;
	// end inline asm
	xor.b32  	%r6644, %r6643, %r2828;
	// begin inline asm
	lop3.b32 %r2832, %r2833, %r2834, %r2835, 0xCA;
	// end inline asm
	ld.const.u32 	%r6645, [_ZN6tetsuo8variants1KE+252];
	add.s32 	%r6646, %r6642, %r2787;
	add.s32 	%r6647, %r6646, %r6644;
	add.s32 	%r6648, %r6647, %r2832;
	add.s32 	%r6649, %r6648, %r6645;
	// begin inline asm
	shf.r.wrap.b32 %r2836, %r2849, %r2849, %r5655;
	// end inline asm
	// begin inline asm
	shf.r.wrap.b32 %r2840, %r2849, %r2849, %r5659;
	// end inline asm
	xor.b32  	%r6650, %r2840, %r2836;
	// begin inline asm
	shf.r.wrap.b32 %r2844, %r2849, %r2849, %r5663;
	// end inline asm
	xor.b32  	%r6651, %r6650, %r2844;
	// begin inline asm
	lop3.b32 %r2848, %r2849, %r2850, %r2851, 0xE8;
	// end inline asm
	add.s32 	%r6652, %r6649, %r2803;
	add.s32 	%r6653, %r2848, %r6649;
	add.s32 	%r6654, %r6653, %r6651;
	add.s32 	%r6655, %r6654, %r53;
	add.s32 	%r3378, %r2849, %r66;
	add.s32 	%r3426, %r2850, %r67;
	add.s32 	%r3474, %r2851, %r5672;
	add.s32 	%r3522, %r6652, %r37;
	add.s32 	%r3570, %r2833, %r50;
	add.s32 	%r3618, %r2834, %r51;
	add.s32 	%r3666, %r2835, %r5673;
	mov.b32 	%r2931, 1359893119;
	// begin inline asm
	shf.r.wrap.b32 %r2852, %r2931, %r2931, %r5639;
	// end inline asm
	// begin inline asm
	shf.r.wrap.b32 %r2856, %r2931, %r2931, %r5643;
	// end inline asm
	xor.b32  	%r6656, %r2856, %r2852;
	// begin inline asm
	shf.r.wrap.b32 %r2860, %r2931, %r2931, %r5647;
	// end inline asm
	xor.b32  	%r6657, %r6656, %r2860;
	mov.b32 	%r2899, -1694144372;
	mov.b32 	%r2867, 528734635;
	// begin inline asm
	lop3.b32 %r2864, %r2931, %r2899, %r2867, 0xCA;
	// end inline asm
	add.s32 	%r6658, %r6657, %r2864;
	add.s32 	%r6659, %r6658, %r5683;
	add.s32 	%r6660, %r6659, %r6655;
	mov.b32 	%r2947, 1779033703;
	// begin inline asm
	shf.r.wrap.b32 %r2868, %r2947, %r2947, %r5655;
	// end inline asm
	// begin inline asm
	shf.r.wrap.b32 %r2872, %r2947, %r2947, %r5659;
	// end inline asm
	// begin inline asm
	shf.r.wrap.b32 %r2876, %r2947, %r2947, %r5663;
	// end inline asm
	mov.b32 	%r2915, -1150833019;
	mov.b32 	%r2883, 1013904242;
	// begin inline asm
	lop3.b32 %r2880, %r2947, %r2915, %r2883, 0xE8;
	// end inline asm
	add.s32 	%r6661, %r6660, %r2880;
	xor.b32  	%r6662, %r2872, %r2868;
	xor.b32  	%r6663, %r6662, %r2876;
	add.s32 	%r2885, %r6660, 19972691;
	add.s32 	%r6664, %r6661, %r6663;
	add.s32 	%r2901, %r6664, 1541459225;
	// begin inline asm
	shf.r.wrap.b32 %r2884, %r2885, %r2885, %r5639;
	// end inline asm
	// begin inline asm
	shf.r.wrap.b32 %r2888, %r2885, %r2885, %r5643;
	// end inline asm
	xor.b32  	%r6665, %r2888, %r2884;
	// begin inline asm
	shf.r.wrap.b32 %r2892, %r2885, %r2885, %r5647;
	// end inline asm
	xor.b32  	%r6666, %r6665, %r2892;
	// begin inline asm
	lop3.b32 %r2896, %r2885, %r2931, %r2899, 0xCA;
	// end inline asm
	add.s32 	%r6667, %r6666, %r2896;
	add.s32 	%r6668, %r6667, %r5693;
	add.s32 	%r6669, %r6668, %r3378;
	// begin inline asm
	shf.r.wrap.b32 %r2900, %r2901, %r2901, %r5655;
	// end inline asm
	// begin inline asm
	shf.r.wrap.b32 %r2904, %r2901, %r2901, %r5659;
	// end inline asm
	// begin inline asm
	shf.r.wrap.b32 %r2908, %r2901, %r2901, %r5663;
	// end inline asm
	// begin inline asm
	lop3.b32 %r2912, %r2901, %r2947, %r2915, 0xE8;
	// end inline asm
	add.s32 	%r6670, %r6669, %r2912;
	xor.b32  	%r6671, %r2904, %r2900;
	xor.b32  	%r6672, %r6671, %r2908;
	add.s32 	%r2917, %r6669, 1542638877;
	add.s32 	%r6673, %r6670, %r6672;
	add.s32 	%r2933, %r6673, 528734635;
	// begin inline asm
	shf.r.wrap.b32 %r2916, %r2917, %r2917, %r5639;
	// end inline asm
	// begin inline asm
	shf.r.wrap.b32 %r2920, %r2917, %r2917, %r5643;
	// end inline asm
	xor.b32  	%r6674, %r2920, %r2916;
	// begin inline asm
	shf.r.wrap.b32 %r2924, %r2917, %r2917, %r5647;
	// end inline asm
	xor.b32  	%r6675, %r6674, %r2924;
	// begin inline asm
	lop3.b32 %r2928, %r2917, %r2885, %r2931, 0xCA;
	// end inline asm
	add.s32 	%r6676, %r6675, %r2928;
	add.s32 	%r6677, %r6676, %r5703;
	add.s32 	%r6678, %r6677, %r3426;
	// begin inline asm
	shf.r.wrap.b32 %r2932, %r2933, %r2933, %r5655;
	// end inline asm
	// begin inline asm
	shf.r.wrap.b32 %r2936, %r2933, %r2933, %r5659;
	// end inline asm
	// begin inline asm
	shf.r.wrap.b32 %r2940, %r2933, %r2933, %r5663;
	// end inline asm
	// begin inline asm
	lop3.b32 %r2944, %r2933, %r2901, %r2947, 0xE8;
	// end inline asm
	add.s32 	%r6679, %r6678, %r2944;
	xor.b32  	%r6680, %r2936, %r2932;
	xor.b32  	%r6681, %r6680, %r2940;
	add.s32 	%r2949, %r6678, 1449989905;
	add.s32 	%r6682, %r6679, %r6681;
	add.s32 	%r2965, %r6682, -1694144372;
	// begin inline asm
	shf.r.wrap.b32 %r2948, %r2949, %r2949, %r5639;
	// end inline asm
	// begin inline asm
	shf.r.wrap.b32 %r2952, %r2949, %r2949, %r5643;
	// end inline asm
	xor.b32  	%r6683, %r2952, %r2948;
	// begin inline asm
	shf.r.wrap.b32 %r2956, %r2949, %r2949, %r5647;
	// end inline asm
	xor.b32  	%r6684, %r6683, %r2956;
	// begin inline asm
	lop3.b32 %r2960, %r2949, %r2917, %r2885, 0xCA;
	// end inline asm
	add.s32 	%r6685, %r6684, %r2960;
	add.s32 	%r6686, %r6685, %r5713;
	add.s32 	%r6687, %r6686, %r3474;
	// begin inline asm
	shf.r.wrap.b32 %r2964, %r2965, %r2965, %r5655;
	// end inline asm
	// begin inline asm
	shf.r.wrap.b32 %r2968, %r2965, %r2965, %r5659;
	// end inline asm
	// begin inline asm
	shf.r.wrap.b32 %r2972, %r2965, %r2965, %r5663;
	// end inline asm
	// begin inline asm
	lop3.b32 %r2976, %r2965, %r2933, %r2901, 0xE8;
	// end inline asm
	add.s32 	%r6688, %r6687, %r2976;
	xor.b32  	%r6689, %r2968, %r2964;
	xor.b32  	%r6690, %r6689, %r2972;
	add.s32 	%r2981, %r6687, -1156040474;
	add.s32 	%r6691, %r6688, %r6690;
	add.s32 	%r2997, %r6691, 1359893119;
	// begin inline asm
	shf.r.wrap.b32 %r2980, %r2981, %r2981, %r5639;
	// end inline asm
	// begin inline asm
	shf.r.wrap.b32 %r2984, %r2981, %r2981, %r5643;
	// end inline asm
	xor.b32  	%r6692, %r2984, %r2980;
	// begin inline asm
	shf.r.wrap.b32 %r2988, %r2981, %r2981, %r5647;
	// end inline asm
	xor.b32  	%r6693, %r6692, %r2988;
	add.s32 	%r6694, %r6693, %r2885;
	// begin inline asm
	lop3.b32 %r2992, %r2981, %r2949, %r2917, 0xCA;
	// end inline asm
	add.s32 	%r6695, %r6694, %r2992;
	add.s32 	%r6696, %r6695, %r5723;
	add.s32 	%r6697, %r6696, %r3522;
	// begin inline asm
	shf.r.wrap.b32 %r2996, %r2997, %r2997, %r5655;
	// end inline asm
	// begin inline asm
	shf.r.wrap.b32 %r3000, %r2997, %r2997, %r5659;
	// end inline asm
	xor.b32  	%r6698, %r3000, %r2996;
	// begin inline asm
	shf.r.wrap.b32 %r3004, %r2997, %r2997, %r5663;
	// end inline asm
	xor.b32  	%r6699, %r6698, %r3004;
	// begin inline asm
	lop3.b32 %r3008, %r2997, %r2965, %r2933, 0xE8;
	// end inline asm
	add.s32 	%r3091, %r6697, %r2901;
	add.s32 	%r6700, %r3008, %r6697;
	add.s32 	%r3107, %r6700, %r6699;
	// begin inline asm
	shf.r.wrap.b32 %r3012, %r3091, %r3091, %r5639;
	// end inline asm
	// begin inline asm
	shf.r.wrap.b32 %r3016, %r3091, %r3091, %r5643;
	// end inline asm
	xor.b32  	%r6701, %r3016, %r3012;
	// begin inline asm
	shf.r.wrap.b32 %r3020, %r3091, %r3091, %r5647;
	// end inline asm
	xor.b32  	%r6702, %r6701, %r3020;
	add.s32 	%r6703, %r6702, %r2917;
	// begin inline asm
	lop3.b32 %r3024, %r3091, %r2981, %r2949, 0xCA;
	// end inline asm
	add.s32 	%r6704, %r6703, %r3024;
	add.s32 	%r6705, %r6704, %r5733;
	add.s32 	%r6706, %r6705, %r3570;
	// begin inline asm
	shf.r.wrap.b32 %r3028, %r3107, %r3107, %r5655;
	// end inline asm
	// begin inline asm
	shf.r.wrap.b32 %r3032, %r3107, %r3107, %r5659;
	// end inline asm
	xor.b32  	%r6707, %r3032, %r3028;
	// begin inline asm
	shf.r.wrap.b32 %r3036, %r3107, %r3107, %r5663;
	// end inline asm
	xor.b32  	%r6708, %r6707, %r3036;
	// begin inline asm
	lop3.b32 %r3040, %r3107, %r2997, %r2965, 0xE8;
	// end inline asm
	add.s32 	%r3123, %r6706, %r2933;
	add.s32 	%r6709, %r3040, %r6706;
	add.s32 	%r3139, %r6709, %r6708;
	// begin inline asm
	shf.r.wrap.b32 %r3044, %r3123, %r3123, %r5639;
	// end inline asm
	// begin inline asm
	shf.r.wrap.b32 %r3048, %r3123, %r3123, %r5643;
	// end inline asm
	xor.b32  	%r6710, %r3048, %r3044;
	// begin inline asm
	shf.r.wrap.b32 %r3052, %r3123, %r3123, %r5647;
	// end inline asm
	xor.b32  	%r6711, %r6710, %r3052;
	add.s32 	%r6712, %r6711, %r2949;
	// begin inline asm
	lop3.b32 %r3056, %r3123, %r3091, %r2981, 0xCA;
	// end inline asm
	add.s32 	%r6713, %r6712, %r3056;
	add.s32 	%r6714, %r6713, %r5742;
	add.s32 	%r6715, %r6714, %r3618;
	// begin inline asm
	shf.r.wrap.b32 %r3060, %r3139, %r3139, %r5655;
	// end inline asm
	// begin inline asm
	shf.r.wrap.b32 %r3064, %r3139, %r3139, %r5659;
	// end inline asm
	xor.b32  	%r6716, %r3064, %r3060;
	// begin inline asm
	shf.r.wrap.b32 %r3068, %r3139, %r3139, %r5663;
	// end inline asm
	xor.b32  	%r6717, %r6716, %r3068;
	// begin inline asm
	lop3.b32 %r3072, %r3139, %r3107, %r2997, 0xE8;
	// end inline asm
	add.s32 	%r3155, %r6715, %r2965;
	add.s32 	%r6718, %r3072, %r6715;
	add.s32 	%r3171, %r6718, %r6717;
	// begin inline asm
	shf.r.wrap.b32 %r3076, %r3155, %r3155, %r5639;
	// end inline asm
	// begin inline asm
	shf.r.wrap.b32 %r3080, %r3155, %r3155, %r5643;
	// end inline asm
	xor.b32  	%r6719, %r3080, %r3076;
	// begin inline asm
	shf.r.wrap.b32 %r3084, %r3155, %r3155, %r5647;
	// end inline asm
	xor.b32  	%r6720, %r6719, %r3084;
	add.s32 	%r6721, %r6720, %r2981;
	// begin inline asm
	lop3.b32 %r3088, %r3155, %r3123, %r3091, 0xCA;
	// end inline asm
	add.s32 	%r6722, %r6721, %r3088;
	add.s32 	%r6723, %r6722, %r5751;
	add.s32 	%r6724, %r6723, %r3666;
	// begin inline asm
	shf.r.wrap.b32 %r3092, %r3171, %r3171, %r5655;
	// end inline asm
	// begin inline asm
	shf.r.wrap.b32 %r3096, %r3171, %r3171, %r5659;
	// end inline asm
	xor.b32  	%r6725, %r3096, %r3092;
	// begin inline asm
	shf.r.wrap.b32 %r3100, %r3171, %r3171, %r5663;
	// end inline asm
	xor.b32  	%r6726, %r6725, %r3100;
	// begin inline asm
	lop3.b32 %r3104, %r3171, %r3139, %r3107, 0xE8;
	// end inline asm
	add.s32 	%r3187, %r6724, %r2997;
	add.s32 	%r6727, %r3104, %r6724;
	add.s32 	%r3203, %r6727, %r6726;
	// begin inline asm
	shf.r.wrap.b32 %r3108, %r3187, %r3187, %r5639;
	// end inline asm
	// begin inline asm
	shf.r.wrap.b32 %r3112, %r3187, %r3187, %r5643;
	// end inline asm
	xor.b32  	%r6728, %r3112, %r3108;
	// begin inline asm
	shf.r.wrap.b32 %r3116, %r3187, %r3187, %r5647;
	// end inline asm
	xor.b32  	%r6729, %r6728, %r3116;
	add.s32 	%r6730, %r6729, %r3091;
	// begin inline asm
	lop3.b32 %r3120, %r3187, %r3155, %r3123, 0xCA;
	// end inline asm
	add.s32 	%r6731, %r6730, %r3120;
	add.s32 	%r6732, %r6731, %r5760;
	xor.b32  	%r6733, %r6732, -2147483648;
	// begin inline asm
	shf.r.wrap.b32 %r3124, %r3203, %r3203, %r5655;
	// end inline asm
	// begin inline asm
	shf.r.wrap.b32 %r3128, %r3203, %r3203, %r5659;
	// end inline asm
	xor.b32  	%r6734, %r3128, %r3124;
	// begin inline asm
	shf.r.wrap.b32 %r3132, %r3203, %r3203, %r5663;
	// end inline asm
	xor.b32  	%r6735, %r6734, %r3132;
	// begin inline asm
	lop3.b32 %r3136, %r3203, %r3171, %r3139, 0xE8;
	// end inline asm
	add.s32 	%r3219, %r6733, %r3107;
	add.s32 	%r6736, %r3136, %r6733;
	add.s32 	%r3235, %r6736, %r6735;
	// begin inline asm
	shf.r.wrap.b32 %r3140, %r3219, %r3219, %r5639;
	// end inline asm
	// begin inline asm
	shf.r.wrap.b32 %r3144, %r3219, %r3219, %r5643;
	// end inline asm
	xor.b32  	%r6737, %r3144, %r3140;
	// begin inline asm
	shf.r.wrap.b32 %r3148, %r3219, %r3219, %r5647;
	// end inline asm
	xor.b32  	%r6738, %r6737, %r3148;
	add.s32 	%r6739, %r6738, %r3123;
	// begin inline asm
	lop3.b32 %r3152, %r3219, %r3187, %r3155, 0xCA;
	// end inline asm
	add.s32 	%r6740, %r6739, %r3152;
	add.s32 	%r6741, %r6740, %r5769;
	// begin inline asm
	shf.r.wrap.b32 %r3156, %r3235, %r3235, %r5655;
	// end inline asm
	// begin inline asm
	shf.r.wrap.b32 %r3160, %r3235, %r3235, %r5659;
	// end inline asm
	xor.b32  	%r6742, %r3160, %r3156;
	// begin inline asm
	shf.r.wrap.b32 %r3164, %r3235, %r3235, %r5663;
	// end inline asm
	xor.b32  	%r6743, %r6742, %r3164;
	// begin inline asm
	lop3.b32 %r3168, %r3235, %r3203, %r3171, 0xE8;
	// end inline asm
	add.s32 	%r3251, %r6741, %r3139;
	add.s32 	%r6744, %r3168, %r6741;
	add.s32 	%r3267, %r6744, %r6743;
	// begin inline asm
	shf.r.wrap.b32 %r3172, %r3251, %r3251, %r5639;
	// end inline asm
	// begin inline asm
	shf.r.wrap.b32 %r3176, %r3251, %r3251, %r5643;
	// end inline asm
	xor.b32  	%r6745, %r3176, %r3172;
	// begin inline asm
	shf.r.wrap.b32 %r3180, %r3251, %r3251, %r5647;
	// end inline asm
	xor.b32  	%r6746, %r6745, %r3180;
	add.s32 	%r6747, %r6746, %r3155;
	// begin inline asm
	lop3.b32 %r3184, %r3251, %r3219, %r3187, 0xCA;
	// end inline asm
	add.s32 	%r6748, %r6747, %r3184;
	add.s32 	%r6749, %r6748, %r5778;
	// begin inline asm
	shf.r.wrap.b32 %r3188, %r3267, %r3267, %r5655;
	// end inline asm
	// begin inline asm
	shf.r.wrap.b32 %r3192, %r3267, %r3267, %r5659;
	// end inline asm
	xor.b32  	%r6750, %r3192, %r3188;
	// begin inline asm
	shf.r.wrap.b32 %r3196, %r3267, %r3267, %r5663;
	// end inline asm
	xor.b32  	%r6751, %r6750, %r3196;
	// begin inline asm
	lop3.b32 %r3200, %r3267, %r3235, %r3203, 0xE8;
	// end inline asm
	add.s32 	%r3283, %r6749, %r3171;
	add.s32 	%r6752, %r3200, %r6749;
	add.s32 	%r3299, %r6752, %r6751;
	// begin inline asm
	shf.r.wrap.b32 %r3204, %r3283, %r3283, %r5639;
	// end inline asm
	// begin inline asm
	shf.r.wrap.b32 %r3208, %r3283, %r3283, %r5643;
	// end inline asm
	xor.b32  	%r6753, %r3208, %r3204;
	// begin inline asm
	shf.r.wrap.b32 %r3212, %r3283, %r3283, %r5647;
	// end inline asm
	xor.b32  	%r6754, %r6753, %r3212;
	add.s32 	%r6755, %r6754, %r3187;
	// begin inline asm
	lop3.b32 %r3216, %r3283, %r3251, %r3219, 0xCA;
	// end inline asm
	add.s32 	%r6756, %r6755, %r3216;
	add.s32 	%r6757, %r6756, %r5787;
	// begin inline asm
	shf.r.wrap.b32 %r3220, %r3299, %r3299, %r5655;
	// end inline asm
	// begin inline asm
	shf.r.wrap.b32 %r3224, %r3299, %r3299, %r5659;
	// end inline asm
	xor.b32  	%r6758, %r3224, %r3220;
	// begin inline asm
	shf.r.wrap.b32 %r3228, %r3299, %r3299, %r5663;
	// end inline asm
	xor.b32  	%r6759, %r6758, %r3228;
	// begin inline asm
	lop3.b32 %r3232, %r3299, %r3267, %r3235, 0xE8;
	// end inline asm
	add.s32 	%r3315, %r6757, %r3203;
	add.s32 	%r6760, %r3232, %r6757;
	add.s32 	%r3331, %r6760, %r6759;
	// begin inline asm
	shf.r.wrap.b32 %r3236, %r3315, %r3315, %r5639;
	// end inline asm
	// begin inline asm
	shf.r.wrap.b32 %r3240, %r3315, %r3315, %r5643;
	// end inline asm
	xor.b32  	%r6761, %r3240, %r3236;
	// begin inline asm
	shf.r.wrap.b32 %r3244, %r3315, %r3315, %r5647;
	// end inline asm
	xor.b32  	%r6762, %r6761, %r3244;
	add.s32 	%r6763, %r6762, %r3219;
	// begin inline asm
	lop3.b32 %r3248, %r3315, %r3283, %r3251, 0xCA;
	// end inline asm
	add.s32 	%r6764, %r6763, %r3248;
	add.s32 	%r6765, %r6764, %r5796;
	// begin inline asm
	shf.r.wrap.b32 %r3252, %r3331, %r3331, %r5655;
	// end inline asm
	// begin inline asm
	shf.r.wrap.b32 %r3256, %r3331, %r3331, %r5659;
	// end inline asm
	xor.b32  	%r6766, %r3256, %r3252;
	// begin inline asm
	shf.r.wrap.b32 %r3260, %r3331, %r3331, %r5663;
	// end inline asm
	xor.b32  	%r6767, %r6766, %r3260;
	// begin inline asm
	lop3.b32 %r3264, %r3331, %r3299, %r3267, 0xE8;
	// end inline asm
	add.s32 	%r3347, %r6765, %r3235;
	add.s32 	%r6768, %r3264, %r6765;
	add.s32 	%r3363, %r6768, %r6767;
	// begin inline asm
	shf.r.wrap.b32 %r3268, %r3347, %r3347, %r5639;
	// end inline asm
	// begin inline asm
	shf.r.wrap.b32 %r3272, %r3347, %r3347, %r5643;
	// end inline asm
	xor.b32  	%r6769, %r3272, %r3268;
	// begin inline asm
	shf.r.wrap.b32 %r3276, %r3347, %r3347, %r5647;
	// end inline asm
	xor.b32  	%r6770, %r6769, %r3276;
	add.s32 	%r6771, %r6770, %r3251;
	// begin inline asm
	lop3.b32 %r3280, %r3347, %r3315, %r3283, 0xCA;
	// end inline asm
	add.s32 	%r6772, %r6771, %r3280;
	add.s32 	%r6773, %r6772, %r5805;
	// begin inline asm
	shf.r.wrap.b32 %r3284, %r3363, %r3363, %r5655;
	// end inline asm
	// begin inline asm
	shf.r.wrap.b32 %r3288, %r3363, %r3363, %r5659;
	// end inline asm
	xor.b32  	%r6774, %r3288, %r3284;
	// begin inline asm
	shf.r.wrap.b32 %r3292, %r3363, %r3363, %r5663;
	// end inline asm
	xor.b32  	%r6775, %r6774, %r3292;
	// begin inline asm
	lop3.b32 %r3296, %r3363, %r3331, %r3299, 0xE8;
	// end inline asm
	add.s32 	%r3395, %r6773, %r3267;
	add.s32 	%r6776, %r3296, %r6773;
	add.s32 	%r3411, %r6776, %r6775;
	// begin inline asm
	shf.r.wrap.b32 %r3300, %r3395, %r3395, %r5639;
	// end inline asm
	// begin inline asm
	shf.r.wrap.b32 %r3304, %r3395, %r3395, %r5643;
	// end inline asm
	xor.b32  	%r6777, %r3304, %r3300;
	// begin inline asm
	shf.r.wrap.b32 %r3308, %r3395, %r3395, %r5647;
	// end inline asm
	xor.b32  	%r6778, %r6777, %r3308;
	add.s32 	%r6779, %r6778, %r3283;
	// begin inline asm
	lop3.b32 %r3312, %r3395, %r3347, %r3315, 0xCA;
	// end inline asm
	add.s32 	%r6780, %r6779, %r3312;
	add.s32 	%r6781, %r6780, %r5814;
	// begin inline asm
	shf.r.wrap.b32 %r3316, %r3411, %r3411, %r5655;
	// end inline asm
	// begin inline asm
	shf.r.wrap.b32 %r3320, %r3411, %r3411, %r5659;
	// end inline asm
	xor.b32  	%r6782, %r3320, %r3316;
	// begin inline asm
	shf.r.wrap.b32 %r3324, %r3411, %r3411, %r5663;
	// end inline asm
	xor.b32  	%r6783, %r6782, %r3324;
	// begin inline asm
	lop3.b32 %r3328, %r3411, %r3363, %r3331, 0xE8;
	// end inline asm
	add.s32 	%r3443, %r6781, %r3299;
	add.s32 	%r6784, %r3328, %r6781;
	add.s32 	%r3459, %r6784, %r6783;
	// begin inline asm
	shf.r.wrap.b32 %r3332, %r3443, %r3443, %r5639;
	// end inline asm
	// begin inline asm
	shf.r.wrap.b32 %r3336, %r3443, %r3443, %r5643;
	// end inline asm
	xor.b32  	%r6785, %r3336, %r3332;
	// begin inline asm
	shf.r.wrap.b32 %r3340, %r3443, %r3443, %r5647;
	// end inline asm
	xor.b32  	%r6786, %r6785, %r3340;
	add.s32 	%r6787, %r6786, %r3315;
	// begin inline asm
	lop3.b32 %r3344, %r3443, %r3395, %r3347, 0xCA;
	// end inline asm
	add.s32 	%r6788, %r6787, %r3344;
	add.s32 	%r6789, %r6788, %r5823;
	add.s32 	%r6790, %r6789, 256;
	// begin inline asm
	shf.r.wrap.b32 %r3348, %r3459, %r3459, %r5655;
	// end inline asm
	// begin inline asm
	shf.r.wrap.b32 %r3352, %r3459, %r3459, %r5659;
	// end inline asm
	xor.b32  	%r6791, %r3352, %r3348;
	// begin inline asm
	shf.r.wrap.b32 %r3356, %r3459, %r3459, %r5663;
	// end inline asm
	xor.b32  	%r6792, %r6791, %r3356;
	// begin inline asm
	lop3.b32 %r3360, %r3459, %r3411, %r3363, 0xE8;
	// end inline asm
	add.s32 	%r3491, %r6790, %r3331;
	add.s32 	%r6793, %r3360, %r6790;
	add.s32 	%r3507, %r6793, %r6792;
	// begin inline asm
	shf.r.wrap.b32 %r3364, %r4002, %r4002, %r5623;
	// end inline asm
	// begin inline asm
	shf.r.wrap.b32 %r3368, %r4002, %r4002, %r5627;
	// end inline asm
	xor.b32  	%r6794, %r3364, %r3368;
	// begin inline asm
	shf.r.wrap.b32 %r3372, %r3378, %r3378, %r5631;
	// end inline asm
	// begin inline asm
	shf.r.wrap.b32 %r3376, %r3378, %r3378, %r5635;
	// end inline asm
	shr.u32 	%r6795, %r3378, 3;
	xor.b32  	%r6796, %r6795, %r3372;
	xor.b32  	%r6797, %r6796, %r3376;
	add.s32 	%r6798, %r6794, %r6655;
	add.s32 	%r4098, %r6798, %r6797;
	// begin inline asm
	shf.r.wrap.b32 %r3380, %r3491, %r3491, %r5639;
	// end inline asm
	// begin inline asm
	shf.r.wrap.b32 %r3384, %r3491, %r3491, %r5643;
	// end inline asm
	xor.b32  	%r6799, %r3384, %r3380;
	// begin inline asm
	shf.r.wrap.b32 %r3388, %r3491, %r3491, %r5647;
	// end inline asm
	xor.b32  	%r6800, %r6799, %r3388;
	// begin inline asm
	lop3.b32 %r3392, %r3491, %r3443, %r3395, 0xCA;
	// end inline asm
	add.s32 	%r6801, %r4098, %r3347;
	add.s32 	%r6802, %r6801, %r6800;
	add.s32 	%r6803, %r6802, %r3392;
	add.s32 	%r6804, %r6803, %r5836;
	// begin inline asm
	shf.r.wrap.b32 %r3396, %r3507, %r3507, %r5655;
	// end inline asm
	// begin inline asm
	shf.r.wrap.b32 %r3400, %r3507, %r3507, %r5659;
	// end inline asm
	xor.b32  	%r6805, %r3400, %r3396;
	// begin inline asm
	shf.r.wrap.b32 %r3404, %r3507, %r3507, %r5663;
	// end inline asm
	xor.b32  	%r6806, %r6805, %r3404;
	// begin inline asm
	lop3.b32 %r3408, %r3507, %r3459, %r3411, 0xE8;
	// end inline asm
	add.s32 	%r3539, %r6804, %r3363;
	add.s32 	%r6807, %r3408, %r6804;
	add.s32 	%r3555, %r6807, %r6806;
	mov.b32 	%r4050, 256;
	// begin inline asm
	shf.r.wrap.b32 %r3412, %r4050, %r4050, %r5623;
	// end inline asm
	// begin inline asm
	shf.r.wrap.b32 %r3416, %r4050, %r4050, %r5627;
	// end inline asm
	xor.b32  	%r6808, %r3412, %r3416;
	// begin inline asm
	shf.r.wrap.b32 %r3420, %r3426, %r3426, %r5631;
	// end inline asm
	// begin inline asm
	shf.r.wrap.b32 %r3424, %r3426, %r3426, %r5635;
	// end inline asm
	shr.u32 	%r6809, %r3426, 3;
	xor.b32  	%r6810, %r6809, %r3420;
	xor.b32  	%r6811, %r6810, %r3424;
	add.s32 	%r6812, %r6808, %r3378;
	add.s32 	%r4146, %r6812, %r6811;
	// begin inline asm
	shf.r.wrap.b32 %r3428, %r3539, %r3539, %r5639;
	// end inline asm
	// begin inline asm
	shf.r.wrap.b32 %r3432, %r3539, %r3539, %r5643;
	// end inline asm
	xor.b32  	%r6813, %r3432, %r3428;
	// begin inline asm
	shf.r.wrap.b32 %r3436, %r3539, %r3539, %r5647;
	// end inline asm
	xor.b32  	%r6814, %r6813, %r3436;
	// begin inline asm
	lop3.b32 %r3440, %r3539, %r3491, %r3443, 0xCA;
	// end inline asm
	add.s32 	%r6815, %r4146, %r3395;
	add.s32 	%r6816, %r6815, %r6814;
	add.s32 	%r6817, %r6816, %r3440;
	add.s32 	%r6818, %r6817, %r5851;
	// begin inline asm
	shf.r.wrap.b32 %r3444, %r3555, %r3555, %r5655;
	// end inline asm
	// begin inline asm
	shf.r.wrap.b32 %r3448, %r3555, %r3555, %r5659;
	// end inline asm
	xor.b32  	%r6819, %r3448, %r3444;
	// begin inline asm
	shf.r.wrap.b32 %r3452, %r3555, %r3555, %r5663;
	// end inline asm
	xor.b32  	%r6820, %r6819, %r3452;
	// begin inline asm
	lop3.b32 %r3456, %r3555, %r3507, %r3459, 0xE8;
	// end inline asm
	add.s32 	%r3587, %r6818, %r3411;
	add.s32 	%r6821, %r3456, %r6818;
	add.s32 	%r3603, %r6821, %r6820;
	// begin inline asm
	shf.r.wrap.b32 %r3460, %r4098, %r4098, %r5623;
	// end inline asm
	// begin inline asm
	shf.r.wrap.b32 %r3464, %r4098, %r4098, %r5627;
	// end inline asm
	shr.u32 	%r6822, %r4098, 10;
	xor.b32  	%r6823, %r6822, %r3460;
	xor.b32  	%r6824, %r6823, %r3464;
	// begin inline asm
	shf.r.wrap.b32 %r3468, %r3474, %r3474, %r5631;
	// end inline asm
	// begin inline asm
	shf.r.wrap.b32 %r3472, %r3474, %r3474, %r5635;
	// end inline asm
	shr.u32 	%r6825, %r3474, 3;
	xor.b32  	%r6826, %r6825, %r3468;
	xor.b32  	%r6827, %r6826, %r3472;
	add.s32 	%r6828, %r6824, %r3426;
	add.s32 	%r4194, %r6828, %r6827;
	// begin inline asm
	shf.r.wrap.b32 %r3476, %r3587, %r3587, %r5639;
	// end inline asm
	// begin inline asm
	shf.r.wrap.b32 %r3480, %r3587, %r3587, %r5643;
	// end inline asm
	xor.b32  	%r6829, %r3480, %r3476;
	// begin inline asm
	shf.r.wrap.b32 %r3484, %r3587, %r3587, %r5647;
	// end inline asm
	xor.b32  	%r6830, %r6829, %r3484;
	// begin inline asm
	lop3.b32 %r3488, %r3587, %r3539, %r3491, 0xCA;
	// end inline asm
	add.s32 	%r6831, %r4194, %r3443;
	add.s32 	%r6832, %r6831, %r6830;
	add.s32 	%r6833, %r6832, %r3488;
	add.s32 	%r6834, %r6833, %r5868;
	// begin inline asm
	shf.r.wrap.b32 %r3492, %r3603, %r3603, %r5655;
	// end inline asm
	// begin inline asm
	shf.r.wrap.b32 %r3496, %r3603, %r3603, %r5659;
	// end inline asm
	xor.b32  	%r6835, %r3496, %r3492;
	// begin inline asm
	shf.r.wrap.b32 %r3500, %r3603, %r3603, %r5663;
	// end inline asm
	xor.b32  	%r6836, %r6835, %r3500;
	// begin inline asm
	lop3.b32 %r3504, %r3603, %r3555, %r3507, 0xE8;
	// end inline asm
	add.s32 	%r3635, %r6834, %r3459;
	add.s32 	%r6837, %r3504, %r6834;
	add.s32 	%r3651, %r6837, %r6836;
	// begin inline asm
	shf.r.wrap.b32 %r3508, %r4146, %r4146, %r5623;
	// end inline asm
	// begin inline asm
	shf.r.wrap.b32 %r3512, %r4146, %r4146, %r5627;
	// end inline asm
	shr.u32 	%r6838, %r4146, 10;
	xor.b32  	%r6839, %r6838, %r3508;
	xor.b32  	%r6840, %r6839, %r3512;
	// begin inline asm
	shf.r.wrap.b32 %r3516, %r3522, %r3522, %r5631;
	// end inline asm
	// begin inline asm
	shf.r.wrap.b32 %r3520, %r3522, %r3522, %r5635;
	// end inline asm
	shr.u32 	%r6841, %r3522, 3;
	xor.b32  	%r6842, %r6841, %r3516;
	xor.b32  	%r6843, %r6842, %r3520;
	add.s32 	%r6844, %r6840, %r3474;
	add.s32 	%r4242, %r6844, %r6843;
	// begin inline asm
	shf.r.wrap.b32 %r3524, %r3635, %r3635, %r5639;
	// end inline asm
	// begin inline asm
	shf.r.wrap.b32 %r3528, %r3635, %r3635, %r5643;
	// end inline asm
	xor.b32  	%r6845, %r3528, %r3524;
	// begin inline asm
	shf.r.wrap.b32 %r3532, %r3635, %r3635, %r5647;
	// end inline asm
	xor.b32  	%r6846, %r6845, %r3532;
	// begin inline asm
	lop3.b32 %r3536, %r3635, %r3587, %r3539, 0xCA;
	// end inline asm
	add.s32 	%r6847, %r4242, %r3491;
	add.s32 	%r6848, %r6847, %r6846;
	add.s32 	%r6849, %r6848, %r3536;
	add.s32 	%r6850, %r6849, %r5884;
	// begin inline asm
	shf.r.wrap.b32 %r3540, %r3651, %r3651, %r5655;
	// end inline asm
	// begin inline asm
	shf.r.wrap.b32 %r3544, %r3651, %r3651, %r5659;
	// end inline asm
	xor.b32  	%r6851, %r3544, %r3540;
	// begin inline asm
	shf.r.wrap.b32 %r3548, %r3651, %r3651, %r5663;
	// end inline asm
	xor.b32  	%r6852, %r6851, %r3548;
	// begin inline asm
	lop3.b32 %r3552, %r3651, %r3603, %r3555, 0xE8;
	// end inline asm
	add.s32 	%r3683, %r6850, %r3507;
	add.s32 	%r6853, %r3552, %r6850;
	add.s32 	%r3699, %r6853, %r6852;
	// begin inline asm
	shf.r.wrap.b32 %r3556, %r4194, %r4194, %r5623;
	// end inline asm
	// begin inline asm
	shf.r.wrap.b32 %r3560, %r4194, %r4194, %r5627;
	// end inline asm
	shr.u32 	%r6854, %r4194, 10;
	xor.b32  	%r6855, %r6854, %r3556;
	xor.b32  	%r6856, %r6855, %r3560;
	// begin inline asm
	shf.r.wrap.b32 %r3564, %r3570, %r3570, %r5631;
	// end inline asm
	// begin inline asm
	shf.r.wrap.b32 %r3568, %r3570, %r3570, %r5635;
	// end inline asm
	shr.u32 	%r6857, %r3570, 3;
	xor.b32  	%r6858, %r6857, %r3564;
	xor.b32  	%r6859, %r6858, %r3568;
	add.s32 	%r6860, %r6856, %r3522;
	add.s32 	%r4290, %r6860, %r6859;
	// begin inline asm
	shf.r.wrap.b32 %r3572, %r3683, %r3683, %r5639;
	// end inline asm
	// begin inline asm
	shf.r.wrap.b32 %r3576, %r3683, %r3683, %r5643;
	// end inline asm
	xor.b32  	%r6861, %r3576, %r3572;
	// begin inline asm
	shf.r.wrap.b32 %r3580, %r3683, %r3683, %r5647;
	// end inline asm
	xor.b32  	%r6862, %r6861, %r3580;
	// begin inline asm
	lop3.b32 %r3584, %r3683, %r3635, %r3587, 0xCA;
	// end inline asm
	add.s32 	%r6863, %r4290, %r3539;
	add.s32 	%r6864, %r6863, %r6862;
	add.s32 	%r6865, %r6864, %r3584;
	add.s32 	%r6866, %r6865, %r5899;
	// begin inline asm
	shf.r.wrap.b32 %r3588, %r3699, %r3699, %r5655;
	// end inline asm
	// begin inline asm
	shf.r.wrap.b32 %r3592, %r3699, %r3699, %r5659;
	// end inline asm
	xor.b32  	%r6867, %r3592, %r3588;
	// begin inline asm
	shf.r.wrap.b32 %r3596, %r3699, %r3699, %r5663;
	// end inline asm
	xor.b32  	%r6868, %r6867, %r3596;
	// begin inline asm
	lop3.b32 %r3600, %r3699, %r3651, %r3603, 0xE8;
	// end inline asm
	add.s32 	%r3731, %r6866, %r3555;
	add.s32 	%r6869, %r3600, %r6866;
	add.s32 	%r3747, %r6869, %r6868;
	// begin inline asm
	shf.r.wrap.b32 %r3604, %r4242, %r4242, %r5623;
	// end inline asm
	// begin inline asm
	shf.r.wrap.b32 %r3608, %r4242, %r4242, %r5627;
	// end inline asm
	shr.u32 	%r6870, %r4242, 10;
	xor.b32  	%r6871, %r6870, %r3604;
	xor.b32  	%r6872, %r6871, %r3608;
	// begin inline asm
	shf.r.wrap.b32 %r3612, %r3618, %r3618, %r5631;
	// end inline asm
	// begin inline asm
	shf.r.wrap.b32 %r3616, %r3618, %r3618, %r5635;
	// end inline asm
	shr.u32 	%r6873, %r3618, 3;
	xor.b32  	%r6874, %r6873, %r3612;
	xor.b32  	%r6875, %r6874, %r3616;
	add.s32 	%r6876, %r6872, %r3570;
	add.s32 	%r4338, %r6876, %r6875;
	// begin inline asm
	shf.r.wrap.b32 %r3620, %r3731, %r3731, %r5639;
	// end inline asm
	// begin inline asm
	shf.r.wrap.b32 %r3624, %r3731, %r3731, %r5643;
	// end inline asm
	xor.b32  	%r6877, %r3624, %r3620;
	// begin inline asm
	shf.r.wrap.b32 %r3628, %r3731, %r3731, %r5647;
	// end inline asm
	xor.b32  	%r6878, %r6877, %r3628;
	// begin inline asm
	lop3.b32 %r3632, %r3731, %r3683, %r3635, 0xCA;
	// end inline asm
	add.s32 	%r6879, %r4338, %r3587;
	add.s32 	%r6880, %r6879, %r6878;
	add.s32 	%r6881, %r6880, %r3632;
	add.s32 	%r6882, %r6881, %r5913;
	// begin inline asm
	shf.r.wrap.b32 %r3636, %r3747, %r3747, %r5655;
	// end inline asm
	// begin inline asm
	shf.r.wrap.b32 %r3640, %r3747, %r3747, %r5659;
	// end inline asm
	xor.b32  	%r6883, %r3640, %r3636;
	// begin inline asm
	shf.r.wrap.b32 %r3644, %r3747, %r3747, %r5663;
	// end inline asm
	xor.b32  	%r6884, %r6883, %r3644;
	// begin inline asm
	lop3.b32 %r3648, %r3747, %r3699, %r3651, 0xE8;
	// end inline asm
	add.s32 	%r3779, %r6882, %r3603;
	add.s32 	%r6885, %r3648, %r6882;
	add.s32 	%r3795, %r6885, %r6884;
	// begin inline asm
	shf.r.wrap.b32 %r3652, %r4290, %r4290, %r5623;
	// end inline asm
	// begin inline asm
	shf.r.wrap.b32 %r3656, %r4290, %r4290, %r5627;
	// end inline asm
	shr.u32 	%r6886, %r4290, 10;
	xor.b32  	%r6887, %r6886, %r3652;
	xor.b32  	%r6888, %r6887, %r3656;
	add.s32 	%r6889, %r6888, %r3618;
	// begin inline asm
	shf.r.wrap.b32 %r3660, %r3666, %r3666, %r5631;
	// end inline asm
	// begin inline asm
	shf.r.wrap.b32 %r3664, %r3666, %r3666, %r5635;
	// end inline asm
	shr.u32 	%r6890, %r3666, 3;
	xor.b32  	%r6891, %r6890, %r3660;
	xor.b32  	%r6892, %r6891, %r3664;
	add.s32 	%r6893, %r6889, %r6892;
	add.s32 	%r3749, %r6893, 256;
	// begin inline asm
	shf.r.wrap.b32 %r3668, %r3779, %r3779, %r5639;
	// end inline asm
	// begin inline asm
	shf.r.wrap.b32 %r3672, %r3779, %r3779, %r5643;
	// end inline asm
	xor.b32  	%r6894, %r3672, %r3668;
	// begin inline asm
	shf.r.wrap.b32 %r3676, %r3779, %r3779, %r5647;
	// end inline asm
	xor.b32  	%r6895, %r6894, %r3676;
	// begin inline asm
	lop3.b32 %r3680, %r3779, %r3731, %r3683, 0xCA;
	// end inline asm
	add.s32 	%r6896, %r3749, %r3635;
	add.s32 	%r6897, %r6896, %r6895;
	add.s32 	%r6898, %r6897, %r3680;
	add.s32 	%r6899, %r6898, %r5928;
	// begin inline asm
	shf.r.wrap.b32 %r3684, %r3795, %r3795, %r5655;
	// end inline asm
	// begin inline asm
	shf.r.wrap.b32 %r3688, %r3795, %r3795, %r5659;
	// end inline asm
	xor.b32  	%r6900, %r3688, %r3684;
	// begin inline asm
	shf.r.wrap.b32 %r3692, %r3795, %r3795, %r5663;
	// end inline asm
	xor.b32  	%r6901, %r6900, %r3692;
	// begin inline asm
	lop3.b32 %r3696, %r3795, %r3747, %r3699, 0xE8;
	// end inline asm
	add.s32 	%r3827, %r6899, %r3651;
	add.s32 	%r6902, %r3696, %r6899;
	add.s32 	%r3843, %r6902, %r6901;
	// begin inline asm
	shf.r.wrap.b32 %r3700, %r4338, %r4338, %r5623;
	// end inline asm
	// begin inline asm
	shf.r.wrap.b32 %r3704, %r4338, %r4338, %r5627;
	// end inline asm
	shr.u32 	%r6903, %r4338, 10;
	xor.b32  	%r6904, %r6903, %r3700;
	xor.b32  	%r6905, %r6904, %r3704;
	add.s32 	%r6906, %r6905, %r4098;
	// begin inline asm
	shf.r.wrap.b32 %r3708, %r3714, %r3714, %r5631;
	// end inline asm
	// begin inline asm
	shf.r.wrap.b32 %r3712, %r3714, %r3714, %r5635;
	// end inline asm
	xor.b32  	%r6907, %r3708, %r3712;
	xor.b32  	%r6908, %r6907, 268435456;
	add.s32 	%r6909, %r6906, %r3666;
	add.s32 	%r4434, %r6909, %r6908;
	// begin inline asm
	shf.r.wrap.b32 %r3716, %r3827, %r3827, %r5639;
	// end inline asm
	// begin inline asm
	shf.r.wrap.b32 %r3720, %r3827, %r3827, %r5643;
	// end inline asm
	xor.b32  	%r6910, %r3720, %r3716;
	// begin inline asm
	shf.r.wrap.b32 %r3724, %r3827, %r3827, %r5647;
	// end inline asm
	xor.b32  	%r6911, %r6910, %r3724;
	// begin inline asm
	lop3.b32 %r3728, %r3827, %r3779, %r3731, 0xCA;
	// end inline asm
	add.s32 	%r6912, %r4434, %r3683;
	add.s32 	%r6913, %r6912, %r6911;
	add.s32 	%r6914, %r6913, %r3728;
	add.s32 	%r6915, %r6914, %r5943;
	// begin inline asm
	shf.r.wrap.b32 %r3732, %r3843, %r3843, %r5655;
	// end inline asm
	// begin inline asm
	shf.r.wrap.b32 %r3736, %r3843, %r3843, %r5659;
	// end inline asm
	xor.b32  	%r6916, %r3736, %r3732;
	// begin inline asm
	shf.r.wrap.b32 %r3740, %r3843, %r3843, %r5663;
	// end inline asm
	xor.b32  	%r6917, %r6916, %r3740;
	// begin inline asm
	lop3.b32 %r3744, %r3843, %r3795, %r3747, 0xE8;
	// end inline asm
	add.s32 	%r3875, %r6915, %r3699;
	add.s32 	%r6918, %r3744, %r6915;
	add.s32 	%r3891, %r6918, %r6917;
	// begin inline asm
	shf.r.wrap.b32 %r3748, %r3749, %r3749, %r5623;
	// end inline asm
	// begin inline asm
	shf.r.wrap.b32 %r3752, %r3749, %r3749, %r5627;
	// end inline asm
	shr.u32 	%r6919, %r3749, 10;
	xor.b32  	%r6920, %r6919, %r3748;
	xor.b32  	%r6921, %r6920, %r3752;
	add.s32 	%r6922, %r6921, %r4146;
	// begin inline asm
	shf.r.wrap.b32 %r3756, %r4002, %r4002, %r5631;
	// end inline asm
	// begin inline asm
	shf.r.wrap.b32 %r3760, %r4002, %r4002, %r5635;
	// end inline asm
	xor.b32  	%r6923, %r3756, %r3760;
	add.s32 	%r6924, %r6923, %r6922;
	add.s32 	%r3845, %r6924, -2147483648;
	// begin inline asm
	shf.r.wrap.b32 %r3764, %r3875, %r3875, %r5639;
	// end inline asm
	// begin inline asm
	shf.r.wrap.b32 %r3768, %r3875, %r3875, %r5643;
	// end inline asm
	xor.b32  	%r6925, %r3768, %r3764;
	// begin inline asm
	shf.r.wrap.b32 %r3772, %r3875, %r3875, %r5647;
	// end inline asm
	xor.b32  	%r6926, %r6925, %r3772;
	// begin inline asm
	lop3.b32 %r3776, %r3875, %r3827, %r3779, 0xCA;
	// end inline asm
	add.s32 	%r6927, %r3845, %r3731;
	add.s32 	%r6928, %r6927, %r6926;
	add.s32 	%r6929, %r6928, %r3776;
	add.s32 	%r6930, %r6929, %r5958;
	// begin inline asm
	shf.r.wrap.b32 %r3780, %r3891, %r3891, %r5655;
	// end inline asm
	// begin inline asm
	shf.r.wrap.b32 %r3784, %r3891, %r3891, %r5659;
	// end inline asm
	xor.b32  	%r6931, %r3784, %r3780;
	// begin inline asm
	shf.r.wrap.b32 %r3788, %r3891, %r3891, %r5663;
	// end inline asm
	xor.b32  	%r6932, %r6931, %r3788;
	// begin inline asm
	lop3.b32 %r3792, %r3891, %r3843, %r3795, 0xE8;
	// end inline asm
	add.s32 	%r3923, %r6930, %r3747;
	add.s32 	%r6933, %r3792, %r6930;
	add.s32 	%r3939, %r6933, %r6932;
	// begin inline asm
	shf.r.wrap.b32 %r3796, %r4434, %r4434, %r5623;
	// end inline asm
	// begin inline asm
	shf.r.wrap.b32 %r3800, %r4434, %r4434, %r5627;
	// end inline asm
	shr.u32 	%r6934, %r4434, 10;
	xor.b32  	%r6935, %r6934, %r3796;
	xor.b32  	%r6936, %r6935, %r3800;
	add.s32 	%r6937, %r6936, %r4194;
	// begin inline asm
	shf.r.wrap.b32 %r3804, %r4002, %r4002, %r5631;
	// end inline asm
	// begin inline asm
	shf.r.wrap.b32 %r3808, %r4002, %r4002, %r5635;
	// end inline asm
	xor.b32  	%r6938, %r3804, %r3808;
	add.s32 	%r4530, %r6937, %r6938;
	// begin inline asm
	shf.r.wrap.b32 %r3812, %r3923, %r3923, %r5639;
	// end inline asm
	// begin inline asm
	shf.r.wrap.b32 %r3816, %r3923, %r3923, %r5643;
	// end inline asm
	xor.b32  	%r6939, %r3816, %r3812;
	// begin inline asm
	shf.r.wrap.b32 %r3820, %r3923, %r3923, %r5647;
	// end inline asm
	xor.b32  	%r6940, %r6939, %r3820;
	// begin inline asm
	lop3.b32 %r3824, %r3923, %r3875, %r3827, 0xCA;
	// end inline asm
	add.s32 	%r6941, %r4530, %r3779;
	add.s32 	%r6942, %r6941, %r6940;
	add.s32 	%r6943, %r6942, %r3824;
	add.s32 	%r6944, %r6943, %r5973;
	// begin inline asm
	shf.r.wrap.b32 %r3828, %r3939, %r3939, %r5655;
	// end inline asm
	// begin inline asm
	shf.r.wrap.b32 %r3832, %r3939, %r3939, %r5659;
	// end inline asm
	xor.b32  	%r6945, %r3832, %r3828;
	// begin inline asm
	shf.r.wrap.b32 %r3836, %r3939, %r3939, %r5663;
	// end inline asm
	xor.b32  	%r6946, %r6945, %r3836;
	// begin inline asm
	lop3.b32 %r3840, %r3939, %r3891, %r3843, 0xE8;
	// end inline asm
	add.s32 	%r3971, %r6944, %r3795;
	add.s32 	%r6947, %r3840, %r6944;
	add.s32 	%r3987, %r6947, %r6946;
	// begin inline asm
	shf.r.wrap.b32 %r3844, %r3845, %r3845, %r5623;
	// end inline asm
	// begin inline asm
	shf.r.wrap.b32 %r3848, %r3845, %r3845, %r5627;
	// end inline asm
	shr.u32 	%r6948, %r3845, 10;
	xor.b32  	%r6949, %r6948, %r3844;
	xor.b32  	%r6950, %r6949, %r3848;
	add.s32 	%r6951, %r6950, %r4242;
	// begin inline asm
	shf.r.wrap.b32 %r3852, %r4002, %r4002, %r5631;
	// end inline asm
	// begin inline asm
	shf.r.wrap.b32 %r3856, %r4002, %r4002, %r5635;
	// end inline asm
	xor.b32  	%r6952, %r3852, %r3856;
	add.s32 	%r4578, %r6951, %r6952;
	// begin inline asm
	shf.r.wrap.b32 %r3860, %r3971, %r3971, %r5639;
	// end inline asm
	// begin inline asm
	shf.r.wrap.b32 %r3864, %r3971, %r3971, %r5643;
	// end inline asm
	xor.b32  	%r6953, %r3864, %r3860;
	// begin inline asm
	shf.r.wrap.b32 %r3868, %r3971, %r3971, %r5647;
	// end inline asm
	xor.b32  	%r6954, %r6953, %r3868;
	// begin inline asm
	lop3.b32 %r3872, %r3971, %r3923, %r3875, 0xCA;
	// end inline asm
	add.s32 	%r6955, %r4578, %r3827;
	add.s32 	%r6956, %r6955, %r6954;
	add.s32 	%r6957, %r6956, %r3872;
	add.s32 	%r6958, %r6957, %r5988;
	// begin inline asm
	shf.r.wrap.b32 %r3876, %r3987, %r3987, %r5655;
	// end inline asm
	// begin inline asm
	shf.r.wrap.b32 %r3880, %r3987, %r3987, %r5659;
	// end inline asm
	xor.b32  	%r6959, %r3880, %r3876;
	// begin inline asm
	shf.r.wrap.b32 %r3884, %r3987, %r3987, %r5663;
	// end inline asm
	xor.b32  	%r6960, %r6959, %r3884;
	// begin inline asm
	lop3.b32 %r3888, %r3987, %r3939, %r3891, 0xE8;
	// end inline asm
	add.s32 	%r4019, %r6958, %r3843;
	add.s32 	%r6961, %r3888, %r6958;
	add.s32 	%r4035, %r6961, %r6960;
	// begin inline asm
	shf.r.wrap.b32 %r3892, %r4530, %r4530, %r5623;
	// end inline asm
	// begin inline asm
	shf.r.wrap.b32 %r3896, %r4530, %r4530, %r5627;
	// end inline asm
	shr.u32 	%r6962, %r4530, 10;
	xor.b32  	%r6963, %r6962, %r3892;
	xor.b32  	%r6964, %r6963, %r3896;
	add.s32 	%r6965, %r6964, %r4290;
	// begin inline asm
	shf.r.wrap.b32 %r3900, %r4002, %r4002, %r5631;
	// end inline asm
	// begin inline asm
	shf.r.wrap.b32 %r3904, %r4002, %r4002, %r5635;
	// end inline asm
	xor.b32  	%r6966, %r3900, %r3904;
	add.s32 	%r4626, %r6965, %r6966;
	// begin inline asm
	shf.r.wrap.b32 %r3908, %r4019, %r4019, %r5639;
	// end inline asm
	// begin inline asm
	shf.r.wrap.b32 %r3912, %r4019, %r4019, %r5643;
	// end inline asm
	xor.b32  	%r6967, %r3912, %r3908;
	// begin inline asm
	shf.r.wrap.b32 %r3916, %r4019, %r4019, %r5647;
	// end inline asm
	xor.b32  	%r6968, %r6967, %r3916;
	// begin inline asm
	lop3.b32 %r3920, %r4019, %r3971, %r3923, 0xCA;
	// end inline asm
	add.s32 	%r6969, %r4626, %r3875;
	add.s32 	%r6970, %r6969, %r6968;
	add.s32 	%r6971, %r6970, %r3920;
	add.s32 	%r6972, %r6971, %r6003;
	// begin inline asm
	shf.r.wrap.b32 %r3924, %r4035, %r4035, %r5655;
	// end inline asm
	// begin inline asm
	shf.r.wrap.b32 %r3928, %r4035, %r4035, %r5659;
	// end inline asm
	xor.b32  	%r6973, %r3928, %r3924;
	// begin inline asm
	shf.r.wrap.b32 %r3932, %r4035, %r4035, %r5663;
	// end inline asm
	xor.b32  	%r6974, %r6973, %r3932;
	// begin inline asm
	lop3.b32 %r3936, %r4035, %r3987, %r3939, 0xE8;
	// end inline asm
	add.s32 	%r4067, %r6972, %r3891;
	add.s32 	%r6975, %r3936, %r6972;
	add.s32 	%r4083, %r6975, %r6974;
	// begin inline asm
	shf.r.wrap.b32 %r3940, %r4578, %r4578, %r5623;
	// end inline asm
	// begin inline asm
	shf.r.wrap.b32 %r3944, %r4578, %r4578, %r5627;
	// end inline asm
	shr.u32 	%r6976, %r4578, 10;
	xor.b32  	%r6977, %r6976, %r3940;
	xor.b32  	%r6978, %r6977, %r3944;
	add.s32 	%r6979, %r6978, %r4338;
	// begin inline asm
	shf.r.wrap.b32 %r3948, %r4002, %r4002, %r5631;
	// end inline asm
	// begin inline asm
	shf.r.wrap.b32 %r3952, %r4002, %r4002, %r5635;
	// end inline asm
	xor.b32  	%r6980, %r3948, %r3952;
	add.s32 	%r4674, %r6979, %r6980;
	// begin inline asm
	shf.r.wrap.b32 %r3956, %r4067, %r4067, %r5639;
	// end inline asm
	// begin inline asm
	shf.r.wrap.b32 %r3960, %r4067, %r4067, %r5643;
	// end inline asm
	xor.b32  	%r6981, %r3960, %r3956;
	// begin inline asm
	shf.r.wrap.b32 %r3964, %r4067, %r4067, %r5647;
	// end inline asm
	xor.b32  	%r6982, %r6981, %r3964;
	// begin inline asm
	lop3.b32 %r3968, %r4067, %r4019, %r3971, 0xCA;
	// end inline asm
	add.s32 	%r6983, %r4674, %r3923;
	add.s32 	%r6984, %r6983, %r6982;
	add.s32 	%r6985, %r6984, %r3968;
	add.s32 	%r6986, %r6985, %r6018;
	// begin inline asm
	shf.r.wrap.b32 %r3972, %r4083, %r4083, %r5655;
	// end inline asm
	// begin inline asm
	shf.r.wrap.b32 %r3976, %r4083, %r4083, %r5659;
	// end inline asm
	xor.b32  	%r6987, %r3976, %r3972;
	// begin inline asm
	shf.r.wrap.b32 %r3980, %r4083, %r4083, %r5663;
	// end inline asm
	xor.b32  	%r6988, %r6987, %r3980;
	// begin inline asm
	lop3.b32 %r3984, %r4083, %r4035, %r3987, 0xE8;
	// end inline asm
	add.s32 	%r4115, %r6986, %r3939;
	add.s32 	%r6989, %r3984, %r6986;
	add.s32 	%r4131, %r6989, %r6988;
	// begin inline asm
	shf.r.wrap.b32 %r3988, %r4626, %r4626, %r5623;
	// end inline asm
	// begin inline asm
	shf.r.wrap.b32 %r3992, %r4626, %r4626, %r5627;
	// end inline asm
	shr.u32 	%r6990, %r4626, 10;
	xor.b32  	%r6991, %r6990, %r3988;
	xor.b32  	%r6992, %r6991, %r3992;
	add.s32 	%r6993, %r6992, %r3749;
	// begin inline asm
	shf.r.wrap.b32 %r3996, %r4002, %r4002, %r5631;
	// end inline asm
	// begin inline asm
	shf.r.wrap.b32 %r4000, %r4002, %r4002, %r5635;
	// end inline asm
	xor.b32  	%r6994, %r3996, %r4000;
	add.s32 	%r4722, %r6993, %r6994;
	// begin inline asm
	shf.r.wrap.b32 %r4004, %r4115, %r4115, %r5639;
	// end inline asm
	// begin inline asm
	shf.r.wrap.b32 %r4008, %r4115, %r4115, %r5643;
	// end inline asm
	xor.b32  	%r6995, %r4008, %r4004;
	// begin inline asm
	shf.r.wrap.b32 %r4012, %r4115, %r4115, %r5647;
	// end inline asm
	xor.b32  	%r6996, %r6995, %r4012;
	// begin inline asm
	lop3.b32 %r4016, %r4115, %r4067, %r4019, 0xCA;
	// end inline asm
	add.s32 	%r6997, %r4722, %r3971;
	add.s32 	%r6998, %r6997, %r6996;
	add.s32 	%r6999, %r6998, %r4016;
	add.s32 	%r7000, %r6999, %r6033;
	// begin inline asm
	shf.r.wrap.b32 %r4020, %r4131, %r4131, %r5655;
	// end inline asm
	// begin inline asm
	shf.r.wrap.b32 %r4024, %r4131, %r4131, %r5659;
	// end inline asm
	xor.b32  	%r7001, %r4024, %r4020;
	// begin inline asm
	shf.r.wrap.b32 %r4028, %r4131, %r4131, %r5663;
	// end inline asm
	xor.b32  	%r7002, %r7001, %r4028;
	// begin inline asm
	lop3.b32 %r4032, %r4131, %r4083, %r4035, 0xE8;
	// end inline asm
	add.s32 	%r4163, %r7000, %r3987;
	add.s32 	%r7003, %r4032, %r7000;
	add.s32 	%r4179, %r7003, %r7002;
	// begin inline asm
	shf.r.wrap.b32 %r4036, %r4674, %r4674, %r5623;
	// end inline asm
	// begin inline asm
	shf.r.wrap.b32 %r4040, %r4674, %r4674, %r5627;
	// end inline asm
	shr.u32 	%r7004, %r4674, 10;
	xor.b32  	%r7005, %r7004, %r4036;
	xor.b32  	%r7006, %r7005, %r4040;
	add.s32 	%r7007, %r7006, %r4434;
	// begin inline asm
	shf.r.wrap.b32 %r4044, %r4050, %r4050, %r5631;
	// end inline asm
	// begin inline asm
	shf.r.wrap.b32 %r4048, %r4050, %r4050, %r5635;
	// end inline asm
	xor.b32  	%r7008, %r4044, %r4048;
	xor.b32  	%r7009, %r7008, 32;
	add.s32 	%r4770, %r7007, %r7009;
	// begin inline asm
	shf.r.wrap.b32 %r4052, %r4163, %r4163, %r5639;
	// end inline asm
	// begin inline asm
	shf.r.wrap.b32 %r4056, %r4163, %r4163, %r5643;
	// end inline asm
	xor.b32  	%r7010, %r4056, %r4052;
	// begin inline asm
	shf.r.wrap.b32 %r4060, %r4163, %r4163, %r5647;
	// end inline asm
	xor.b32  	%r7011, %r7010, %r4060;
	// begin inline asm
	lop3.b32 %r4064, %r4163, %r4115, %r4067, 0xCA;
	// end inline asm
	add.s32 	%r7012, %r4770, %r4019;
	add.s32 	%r7013, %r7012, %r7011;
	add.s32 	%r7014, %r7013, %r4064;
	add.s32 	%r7015, %r7014, %r6049;
	// begin inline asm
	shf.r.wrap.b32 %r4068, %r4179, %r4179, %r5655;
	// end inline asm
	// begin inline asm
	shf.r.wrap.b32 %r4072, %r4179, %r4179, %r5659;
	// end inline asm
	xor.b32  	%r7016, %r4072, %r4068;
	// begin inline asm
	shf.r.wrap.b32 %r4076, %r4179, %r4179, %r5663;
	// end inline asm
	xor.b32  	%r7017, %r7016, %r4076;
	// begin inline asm
	lop3.b32 %r4080, %r4179, %r4131, %r4083, 0xE8;
	// end inline asm
	add.s32 	%r4211, %r7015, %r4035;
	add.s32 	%r7018, %r4080, %r7015;
	add.s32 	%r4227, %r7018, %r7017;
	// begin inline asm
	shf.r.wrap.b32 %r4084, %r4722, %r4722, %r5623;
	// end inline asm
	// begin inline asm
	shf.r.wrap.b32 %r4088, %r4722, %r4722, %r5627;
	// end inline asm
	shr.u32 	%r7019, %r4722, 10;
	xor.b32  	%r7020, %r7019, %r4084;
	xor.b32  	%r7021, %r7020, %r4088;
	add.s32 	%r7022, %r7021, %r3845;
	// begin inline asm
	shf.r.wrap.b32 %r4092, %r4098, %r4098, %r5631;
	// end inline asm
	// begin inline asm
	shf.r.wrap.b32 %r4096, %r4098, %r4098, %r5635;
	// end inline asm
	shr.u32 	%r7023, %r4098, 3;
	xor.b32  	%r7024, %r7023, %r4092;
	xor.b32  	%r7025, %r7024, %r4096;
	add.s32 	%r7026, %r7022, %r7025;
	add.s32 	%r4181, %r7026, 256;
	// begin inline asm
	shf.r.wrap.b32 %r4100, %r4211, %r4211, %r5639;
	// end inline asm
	// begin inline asm
	shf.r.wrap.b32 %r4104, %r4211, %r4211, %r5643;
	// end inline asm
	xor.b32  	%r7027, %r4104, %r4100;
	// begin inline asm
	shf.r.wrap.b32 %r4108, %r4211, %r4211, %r5647;
	// end inline asm
	xor.b32  	%r7028, %r7027, %r4108;
	// begin inline asm
	lop3.b32 %r4112, %r4211, %r4163, %r4115, 0xCA;
	// end inline asm
	add.s32 	%r7029, %r4181, %r4067;
	add.s32 	%r7030, %r7029, %r7028;
	add.s32 	%r7031, %r7030, %r4112;
	add.s32 	%r7032, %r7031, %r6067;
	// begin inline asm
	shf.r.wrap.b32 %r4116, %r4227, %r4227, %r5655;
	// end inline asm
	// begin inline asm
	shf.r.wrap.b32 %r4120, %r4227, %r4227, %r5659;
	// end inline asm
	xor.b32  	%r7033, %r4120, %r4116;
	// begin inline asm
	shf.r.wrap.b32 %r4124, %r4227, %r4227, %r5663;
	// end inline asm
	xor.b32  	%r7034, %r7033, %r4124;
	// begin inline asm
	lop3.b32 %r4128, %r4227, %r4179, %r4131, 0xE8;
	// end inline asm
	add.s32 	%r4259, %r7032, %r4083;
	add.s32 	%r7035, %r4128, %r7032;
	add.s32 	%r4275, %r7035, %r7034;
	// begin inline asm
	shf.r.wrap.b32 %r4132, %r4770, %r4770, %r5623;
	// end inline asm
	// begin inline asm
	shf.r.wrap.b32 %r4136, %r4770, %r4770, %r5627;
	// end inline asm
	shr.u32 	%r7036, %r4770, 10;
	xor.b32  	%r7037, %r7036, %r4132;
	xor.b32  	%r7038, %r7037, %r4136;
	add.s32 	%r7039, %r7038, %r4530;
	// begin inline asm
	shf.r.wrap.b32 %r4140, %r4146, %r4146, %r5631;
	// end inline asm
	// begin inline asm
	shf.r.wrap.b32 %r4144, %r4146, %r4146, %r5635;
	// end inline asm
	shr.u32 	%r7040, %r4146, 3;
	xor.b32  	%r7041, %r7040, %r4140;
	xor.b32  	%r7042, %r7041, %r4144;
	add.s32 	%r7043, %r7039, %r4098;
	add.s32 	%r4866, %r7043, %r7042;
	// begin inline asm
	shf.r.wrap.b32 %r4148, %r4259, %r4259, %r5639;
	// end inline asm
	// begin inline asm
	shf.r.wrap.b32 %r4152, %r4259, %r4259, %r5643;
	// end inline asm
	xor.b32  	%r7044, %r4152, %r4148;
	// begin inline asm
	shf.r.wrap.b32 %r4156, %r4259, %r4259, %r5647;
	// end inline asm
	xor.b32  	%r7045, %r7044, %r4156;
	// begin inline asm
	lop3.b32 %r4160, %r4259, %r4211, %r4163, 0xCA;
	// end inline asm
	add.s32 	%r7046, %r4866, %r4115;
	add.s32 	%r7047, %r7046, %r7045;
	add.s32 	%r7048, %r7047, %r4160;
	add.s32 	%r7049, %r7048, %r6085;
	// begin inline asm
	shf.r.wrap.b32 %r4164, %r4275, %r4275, %r5655;
	// end inline asm
	// begin inline asm
	shf.r.wrap.b32 %r4168, %r4275, %r4275, %r5659;
	// end inline asm
	xor.b32  	%r7050, %r4168, %r4164;
	// begin inline asm
	shf.r.wrap.b32 %r4172, %r4275, %r4275, %r5663;
	// end inline asm
	xor.b32  	%r7051, %r7050, %r4172;
	// begin inline asm
	lop3.b32 %r4176, %r4275, %r4227, %r4179, 0xE8;
	// end inline asm
	add.s32 	%r4307, %r7049, %r4131;
	add.s32 	%r7052, %r4176, %r7049;
	add.s32 	%r4323, %r7052, %r7051;
	// begin inline asm
	shf.r.wrap.b32 %r4180, %r4181, %r4181, %r5623;
	// end inline asm
	// begin inline asm
	shf.r.wrap.b32 %r4184, %r4181, %r4181, %r5627;
	// end inline asm
	shr.u32 	%r7053, %r4181, 10;
	xor.b32  	%r7054, %r7053, %r4180;
	xor.b32  	%r7055, %r7054, %r4184;
	add.s32 	%r7056, %r7055, %r4578;
	// begin inline asm
	shf.r.wrap.b32 %r4188, %r4194, %r4194, %r5631;
	// end inline asm
	// begin inline asm
	shf.r.wrap.b32 %r4192, %r4194, %r4194, %r5635;
	// end inline asm
	shr.u32 	%r7057, %r4194, 3;
	xor.b32  	%r7058, %r7057, %r4188;
	xor.b32  	%r7059, %r7058, %r4192;
	add.s32 	%r7060, %r7056, %r4146;
	add.s32 	%r4914, %r7060, %r7059;
	// begin inline asm
	shf.r.wrap.b32 %r4196, %r4307, %r4307, %r5639;
	// end inline asm
	// begin inline asm
	shf.r.wrap.b32 %r4200, %r4307, %r4307, %r5643;
	// end inline asm
	xor.b32  	%r7061, %r4200, %r4196;
	// begin inline asm
	shf.r.wrap.b32 %r4204, %r4307, %r4307, %r5647;
	// end inline asm
	xor.b32  	%r7062, %r7061, %r4204;
	// begin inline asm
	lop3.b32 %r4208, %r4307, %r4259, %r4211, 0xCA;
	// end inline asm
	add.s32 	%r7063, %r4914, %r4163;
	add.s32 	%r7064, %r7063, %r7062;
	add.s32 	%r7065, %r7064, %r4208;
	add.s32 	%r7066, %r7065, %r6103;
	// begin inline asm
	shf.r.wrap.b32 %r4212, %r4323, %r4323, %r5655;
	// end inline asm
	// begin inline asm
	shf.r.wrap.b32 %r4216, %r4323, %r4323, %r5659;
	// end inline asm
	xor.b32  	%r7067, %r4216, %r4212;
	// begin inline asm
	shf.r.wrap.b32 %r4220, %r4323, %r4323, %r5663;
	// end inline asm
	xor.b32  	%r7068, %r7067, %r4220;
	// begin inline asm
	lop3.b32 %r4224, %r4323, %r4275, %r4227, 0xE8;
	// end inline asm
	add.s32 	%r4355, %r7066, %r4179;
	add.s32 	%r7069, %r4224, %r7066;
	add.s32 	%r4371, %r7069, %r7068;
	// begin inline asm
	shf.r.wrap.b32 %r4228, %r4866, %r4866, %r5623;
	// end inline asm
	// begin inline asm
	shf.r.wrap.b32 %r4232, %r4866, %r4866, %r5627;
	// end inline asm
	shr.u32 	%r7070, %r4866, 10;
	xor.b32  	%r7071, %r7070, %r4228;
	xor.b32  	%r7072, %r7071, %r4232;
	add.s32 	%r7073, %r7072, %r4626;
	// begin inline asm
	shf.r.wrap.b32 %r4236, %r4242, %r4242, %r5631;
	// end inline asm
	// begin inline asm
	shf.r.wrap.b32 %r4240, %r4242, %r4242, %r5635;
	// end inline asm
	shr.u32 	%r7074, %r4242, 3;
	xor.b32  	%r7075, %r7074, %r4236;
	xor.b32  	%r7076, %r7075, %r4240;
	add.s32 	%r7077, %r7073, %r4194;
	add.s32 	%r4962, %r7077, %r7076;
	// begin inline asm
	shf.r.wrap.b32 %r4244, %r4355, %r4355, %r5639;
	// end inline asm
	// begin inline asm
	shf.r.wrap.b32 %r4248, %r4355, %r4355, %r5643;
	// end inline asm
	xor.b32  	%r7078, %r4248, %r4244;
	// begin inline asm
	shf.r.wrap.b32 %r4252, %r4355, %r4355, %r5647;
	// end inline asm
	xor.b32  	%r7079, %r7078, %r4252;
	// begin inline asm
	lop3.b32 %r4256, %r4355, %r4307, %r4259, 0xCA;
	// end inline asm
	add.s32 	%r7080, %r4962, %r4211;
	add.s32 	%r7081, %r7080, %r7079;
	add.s32 	%r7082, %r7081, %r4256;
	add.s32 	%r7083, %r7082, %r6121;
	// begin inline asm
	shf.r.wrap.b32 %r4260, %r4371, %r4371, %r5655;
	// end inline asm
	// begin inline asm
	shf.r.wrap.b32 %r4264, %r4371, %r4371, %r5659;
	// end inline asm
	xor.b32  	%r7084, %r4264, %r4260;
	// begin inline asm
	shf.r.wrap.b32 %r4268, %r4371, %r4371, %r5663;
	// end inline asm
	xor.b32  	%r7085, %r7084, %r4268;
	// begin inline asm
	lop3.b32 %r4272, %r4371, %r4323, %r4275, 0xE8;
	// end inline asm
	add.s32 	%r4403, %r7083, %r4227;
	add.s32 	%r7086, %r4272, %r7083;
	add.s32 	%r4419, %r7086, %r7085;
	// begin inline asm
	shf.r.wrap.b32 %r4276, %r4914, %r4914, %r5623;
	// end inline asm
	// begin inline asm
	shf.r.wrap.b32 %r4280, %r4914, %r4914, %r5627;
	// end inline asm
	shr.u32 	%r7087, %r4914, 10;
	xor.b32  	%r7088, %r7087, %r4276;
	xor.b32  	%r7089, %r7088, %r4280;
	add.s32 	%r7090, %r7089, %r4674;
	// begin inline asm
	shf.r.wrap.b32 %r4284, %r4290, %r4290, %r5631;
	// end inline asm
	// begin inline asm
	shf.r.wrap.b32 %r4288, %r4290, %r4290, %r5635;
	// end inline asm
	shr.u32 	%r7091, %r4290, 3;
	xor.b32  	%r7092, %r7091, %r4284;
	xor.b32  	%r7093, %r7092, %r4288;
	add.s32 	%r7094, %r7090, %r4242;
	add.s32 	%r5010, %r7094, %r7093;
	// begin inline asm
	shf.r.wrap.b32 %r4292, %r4403, %r4403, %r5639;
	// end inline asm
	// begin inline asm
	shf.r.wrap.b32 %r4296, %r4403, %r4403, %r5643;
	// end inline asm
	xor.b32  	%r7095, %r4296, %r4292;
	// begin inline asm
	shf.r.wrap.b32 %r4300, %r4403, %r4403, %r5647;
	// end inline asm
	xor.b32  	%r7096, %r7095, %r4300;
	// begin inline asm
	lop3.b32 %r4304, %r4403, %r4355, %r4307, 0xCA;
	// end inline asm
	add.s32 	%r7097, %r5010, %r4259;
	add.s32 	%r7098, %r7097, %r7096;
	add.s32 	%r7099, %r7098, %r4304;
	add.s32 	%r7100, %r7099, %r6139;
	// begin inline asm
	shf.r.wrap.b32 %r4308, %r4419, %r4419, %r5655;
	// end inline asm
	// begin inline asm
	shf.r.wrap.b32 %r4312, %r4419, %r4419, %r5659;
	// end inline asm
	xor.b32  	%r7101, %r4312, %r4308;
	// begin inline asm
	shf.r.wrap.b32 %r4316, %r4419, %r4419, %r5663;
	// end inline asm
	xor.b32  	%r7102, %r7101, %r4316;
	// begin inline asm
	lop3.b32 %r4320, %r4419, %r4371, %r4323, 0xE8;
	// end inline asm
	add.s32 	%r4451, %r7100, %r4275;
	add.s32 	%r7103, %r4320, %r7100;
	add.s32 	%r4467, %r7103, %r7102;
	// begin inline asm
	shf.r.wrap.b32 %r4324, %r4962, %r4962, %r5623;
	// end inline asm
	// begin inline asm
	shf.r.wrap.b32 %r4328, %r4962, %r4962, %r5627;
	// end inline asm
	shr.u32 	%r7104, %r4962, 10;
	xor.b32  	%r7105, %r7104, %r4324;
	xor.b32  	%r7106, %r7105, %r4328;
	add.s32 	%r7107, %r7106, %r4722;
	// begin inline asm
	shf.r.wrap.b32 %r4332, %r4338, %r4338, %r5631;
	// end inline asm
	// begin inline asm
	shf.r.wrap.b32 %r4336, %r4338, %r4338, %r5635;
	// end inline asm
	shr.u32 	%r7108, %r4338, 3;
	xor.b32  	%r7109, %r7108, %r4332;
	xor.b32  	%r7110, %r7109, %r4336;
	add.s32 	%r7111, %r7107, %r4290;
	add.s32 	%r5058, %r7111, %r7110;
	// begin inline asm
	shf.r.wrap.b32 %r4340, %r4451, %r4451, %r5639;
	// end inline asm
	// begin inline asm
	shf.r.wrap.b32 %r4344, %r4451, %r4451, %r5643;
	// end inline asm
	xor.b32  	%r7112, %r4344, %r4340;
	// begin inline asm
	shf.r.wrap.b32 %r4348, %r4451, %r4451, %r5647;
	// end inline asm
	xor.b32  	%r7113, %r7112, %r4348;
	// begin inline asm
	lop3.b32 %r4352, %r4451, %r4403, %r4355, 0xCA;
	// end inline asm
	add.s32 	%r7114, %r5058, %r4307;
	add.s32 	%r7115, %r7114, %r7113;
	add.s32 	%r7116, %r7115, %r4352;
	add.s32 	%r7117, %r7116, %r6157;
	// begin inline asm
	shf.r.wrap.b32 %r4356, %r4467, %r4467, %r5655;
	// end inline asm
	// begin inline asm
	shf.r.wrap.b32 %r4360, %r4467, %r4467, %r5659;
	// end inline asm
	xor.b32  	%r7118, %r4360, %r4356;
	// begin inline asm
	shf.r.wrap.b32 %r4364, %r4467, %r4467, %r5663;
	// end inline asm
	xor.b32  	%r7119, %r7118, %r4364;
	// begin inline asm
	lop3.b32 %r4368, %r4467, %r4419, %r4371, 0xE8;
	// end inline asm
	add.s32 	%r4499, %r7117, %r4323;
	add.s32 	%r7120, %r4368, %r7117;
	add.s32 	%r4515, %r7120, %r7119;
	// begin inline asm
	shf.r.wrap.b32 %r4372, %r5010, %r5010, %r5623;
	// end inline asm
	// begin inline asm
	shf.r.wrap.b32 %r4376, %r5010, %r5010, %r5627;
	// end inline asm
	shr.u32 	%r7121, %r5010, 10;
	xor.b32  	%r7122, %r7121, %r4372;
	xor.b32  	%r7123, %r7122, %r4376;
	add.s32 	%r7124, %r7123, %r4770;
	// begin inline asm
	shf.r.wrap.b32 %r4380, %r3749, %r3749, %r5631;
	// end inline asm
	// begin inline asm
	shf.r.wrap.b32 %r4384, %r3749, %r3749, %r5635;
	// end inline asm
	shr.u32 	%r7125, %r3749, 3;
	xor.b32  	%r7126, %r7125, %r4380;
	xor.b32  	%r7127, %r7126, %r4384;
	add.s32 	%r7128, %r7124, %r4338;
	add.s32 	%r5106, %r7128, %r7127;
	// begin inline asm
	shf.r.wrap.b32 %r4388, %r4499, %r4499, %r5639;
	// end inline asm
	// begin inline asm
	shf.r.wrap.b32 %r4392, %r4499, %r4499, %r5643;
	// end inline asm
	xor.b32  	%r7129, %r4392, %r4388;
	// begin inline asm
	shf.r.wrap.b32 %r4396, %r4499, %r4499, %r5647;
	// end inline asm
	xor.b32  	%r7130, %r7129, %r4396;
	// begin inline asm
	lop3.b32 %r4400, %r4499, %r4451, %r4403, 0xCA;
	// end inline asm
	add.s32 	%r7131, %r5106, %r4355;
	add.s32 	%r7132, %r7131, %r7130;
	add.s32 	%r7133, %r7132, %r4400;
	add.s32 	%r7134, %r7133, %r6175;
	// begin inline asm
	shf.r.wrap.b32 %r4404, %r4515, %r4515, %r5655;
	// end inline asm
	// begin inline asm
	shf.r.wrap.b32 %r4408, %r4515, %r4515, %r5659;
	// end inline asm
	xor.b32  	%r7135, %r4408, %r4404;
	// begin inline asm
	shf.r.wrap.b32 %r4412, %r4515, %r4515, %r5663;
	// end inline asm
	xor.b32  	%r7136, %r7135, %r4412;
	// begin inline asm
	lop3.b32 %r4416, %r4515, %r4467, %r4419, 0xE8;
	// end inline asm
	add.s32 	%r4547, %r7134, %r4371;
	add.s32 	%r7137, %r4416, %r7134;
	add.s32 	%r4563, %r7137, %r7136;
	// begin inline asm
	shf.r.wrap.b32 %r4420, %r5058, %r5058, %r5623;
	// end inline asm
	// begin inline asm
	shf.r.wrap.b32 %r4424, %r5058, %r5058, %r5627;
	// end inline asm
	shr.u32 	%r7138, %r5058, 10;
	xor.b32  	%r7139, %r7138, %r4420;
	xor.b32  	%r7140, %r7139, %r4424;
	add.s32 	%r7141, %r7140, %r4181;
	// begin inline asm
	shf.r.wrap.b32 %r4428, %r4434, %r4434, %r5631;
	// end inline asm
	// begin inline asm
	shf.r.wrap.b32 %r4432, %r4434, %r4434, %r5635;
	// end inline asm
	shr.u32 	%r7142, %r4434, 3;
	xor.b32  	%r7143, %r7142, %r4428;
	xor.b32  	%r7144, %r7143, %r4432;
	add.s32 	%r7145, %r7141, %r3749;
	add.s32 	%r5154, %r7145, %r7144;
	// begin inline asm
	shf.r.wrap.b32 %r4436, %r4547, %r4547, %r5639;
	// end inline asm
	// begin inline asm
	shf.r.wrap.b32 %r4440, %r4547, %r4547, %r5643;
	// end inline asm
	xor.b32  	%r7146, %r4440, %r4436;
	// begin inline asm
	shf.r.wrap.b32 %r4444, %r4547, %r4547, %r5647;
	// end inline asm
	xor.b32  	%r7147, %r7146, %r4444;
	// begin inline asm
	lop3.b32 %r4448, %r4547, %r4499, %r4451, 0xCA;
	// end inline asm
	add.s32 	%r7148, %r5154, %r4403;
	add.s32 	%r7149, %r7148, %r7147;
	add.s32 	%r7150, %r7149, %r4448;
	add.s32 	%r7151, %r7150, %r6193;
	// begin inline asm
	shf.r.wrap.b32 %r4452, %r4563, %r4563, %r5655;
	// end inline asm
	// begin inline asm
	shf.r.wrap.b32 %r4456, %r4563, %r4563, %r5659;
	// end inline asm
	xor.b32  	%r7152, %r4456, %r4452;
	// begin inline asm
	shf.r.wrap.b32 %r4460, %r4563, %r4563, %r5663;
	// end inline asm
	xor.b32  	%r7153, %r7152, %r4460;
	// begin inline asm
	lop3.b32 %r4464, %r4563, %r4515, %r4467, 0xE8;
	// end inline asm
	add.s32 	%r4595, %r7151, %r4419;
	add.s32 	%r7154, %r4464, %r7151;
	add.s32 	%r4611, %r7154, %r7153;
	// begin inline asm
	shf.r.wrap.b32 %r4468, %r5106, %r5106, %r5623;
	// end inline asm
	// begin inline asm
	shf.r.wrap.b32 %r4472, %r5106, %r5106, %r5627;
	// end inline asm
	shr.u32 	%r7155, %r5106, 10;
	xor.b32  	%r7156, %r7155, %r4468;
	xor.b32  	%r7157, %r7156, %r4472;
	add.s32 	%r7158, %r7157, %r4866;
	// begin inline asm
	shf.r.wrap.b32 %r4476, %r3845, %r3845, %r5631;
	// end inline asm
	// begin inline asm
	shf.r.wrap.b32 %r4480, %r3845, %r3845, %r5635;
	// end inline asm
	shr.u32 	%r7159, %r3845, 3;
	xor.b32  	%r7160, %r7159, %r4476;
	xor.b32  	%r7161, %r7160, %r4480;
	add.s32 	%r7162, %r7158, %r4434;
	add.s32 	%r5202, %r7162, %r7161;
	// begin inline asm
	shf.r.wrap.b32 %r4484, %r4595, %r4595, %r5639;
	// end inline asm
	// begin inline asm
	shf.r.wrap.b32 %r4488, %r4595, %r4595, %r5643;
	// end inline asm
	xor.b32  	%r7163, %r4488, %r4484;
	// begin inline asm
	shf.r.wrap.b32 %r4492, %r4595, %r4595, %r5647;
	// end inline asm
	xor.b32  	%r7164, %r7163, %r4492;
	// begin inline asm
	lop3.b32 %r4496, %r4595, %r4547, %r4499, 0xCA;
	// end inline asm
	add.s32 	%r7165, %r5202, %r4451;
	add.s32 	%r7166, %r7165, %r7164;
	add.s32 	%r7167, %r7166, %r4496;
	add.s32 	%r7168, %r7167, %r6211;
	// begin inline asm
	shf.r.wrap.b32 %r4500, %r4611, %r4611, %r5655;
	// end inline asm
	// begin inline asm
	shf.r.wrap.b32 %r4504, %r4611, %r4611, %r5659;
	// end inline asm
	xor.b32  	%r7169, %r4504, %r4500;
	// begin inline asm
	shf.r.wrap.b32 %r4508, %r4611, %r4611, %r5663;
	// end inline asm
	xor.b32  	%r7170, %r7169, %r4508;
	// begin inline asm
	lop3.b32 %r4512, %r4611, %r4563, %r4515, 0xE8;
	// end inline asm
	add.s32 	%r4643, %r7168, %r4467;
	add.s32 	%r7171, %r4512, %r7168;
	add.s32 	%r4659, %r7171, %r7170;
	// begin inline asm
	shf.r.wrap.b32 %r4516, %r5154, %r5154, %r5623;
	// end inline asm
	// begin inline asm
	shf.r.wrap.b32 %r4520, %r5154, %r5154, %r5627;
	// end inline asm
	shr.u32 	%r7172, %r5154, 10;
	xor.b32  	%r7173, %r7172, %r4516;
	xor.b32  	%r7174, %r7173, %r4520;
	add.s32 	%r7175, %r7174, %r4914;
	// begin inline asm
	shf.r.wrap.b32 %r4524, %r4530, %r4530, %r5631;
	// end inline asm
	// begin inline asm
	shf.r.wrap.b32 %r4528, %r4530, %r4530, %r5635;
	// end inline asm
	shr.u32 	%r7176, %r4530, 3;
	xor.b32  	%r7177, %r7176, %r4524;
	xor.b32  	%r7178, %r7177, %r4528;
	add.s32 	%r7179, %r7175, %r3845;
	add.s32 	%r5250, %r7179, %r7178;
	// begin inline asm
	shf.r.wrap.b32 %r4532, %r4643, %r4643, %r5639;
	// end inline asm
	// begin inline asm
	shf.r.wrap.b32 %r4536, %r4643, %r4643, %r5643;
	// end inline asm
	xor.b32  	%r7180, %r4536, %r4532;
	// begin inline asm
	shf.r.wrap.b32 %r4540, %r4643, %r4643, %r5647;
	// end inline asm
	xor.b32  	%r7181, %r7180, %r4540;
	// begin inline asm
	lop3.b32 %r4544, %r4643, %r4595, %r4547, 0xCA;
	// end inline asm
	add.s32 	%r7182, %r5250, %r4499;
	add.s32 	%r7183, %r7182, %r7181;
	add.s32 	%r7184, %r7183, %r4544;
	add.s32 	%r7185, %r7184, %r6229;
	// begin inline asm
	shf.r.wrap.b32 %r4548, %r4659, %r4659, %r5655;
	// end inline asm
	// begin inline asm
	shf.r.wrap.b32 %r4552, %r4659, %r4659, %r5659;
	// end inline asm
	xor.b32  	%r7186, %r4552, %r4548;
	// begin inline asm
	shf.r.wrap.b32 %r4556, %r4659, %r4659, %r5663;
	// end inline asm
	xor.b32  	%r7187, %r7186, %r4556;
	// begin inline asm
	lop3.b32 %r4560, %r4659, %r4611, %r4563, 0xE8;
	// end inline asm
	add.s32 	%r4691, %r7185, %r4515;
	add.s32 	%r7188, %r4560, %r7185;
	add.s32 	%r4707, %r7188, %r7187;
	// begin inline asm
	shf.r.wrap.b32 %r4564, %r5202, %r5202, %r5623;
	// end inline asm
	// begin inline asm
	shf.r.wrap.b32 %r4568, %r5202, %r5202, %r5627;
	// end inline asm
	shr.u32 	%r7189, %r5202, 10;
	xor.b32  	%r7190, %r7189, %r4564;
	xor.b32  	%r7191, %r7190, %r4568;
	add.s32 	%r7192, %r7191, %r4962;
	// begin inline asm
	shf.r.wrap.b32 %r4572, %r4578, %r4578, %r5631;
	// end inline asm
	// begin inline asm
	shf.r.wrap.b32 %r4576, %r4578, %r4578, %r5635;
	// end inline asm
	shr.u32 	%r7193, %r4578, 3;
	xor.b32  	%r7194, %r7193, %r4572;
	xor.b32  	%r7195, %r7194, %r4576;
	add.s32 	%r7196, %r7192, %r4530;
	add.s32 	%r5298, %r7196, %r7195;
	// begin inline asm
	shf.r.wrap.b32 %r4580, %r4691, %r4691, %r5639;
	// end inline asm
	// begin inline asm
	shf.r.wrap.b32 %r4584, %r4691, %r4691, %r5643;
	// end inline asm
	xor.b32  	%r7197, %r4584, %r4580;
	// begin inline asm
	shf.r.wrap.b32 %r4588, %r4691, %r4691, %r5647;
	// end inline asm
	xor.b32  	%r7198, %r7197, %r4588;
	// begin inline asm
	lop3.b32 %r4592, %r4691, %r4643, %r4595, 0xCA;
	// end inline asm
	add.s32 	%r7199, %r5298, %r4547;
	add.s32 	%r7200, %r7199, %r7198;
	add.s32 	%r7201, %r7200, %r4592;
	add.s32 	%r7202, %r7201, %r6247;
	// begin inline asm
	shf.r.wrap.b32 %r4596, %r4707, %r4707, %r5655;
	// end inline asm
	// begin inline asm
	shf.r.wrap.b32 %r4600, %r4707, %r4707, %r5659;
	// end inline asm
	xor.b32  	%r7203, %r4600, %r4596;
	// begin inline asm
	shf.r.wrap.b32 %r4604, %r4707, %r4707, %r5663;
	// end inline asm
	xor.b32  	%r7204, %r7203, %r4604;
	// begin inline asm
	lop3.b32 %r4608, %r4707, %r4659, %r4611, 0xE8;
	// end inline asm
	add.s32 	%r4739, %r7202, %r4563;
	add.s32 	%r7205, %r4608, %r7202;
	add.s32 	%r4755, %r7205, %r7204;
	// begin inline asm
	shf.r.wrap.b32 %r4612, %r5250, %r5250, %r5623;
	// end inline asm
	// begin inline asm
	shf.r.wrap.b32 %r4616, %r5250, %r5250, %r5627;
	// end inline asm
	shr.u32 	%r7206, %r5250, 10;
	xor.b32  	%r7207, %r7206, %r4612;
	xor.b32  	%r7208, %r7207, %r4616;
	add.s32 	%r7209, %r7208, %r5010;
	// begin inline asm
	shf.r.wrap.b32 %r4620, %r4626, %r4626, %r5631;
	// end inline asm
	// begin inline asm
	shf.r.wrap.b32 %r4624, %r4626, %r4626, %r5635;
	// end inline asm
	shr.u32 	%r7210, %r4626, 3;
	xor.b32  	%r7211, %r7210, %r4620;
	xor.b32  	%r7212, %r7211, %r4624;
	add.s32 	%r7213, %r7209, %r4578;
	add.s32 	%r5346, %r7213, %r7212;
	// begin inline asm
	shf.r.wrap.b32 %r4628, %r4739, %r4739, %r5639;
	// end inline asm
	// begin inline asm
	shf.r.wrap.b32 %r4632, %r4739, %r4739, %r5643;
	// end inline asm
	xor.b32  	%r7214, %r4632, %r4628;
	// begin inline asm
	shf.r.wrap.b32 %r4636, %r4739, %r4739, %r5647;
	// end inline asm
	xor.b32  	%r7215, %r7214, %r4636;
	// begin inline asm
	lop3.b32 %r4640, %r4739, %r4691, %r4643, 0xCA;
	// end inline asm
	add.s32 	%r7216, %r5346, %r4595;
	add.s32 	%r7217, %r7216, %r7215;
	add.s32 	%r7218, %r7217, %r4640;
	add.s32 	%r7219, %r7218, %r6265;
	// begin inline asm
	shf.r.wrap.b32 %r4644, %r4755, %r4755, %r5655;
	// end inline asm
	// begin inline asm
	shf.r.wrap.b32 %r4648, %r4755, %r4755, %r5659;
	// end inline asm
	xor.b32  	%r7220, %r4648, %r4644;
	// begin inline asm
	shf.r.wrap.b32 %r4652, %r4755, %r4755, %r5663;
	// end inline asm
	xor.b32  	%r7221, %r7220, %r4652;
	// begin inline asm
	lop3.b32 %r4656, %r4755, %r4707, %r4659, 0xE8;
	// end inline asm
	add.s32 	%r4787, %r7219, %r4611;
	add.s32 	%r7222, %r4656, %r7219;
	add.s32 	%r4803, %r7222, %r7221;
	// begin inline asm
	shf.r.wrap.b32 %r4660, %r5298, %r5298, %r5623;
	// end inline asm
	// begin inline asm
	shf.r.wrap.b32 %r4664, %r5298, %r5298, %r5627;
	// end inline asm
	shr.u32 	%r7223, %r5298, 10;
	xor.b32  	%r7224, %r7223, %r4660;
	xor.b32  	%r7225, %r7224, %r4664;
	add.s32 	%r7226, %r7225, %r5058;
	// begin inline asm
	shf.r.wrap.b32 %r4668, %r4674, %r4674, %r5631;
	// end inline asm
	// begin inline asm
	shf.r.wrap.b32 %r4672, %r4674, %r4674, %r5635;
	// end inline asm
	shr.u32 	%r7227, %r4674, 3;
	xor.b32  	%r7228, %r7227, %r4668;
	xor.b32  	%r7229, %r7228, %r4672;
	add.s32 	%r7230, %r7226, %r4626;
	add.s32 	%r5394, %r7230, %r7229;
	// begin inline asm
	shf.r.wrap.b32 %r4676, %r4787, %r4787, %r5639;
	// end inline asm
	// begin inline asm
	shf.r.wrap.b32 %r4680, %r4787, %r4787, %r5643;
	// end inline asm
	xor.b32  	%r7231, %r4680, %r4676;
	// begin inline asm
	shf.r.wrap.b32 %r4684, %r4787, %r4787, %r5647;
	// end inline asm
	xor.b32  	%r7232, %r7231, %r4684;
	// begin inline asm
	lop3.b32 %r4688, %r4787, %r4739, %r4691, 0xCA;
	// end inline asm
	add.s32 	%r7233, %r5394, %r4643;
	add.s32 	%r7234, %r7233, %r7232;
	add.s32 	%r7235, %r7234, %r4688;
	add.s32 	%r7236, %r7235, %r6283;
	// begin inline asm
	shf.r.wrap.b32 %r4692, %r4803, %r4803, %r5655;
	// end inline asm
	// begin inline asm
	shf.r.wrap.b32 %r4696, %r4803, %r4803, %r5659;
	// end inline asm
	xor.b32  	%r7237, %r4696, %r4692;
	// begin inline asm
	shf.r.wrap.b32 %r4700, %r4803, %r4803, %r5663;
	// end inline asm
	xor.b32  	%r7238, %r7237, %r4700;
	// begin inline asm
	lop3.b32 %r4704, %r4803, %r4755, %r4707, 0xE8;
	// end inline asm
	add.s32 	%r4835, %r7236, %r4659;
	add.s32 	%r7239, %r4704, %r7236;
	add.s32 	%r4851, %r7239, %r7238;
	// begin inline asm
	shf.r.wrap.b32 %r4708, %r5346, %r5346, %r5623;
	// end inline asm
	// begin inline asm
	shf.r.wrap.b32 %r4712, %r5346, %r5346, %r5627;
	// end inline asm
	shr.u32 	%r7240, %r5346, 10;
	xor.b32  	%r7241, %r7240, %r4708;
	xor.b32  	%r7242, %r7241, %r4712;
	add.s32 	%r7243, %r7242, %r5106;
	// begin inline asm
	shf.r.wrap.b32 %r4716, %r4722, %r4722, %r5631;
	// end inline asm
	// begin inline asm
	shf.r.wrap.b32 %r4720, %r4722, %r4722, %r5635;
	// end inline asm
	shr.u32 	%r7244, %r4722, 3;
	xor.b32  	%r7245, %r7244, %r4716;
	xor.b32  	%r7246, %r7245, %r4720;
	add.s32 	%r7247, %r7243, %r4674;
	add.s32 	%r5442, %r7247, %r7246;
	// begin inline asm
	shf.r.wrap.b32 %r4724, %r4835, %r4835, %r5639;
	// end inline asm
	// begin inline asm
	shf.r.wrap.b32 %r4728, %r4835, %r4835, %r5643;
	// end inline asm
	xor.b32  	%r7248, %r4728, %r4724;
	// begin inline asm
	shf.r.wrap.b32 %r4732, %r4835, %r4835, %r5647;
	// end inline asm
	xor.b32  	%r7249, %r7248, %r4732;
	// begin inline asm
	lop3.b32 %r4736, %r4835, %r4787, %r4739, 0xCA;
	// end inline asm
	add.s32 	%r7250, %r5442, %r4691;
	add.s32 	%r7251, %r7250, %r7249;
	add.s32 	%r7252, %r7251, %r4736;
	add.s32 	%r7253, %r7252, %r6301;
	// begin inline asm
	shf.r.wrap.b32 %r4740, %r4851, %r4851, %r5655;
	// end inline asm
	// begin inline asm
	shf.r.wrap.b32 %r4744, %r4851, %r4851, %r5659;
	// end inline asm
	xor.b32  	%r7254, %r4744, %r4740;
	// begin inline asm
	shf.r.wrap.b32 %r4748, %r4851, %r4851, %r5663;
	// end inline asm
	xor.b32  	%r7255, %r7254, %r4748;
	// begin inline asm
	lop3.b32 %r4752, %r4851, %r4803, %r4755, 0xE8;
	// end inline asm
	add.s32 	%r4883, %r7253, %r4707;
	add.s32 	%r7256, %r4752, %r7253;
	add.s32 	%r4899, %r7256, %r7255;
	// begin inline asm
	shf.r.wrap.b32 %r4756, %r5394, %r5394, %r5623;
	// end inline asm
	// begin inline asm
	shf.r.wrap.b32 %r4760, %r5394, %r5394, %r5627;
	// end inline asm
	shr.u32 	%r7257, %r5394, 10;
	xor.b32  	%r7258, %r7257, %r4756;
	xor.b32  	%r7259, %r7258, %r4760;
	add.s32 	%r7260, %r7259, %r5154;
	// begin inline asm
	shf.r.wrap.b32 %r4764, %r4770, %r4770, %r5631;
	// end inline asm
	// begin inline asm
	shf.r.wrap.b32 %r4768, %r4770, %r4770, %r5635;
	// end inline asm
	shr.u32 	%r7261, %r4770, 3;
	xor.b32  	%r7262, %r7261, %r4764;
	xor.b32  	%r7263, %r7262, %r4768;
	add.s32 	%r7264, %r7260, %r4722;
	add.s32 	%r5490, %r7264, %r7263;
	// begin inline asm
	shf.r.wrap.b32 %r4772, %r4883, %r4883, %r5639;
	// end inline asm
	// begin inline asm
	shf.r.wrap.b32 %r4776, %r4883, %r4883, %r5643;
	// end inline asm
	xor.b32  	%r7265, %r4776, %r4772;
	// begin inline asm
	shf.r.wrap.b32 %r4780, %r4883, %r4883, %r5647;
	// end inline asm
	xor.b32  	%r7266, %r7265, %r4780;
	// begin inline asm
	lop3.b32 %r4784, %r4883, %r4835, %r4787, 0xCA;
	// end inline asm
	add.s32 	%r7267, %r5490, %r4739;
	add.s32 	%r7268, %r7267, %r7266;
	add.s32 	%r7269, %r7268, %r4784;
	add.s32 	%r7270, %r7269, %r6319;
	// begin inline asm
	shf.r.wrap.b32 %r4788, %r4899, %r4899, %r5655;
	// end inline asm
	// begin inline asm
	shf.r.wrap.b32 %r4792, %r4899, %r4899, %r5659;
	// end inline asm
	xor.b32  	%r7271, %r4792, %r4788;
	// begin inline asm
	shf.r.wrap.b32 %r4796, %r4899, %r4899, %r5663;
	// end inline asm
	xor.b32  	%r7272, %r7271, %r4796;
	// begin inline asm
	lop3.b32 %r4800, %r4899, %r4851, %r4803, 0xE8;
	// end inline asm
	add.s32 	%r4931, %r7270, %r4755;
	add.s32 	%r7273, %r4800, %r7270;
	add.s32 	%r4947, %r7273, %r7272;
	// begin inline asm
	shf.r.wrap.b32 %r4804, %r5442, %r5442, %r5623;
	// end inline asm
	// begin inline asm
	shf.r.wrap.b32 %r4808, %r5442, %r5442, %r5627;
	// end inline asm
	shr.u32 	%r7274, %r5442, 10;
	xor.b32  	%r7275, %r7274, %r4804;
	xor.b32  	%r7276, %r7275, %r4808;
	add.s32 	%r7277, %r7276, %r5202;
	// begin inline asm
	shf.r.wrap.b32 %r4812, %r4181, %r4181, %r5631;
	// end inline asm
	// begin inline asm
	shf.r.wrap.b32 %r4816, %r4181, %r4181, %r5635;
	// end inline asm
	shr.u32 	%r7278, %r4181, 3;
	xor.b32  	%r7279, %r7278, %r4812;
	xor.b32  	%r7280, %r7279, %r4816;
	add.s32 	%r7281, %r7277, %r4770;
	add.s32 	%r5538, %r7281, %r7280;
	// begin inline asm
	shf.r.wrap.b32 %r4820, %r4931, %r4931, %r5639;
	// end inline asm
	// begin inline asm
	shf.r.wrap.b32 %r4824, %r4931, %r4931, %r5643;
	// end inline asm
	xor.b32  	%r7282, %r4824, %r4820;
	// begin inline asm
	shf.r.wrap.b32 %r4828, %r4931, %r4931, %r5647;
	// end inline asm
	xor.b32  	%r7283, %r7282, %r4828;
	// begin inline asm
	lop3.b32 %r4832, %r4931, %r4883, %r4835, 0xCA;
	// end inline asm
	add.s32 	%r7284, %r5538, %r4787;
	add.s32 	%r7285, %r7284, %r7283;
	add.s32 	%r7286, %r7285, %r4832;
	add.s32 	%r7287, %r7286, %r6337;
	// begin inline asm
	shf.r.wrap.b32 %r4836, %r4947, %r4947, %r5655;
	// end inline asm
	// begin inline asm
	shf.r.wrap.b32 %r4840, %r4947, %r4947, %r5659;
	// end inline asm
	xor.b32  	%r7288, %r4840, %r4836;
	// begin inline asm
	shf.r.wrap.b32 %r4844, %r4947, %r4947, %r5663;
	// end inline asm
	xor.b32  	%r7289, %r7288, %r4844;
	// begin inline asm
	lop3.b32 %r4848, %r4947, %r4899, %r4851, 0xE8;
	// end inline asm
	add.s32 	%r4979, %r7287, %r4803;
	add.s32 	%r7290, %r4848, %r7287;
	add.s32 	%r4995, %r7290, %r7289;
	// begin inline asm
	shf.r.wrap.b32 %r4852, %r5490, %r5490, %r5623;
	// end inline asm
	// begin inline asm
	shf.r.wrap.b32 %r4856, %r5490, %r5490, %r5627;
	// end inline asm
	shr.u32 	%r7291, %r5490, 10;
	xor.b32  	%r7292, %r7291, %r4852;
	xor.b32  	%r7293, %r7292, %r4856;
	add.s32 	%r7294, %r7293, %r5250;
	// begin inline asm
	shf.r.wrap.b32 %r4860, %r4866, %r4866, %r5631;
	// end inline asm
	// begin inline asm
	shf.r.wrap.b32 %r4864, %r4866, %r4866, %r5635;
	// end inline asm
	shr.u32 	%r7295, %r4866, 3;
	xor.b32  	%r7296, %r7295, %r4860;
	xor.b32  	%r7297, %r7296, %r4864;
	add.s32 	%r7298, %r7294, %r4181;
	add.s32 	%r5586, %r7298, %r7297;
	// begin inline asm
	shf.r.wrap.b32 %r4868, %r4979, %r4979, %r5639;
	// end inline asm
	// begin inline asm
	shf.r.wrap.b32 %r4872, %r4979, %r4979, %r5643;
	// end inline asm
	xor.b32  	%r7299, %r4872, %r4868;
	// begin inline asm
	shf.r.wrap.b32 %r4876, %r4979, %r4979, %r5647;
	// end inline asm
	xor.b32  	%r7300, %r7299, %r4876;
	// begin inline asm
	lop3.b32 %r4880, %r4979, %r4931, %r4883, 0xCA;
	// end inline asm
	add.s32 	%r7301, %r5586, %r4835;
	add.s32 	%r7302, %r7301, %r7300;
	add.s32 	%r7303, %r7302, %r4880;
	add.s32 	%r7304, %r7303, %r6355;
	// begin inline asm
	shf.r.wrap.b32 %r4884, %r4995, %r4995, %r5655;
	// end inline asm
	// begin inline asm
	shf.r.wrap.b32 %r4888, %r4995, %r4995, %r5659;
	// end inline asm
	xor.b32  	%r7305, %r4888, %r4884;
	// begin inline asm
	shf.r.wrap.b32 %r4892, %r4995, %r4995, %r5663;
	// end inline asm
	xor.b32  	%r7306, %r7305, %r4892;
	// begin inline asm
	lop3.b32 %r4896, %r4995, %r4947, %r4899, 0xE8;
	// end inline asm
	add.s32 	%r5027, %r7304, %r4851;
	add.s32 	%r7307, %r4896, %r7304;
	add.s32 	%r5043, %r7307, %r7306;
	// begin inline asm
	shf.r.wrap.b32 %r4900, %r5538, %r5538, %r5623;
	// end inline asm
	// begin inline asm
	shf.r.wrap.b32 %r4904, %r5538, %r5538, %r5627;
	// end inline asm
	shr.u32 	%r7308, %r5538, 10;
	xor.b32  	%r7309, %r7308, %r4900;
	xor.b32  	%r7310, %r7309, %r4904;
	add.s32 	%r7311, %r7310, %r5298;
	// begin inline asm
	shf.r.wrap.b32 %r4908, %r4914, %r4914, %r5631;
	// end inline asm
	// begin inline asm
	shf.r.wrap.b32 %r4912, %r4914, %r4914, %r5635;
	// end inline asm
	shr.u32 	%r7312, %r4914, 3;
	xor.b32  	%r7313, %r7312, %r4908;
	xor.b32  	%r7314, %r7313, %r4912;
	add.s32 	%r7315, %r7311, %r4866;
	add.s32 	%r5634, %r7315, %r7314;
	// begin inline asm
	shf.r.wrap.b32 %r4916, %r5027, %r5027, %r5639;
	// end inline asm
	// begin inline asm
	shf.r.wrap.b32 %r4920, %r5027, %r5027, %r5643;
	// end inline asm
	xor.b32  	%r7316, %r4920, %r4916;
	// begin inline asm
	shf.r.wrap.b32 %r4924, %r5027, %r5027, %r5647;
	// end inline asm
	xor.b32  	%r7317, %r7316, %r4924;
	// begin inline asm
	lop3.b32 %r4928, %r5027, %r4979, %r4931, 0xCA;
	// end inline asm
	add.s32 	%r7318, %r5634, %r4883;
	add.s32 	%r7319, %r7318, %r7317;
	add.s32 	%r7320, %r7319, %r4928;
	add.s32 	%r7321, %r7320, %r6373;
	// begin inline asm
	shf.r.wrap.b32 %r4932, %r5043, %r5043, %r5655;
	// end inline asm
	// begin inline asm
	shf.r.wrap.b32 %r4936, %r5043, %r5043, %r5659;
	// end inline asm
	xor.b32  	%r7322, %r4936, %r4932;
	// begin inline asm
	shf.r.wrap.b32 %r4940, %r5043, %r5043, %r5663;
	// end inline asm
	xor.b32  	%r7323, %r7322, %r4940;
	// begin inline asm
	lop3.b32 %r4944, %r5043, %r4995, %r4947, 0xE8;
	// end inline asm
	add.s32 	%r5075, %r7321, %r4899;
	add.s32 	%r7324, %r4944, %r7321;
	add.s32 	%r5091, %r7324, %r7323;
	// begin inline asm
	shf.r.wrap.b32 %r4948, %r5586, %r5586, %r5623;
	// end inline asm
	// begin inline asm
	shf.r.wrap.b32 %r4952, %r5586, %r5586, %r5627;
	// end inline asm
	shr.u32 	%r7325, %r5586, 10;
	xor.b32  	%r7326, %r7325, %r4948;
	xor.b32  	%r7327, %r7326, %r4952;
	add.s32 	%r7328, %r7327, %r5346;
	// begin inline asm
	shf.r.wrap.b32 %r4956, %r4962, %r4962, %r5631;
	// end inline asm
	// begin inline asm
	shf.r.wrap.b32 %r4960, %r4962, %r4962, %r5635;
	// end inline asm
	shr.u32 	%r7329, %r4962, 3;
	xor.b32  	%r7330, %r7329, %r4956;
	xor.b32  	%r7331, %r7330, %r4960;
	add.s32 	%r7332, %r7328, %r4914;
	add.s32 	%r5050, %r7332, %r7331;
	// begin inline asm
	shf.r.wrap.b32 %r4964, %r5075, %r5075, %r5639;
	// end inline asm
	// begin inline asm
	shf.r.wrap.b32 %r4968, %r5075, %r5075, %r5643;
	// end inline asm
	xor.b32  	%r7333, %r4968, %r4964;
	// begin inline asm
	shf.r.wrap.b32 %r4972, %r5075, %r5075, %r5647;
	// end inline asm
	xor.b32  	%r7334, %r7333, %r4972;
	// begin inline asm
	lop3.b32 %r4976, %r5075, %r5027, %r4979, 0xCA;
	// end inline asm
	add.s32 	%r7335, %r5050, %r4931;
	add.s32 	%r7336, %r7335, %r7334;
	add.s32 	%r7337, %r7336, %r4976;
	add.s32 	%r7338, %r7337, %r6391;
	// begin inline asm
	shf.r.wrap.b32 %r4980, %r5091, %r5091, %r5655;
	// end inline asm
	// begin inline asm
	shf.r.wrap.b32 %r4984, %r5091, %r5091, %r5659;
	// end inline asm
	xor.b32  	%r7339, %r4984, %r4980;
	// begin inline asm
	shf.r.wrap.b32 %r4988, %r5091, %r5091, %r5663;
	// end inline asm
	xor.b32  	%r7340, %r7339, %r4988;
	// begin inline asm
	lop3.b32 %r4992, %r5091, %r5043, %r4995, 0xE8;
	// end inline asm
	add.s32 	%r5123, %r7338, %r4947;
	add.s32 	%r7341, %r4992, %r7338;
	add.s32 	%r5139, %r7341, %r7340;
	// begin inline asm
	shf.r.wrap.b32 %r4996, %r5634, %r5634, %r5623;
	// end inline asm
	// begin inline asm
	shf.r.wrap.b32 %r5000, %r5634, %r5634, %r5627;
	// end inline asm
	shr.u32 	%r7342, %r5634, 10;
	xor.b32  	%r7343, %r7342, %r4996;
	xor.b32  	%r7344, %r7343, %r5000;
	add.s32 	%r7345, %r7344, %r5394;
	// begin inline asm
	shf.r.wrap.b32 %r5004, %r5010, %r5010, %r5631;
	// end inline asm
	// begin inline asm
	shf.r.wrap.b32 %r5008, %r5010, %r5010, %r5635;
	// end inline asm
	shr.u32 	%r7346, %r5010, 3;
	xor.b32  	%r7347, %r7346, %r5004;
	xor.b32  	%r7348, %r7347, %r5008;
	add.s32 	%r7349, %r7345, %r4962;
	add.s32 	%r5098, %r7349, %r7348;
	// begin inline asm
	shf.r.wrap.b32 %r5012, %r5123, %r5123, %r5639;
	// end inline asm
	// begin inline asm
	shf.r.wrap.b32 %r5016, %r5123, %r5123, %r5643;
	// end inline asm
	xor.b32  	%r7350, %r5016, %r5012;
	// begin inline asm
	shf.r.wrap.b32 %r5020, %r5123, %r5123, %r5647;
	// end inline asm
	xor.b32  	%r7351, %r7350, %r5020;
	// begin inline asm
	lop3.b32 %r5024, %r5123, %r5075, %r5027, 0xCA;
	// end inline asm
	add.s32 	%r7352, %r5098, %r4979;
	add.s32 	%r7353, %r7352, %r7351;
	add.s32 	%r7354, %r7353, %r5024;
	add.s32 	%r7355, %r7354, %r6409;
	// begin inline asm
	shf.r.wrap.b32 %r5028, %r5139, %r5139, %r5655;
	// end inline asm
	// begin inline asm
	shf.r.wrap.b32 %r5032, %r5139, %r5139, %r5659;
	// end inline asm
	xor.b32  	%r7356, %r5032, %r5028;
	// begin inline asm
	shf.r.wrap.b32 %r5036, %r5139, %r5139, %r5663;
	// end inline asm
	xor.b32  	%r7357, %r7356, %r5036;
	// begin inline asm
	lop3.b32 %r5040, %r5139, %r5091, %r5043, 0xE8;
	// end inline asm
	add.s32 	%r5171, %r7355, %r4995;
	add.s32 	%r7358, %r5040, %r7355;
	add.s32 	%r5187, %r7358, %r7357;
	// begin inline asm
	shf.r.wrap.b32 %r5044, %r5050, %r5050, %r5623;
	// end inline asm
	// begin inline asm
	shf.r.wrap.b32 %r5048, %r5050, %r5050, %r5627;
	// end inline asm
	shr.u32 	%r7359, %r5050, 10;
	xor.b32  	%r7360, %r7359, %r5044;
	xor.b32  	%r7361, %r7360, %r5048;
	add.s32 	%r7362, %r7361, %r5442;
	// begin inline asm
	shf.r.wrap.b32 %r5052, %r5058, %r5058, %r5631;
	// end inline asm
	// begin inline asm
	shf.r.wrap.b32 %r5056, %r5058, %r5058, %r5635;
	// end inline asm
	shr.u32 	%r7363, %r5058, 3;
	xor.b32  	%r7364, %r7363, %r5052;
	xor.b32  	%r7365, %r7364, %r5056;
	add.s32 	%r7366, %r7362, %r5010;
	add.s32 	%r5146, %r7366, %r7365;
	// begin inline asm
	shf.r.wrap.b32 %r5060, %r5171, %r5171, %r5639;
	// end inline asm
	// begin inline asm
	shf.r.wrap.b32 %r5064, %r5171, %r5171, %r5643;
	// end inline asm
	xor.b32  	%r7367, %r5064, %r5060;
	// begin inline asm
	shf.r.wrap.b32 %r5068, %r5171, %r5171, %r5647;
	// end inline asm
	xor.b32  	%r7368, %r7367, %r5068;
	// begin inline asm
	lop3.b32 %r5072, %r5171, %r5123, %r5075, 0xCA;
	// end inline asm
	add.s32 	%r7369, %r5146, %r5027;
	add.s32 	%r7370, %r7369, %r7368;
	add.s32 	%r7371, %r7370, %r5072;
	add.s32 	%r7372, %r7371, %r6427;
	// begin inline asm
	shf.r.wrap.b32 %r5076, %r5187, %r5187, %r5655;
	// end inline asm
	// begin inline asm
	shf.r.wrap.b32 %r5080, %r5187, %r5187, %r5659;
	// end inline asm
	xor.b32  	%r7373, %r5080, %r5076;
	// begin inline asm
	shf.r.wrap.b32 %r5084, %r5187, %r5187, %r5663;
	// end inline asm
	xor.b32  	%r7374, %r7373, %r5084;
	// begin inline asm
	lop3.b32 %r5088, %r5187, %r5139, %r5091, 0xE8;
	// end inline asm
	add.s32 	%r5219, %r7372, %r5043;
	add.s32 	%r7375, %r5088, %r7372;
	add.s32 	%r5235, %r7375, %r7374;
	// begin inline asm
	shf.r.wrap.b32 %r5092, %r5098, %r5098, %r5623;
	// end inline asm
	// begin inline asm
	shf.r.wrap.b32 %r5096, %r5098, %r5098, %r5627;
	// end inline asm
	shr.u32 	%r7376, %r5098, 10;
	xor.b32  	%r7377, %r7376, %r5092;
	xor.b32  	%r7378, %r7377, %r5096;
	add.s32 	%r7379, %r7378, %r5490;
	// begin inline asm
	shf.r.wrap.b32 %r5100, %r5106, %r5106, %r5631;
	// end inline asm
	// begin inline asm
	shf.r.wrap.b32 %r5104, %r5106, %r5106, %r5635;
	// end inline asm
	shr.u32 	%r7380, %r5106, 3;
	xor.b32  	%r7381, %r7380, %r5100;
	xor.b32  	%r7382, %r7381, %r5104;
	add.s32 	%r7383, %r7379, %r5058;
	add.s32 	%r5194, %r7383, %r7382;
	// begin inline asm
	shf.r.wrap.b32 %r5108, %r5219, %r5219, %r5639;
	// end inline asm
	// begin inline asm
	shf.r.wrap.b32 %r5112, %r5219, %r5219, %r5643;
	// end inline asm
	xor.b32  	%r7384, %r5112, %r5108;
	// begin inline asm
	shf.r.wrap.b32 %r5116, %r5219, %r5219, %r5647;
	// end inline asm
	xor.b32  	%r7385, %r7384, %r5116;
	// begin inline asm
	lop3.b32 %r5120, %r5219, %r5171, %r5123, 0xCA;
	// end inline asm
	add.s32 	%r7386, %r5194, %r5075;
	add.s32 	%r7387, %r7386, %r7385;
	add.s32 	%r7388, %r7387, %r5120;
	add.s32 	%r7389, %r7388, %r6445;
	// begin inline asm
	shf.r.wrap.b32 %r5124, %r5235, %r5235, %r5655;
	// end inline asm
	// begin inline asm
	shf.r.wrap.b32 %r5128, %r5235, %r5235, %r5659;
	// end inline asm
	xor.b32  	%r7390, %r5128, %r5124;
	// begin inline asm
	shf.r.wrap.b32 %r5132, %r5235, %r5235, %r5663;
	// end inline asm
	xor.b32  	%r7391, %r7390, %r5132;
	// begin inline asm
	lop3.b32 %r5136, %r5235, %r5187, %r5139, 0xE8;
	// end inline asm
	add.s32 	%r5267, %r7389, %r5091;
	add.s32 	%r7392, %r5136, %r7389;
	add.s32 	%r5283, %r7392, %r7391;
	// begin inline asm
	shf.r.wrap.b32 %r5140, %r5146, %r5146, %r5623;
	// end inline asm
	// begin inline asm
	shf.r.wrap.b32 %r5144, %r5146, %r5146, %r5627;
	// end inline asm
	shr.u32 	%r7393, %r5146, 10;
	xor.b32  	%r7394, %r7393, %r5140;
	xor.b32  	%r7395, %r7394, %r5144;
	add.s32 	%r7396, %r7395, %r5538;
	// begin inline asm
	shf.r.wrap.b32 %r5148, %r5154, %r5154, %r5631;
	// end inline asm
	// begin inline asm
	shf.r.wrap.b32 %r5152, %r5154, %r5154, %r5635;
	// end inline asm
	shr.u32 	%r7397, %r5154, 3;
	xor.b32  	%r7398, %r7397, %r5148;
	xor.b32  	%r7399, %r7398, %r5152;
	add.s32 	%r7400, %r7396, %r5106;
	add.s32 	%r5242, %r7400, %r7399;
	// begin inline asm
	shf.r.wrap.b32 %r5156, %r5267, %r5267, %r5639;
	// end inline asm
	// begin inline asm
	shf.r.wrap.b32 %r5160, %r5267, %r5267, %r5643;
	// end inline asm
	xor.b32  	%r7401, %r5160, %r5156;
	// begin inline asm
	shf.r.wrap.b32 %r5164, %r5267, %r5267, %r5647;
	// end inline asm
	xor.b32  	%r7402, %r7401, %r5164;
	// begin inline asm
	lop3.b32 %r5168, %r5267, %r5219, %r5171, 0xCA;
	// end inline asm
	add.s32 	%r7403, %r5242, %r5123;
	add.s32 	%r7404, %r7403, %r7402;
	add.s32 	%r7405, %r7404, %r5168;
	add.s32 	%r7406, %r7405, %r6463;
	// begin inline asm
	shf.r.wrap.b32 %r5172, %r5283, %r5283, %r5655;
	// end inline asm
	// begin inline asm
	shf.r.wrap.b32 %r5176, %r5283, %r5283, %r5659;
	// end inline asm
	xor.b32  	%r7407, %r5176, %r5172;
	// begin inline asm
	shf.r.wrap.b32 %r5180, %r5283, %r5283, %r5663;
	// end inline asm
	xor.b32  	%r7408, %r7407, %r5180;
	// begin inline asm
	lop3.b32 %r5184, %r5283, %r5235, %r5187, 0xE8;
	// end inline asm
	add.s32 	%r5315, %r7406, %r5139;
	add.s32 	%r7409, %r5184, %r7406;
	add.s32 	%r5331, %r7409, %r7408;
	// begin inline asm
	shf.r.wrap.b32 %r5188, %r5194, %r5194, %r5623;
	// end inline asm
	// begin inline asm
	shf.r.wrap.b32 %r5192, %r5194, %r5194, %r5627;
	// end inline asm
	shr.u32 	%r7410, %r5194, 10;
	xor.b32  	%r7411, %r7410, %r5188;
	xor.b32  	%r7412, %r7411, %r5192;
	add.s32 	%r7413, %r7412, %r5586;
	// begin inline asm
	shf.r.wrap.b32 %r5196, %r5202, %r5202, %r5631;
	// end inline asm
	// begin inline asm
	shf.r.wrap.b32 %r5200, %r5202, %r5202, %r5635;
	// end inline asm
	shr.u32 	%r7414, %r5202, 3;
	xor.b32  	%r7415, %r7414, %r5196;
	xor.b32  	%r7416, %r7415, %r5200;
	add.s32 	%r7417, %r7413, %r5154;
	add.s32 	%r5290, %r7417, %r7416;
	// begin inline asm
	shf.r.wrap.b32 %r5204, %r5315, %r5315, %r5639;
	// end inline asm
	// begin inline asm
	shf.r.wrap.b32 %r5208, %r5315, %r5315, %r5643;
	// end inline asm
	xor.b32  	%r7418, %r5208, %r5204;
	// begin inline asm
	shf.r.wrap.b32 %r5212, %r5315, %r5315, %r5647;
	// end inline asm
	xor.b32  	%r7419, %r7418, %r5212;
	// begin inline asm
	lop3.b32 %r5216, %r5315, %r5267, %r5219, 0xCA;
	// end inline asm
	add.s32 	%r7420, %r5290, %r5171;
	add.s32 	%r7421, %r7420, %r7419;
	add.s32 	%r7422, %r7421, %r5216;
	add.s32 	%r7423, %r7422, %r6481;
	// begin inline asm
	shf.r.wrap.b32 %r5220, %r5331, %r5331, %r5655;
	// end inline asm
	// begin inline asm
	shf.r.wrap.b32 %r5224, %r5331, %r5331, %r5659;
	// end inline asm
	xor.b32  	%r7424, %r5224, %r5220;
	// begin inline asm
	shf.r.wrap.b32 %r5228, %r5331, %r5331, %r5663;
	// end inline asm
	xor.b32  	%r7425, %r7424, %r5228;
	// begin inline asm
	lop3.b32 %r5232, %r5331, %r5283, %r5235, 0xE8;
	// end inline asm
	add.s32 	%r5363, %r7423, %r5187;
	add.s32 	%r7426, %r5232, %r7423;
	add.s32 	%r5379, %r7426, %r7425;
	// begin inline asm
	shf.r.wrap.b32 %r5236, %r5242, %r5242, %r5623;
	// end inline asm
	// begin inline asm
	shf.r.wrap.b32 %r5240, %r5242, %r5242, %r5627;
	// end inline asm
	shr.u32 	%r7427, %r5242, 10;
	xor.b32  	%r7428, %r7427, %r5236;
	xor.b32  	%r7429, %r7428, %r5240;
	add.s32 	%r7430, %r7429, %r5634;
	// begin inline asm
	shf.r.wrap.b32 %r5244, %r5250, %r5250, %r5631;
	// end inline asm
	// begin inline asm
	shf.r.wrap.b32 %r5248, %r5250, %r5250, %r5635;
	// end inline asm
	shr.u32 	%r7431, %r5250, 3;
	xor.b32  	%r7432, %r7431, %r5244;
	xor.b32  	%r7433, %r7432, %r5248;
	add.s32 	%r7434, %r7430, %r5202;
	add.s32 	%r5338, %r7434, %r7433;
	// begin inline asm
	shf.r.wrap.b32 %r5252, %r5363, %r5363, %r5639;
	// end inline asm
	// begin inline asm
	shf.r.wrap.b32 %r5256, %r5363, %r5363, %r5643;
	// end inline asm
	xor.b32  	%r7435, %r5256, %r5252;
	// begin inline asm
	shf.r.wrap.b32 %r5260, %r5363, %r5363, %r5647;
	// end inline asm
	xor.b32  	%r7436, %r7435, %r5260;
	// begin inline asm
	lop3.b32 %r5264, %r5363, %r5315, %r5267, 0xCA;
	// end inline asm
	add.s32 	%r7437, %r5338, %r5219;
	add.s32 	%r7438, %r7437, %r7436;
	add.s32 	%r7439, %r7438, %r5264;
	add.s32 	%r7440, %r7439, %r6499;
	// begin inline asm
	shf.r.wrap.b32 %r5268, %r5379, %r5379, %r5655;
	// end inline asm
	// begin inline asm
	shf.r.wrap.b32 %r5272, %r5379, %r5379, %r5659;
	// end inline asm
	xor.b32  	%r7441, %r5272, %r5268;
	// begin inline asm
	shf.r.wrap.b32 %r5276, %r5379, %r5379, %r5663;
	// end inline asm
	xor.b32  	%r7442, %r7441, %r5276;
	// begin inline asm
	lop3.b32 %r5280, %r5379, %r5331, %r5283, 0xE8;
	// end inline asm
	add.s32 	%r5411, %r7440, %r5235;
	add.s32 	%r7443, %r5280, %r7440;
	add.s32 	%r5427, %r7443, %r7442;
	// begin inline asm
	shf.r.wrap.b32 %r5284, %r5290, %r5290, %r5623;
	// end inline asm
	// begin inline asm
	shf.r.wrap.b32 %r5288, %r5290, %r5290, %r5627;
	// end inline asm
	shr.u32 	%r7444, %r5290, 10;
	xor.b32  	%r7445, %r7444, %r5284;
	xor.b32  	%r7446, %r7445, %r5288;
	add.s32 	%r7447, %r7446, %r5050;
	// begin inline asm
	shf.r.wrap.b32 %r5292, %r5298, %r5298, %r5631;
	// end inline asm
	// begin inline asm
	shf.r.wrap.b32 %r5296, %r5298, %r5298, %r5635;
	// end inline asm
	shr.u32 	%r7448, %r5298, 3;
	xor.b32  	%r7449, %r7448, %r5292;
	xor.b32  	%r7450, %r7449, %r5296;
	add.s32 	%r7451, %r7447, %r5250;
	add.s32 	%r5386, %r7451, %r7450;
	// begin inline asm
	shf.r.wrap.b32 %r5300, %r5411, %r5411, %r5639;
	// end inline asm
	// begin inline asm
	shf.r.wrap.b32 %r5304, %r5411, %r5411, %r5643;
	// end inline asm
	xor.b32  	%r7452, %r5304, %r5300;
	// begin inline asm
	shf.r.wrap.b32 %r5308, %r5411, %r5411, %r5647;
	// end inline asm
	xor.b32  	%r7453, %r7452, %r5308;
	// begin inline asm
	lop3.b32 %r5312, %r5411, %r5363, %r5315, 0xCA;
	// end inline asm
	add.s32 	%r7454, %r5386, %r5267;
	add.s32 	%r7455, %r7454, %r7453;
	add.s32 	%r7456, %r7455, %r5312;
	add.s32 	%r7457, %r7456, %r6517;
	// begin inline asm
	shf.r.wrap.b32 %r5316, %r5427, %r5427, %r5655;
	// end inline asm
	// begin inline asm
	shf.r.wrap.b32 %r5320, %r5427, %r5427, %r5659;
	// end inline asm
	xor.b32  	%r7458, %r5320, %r5316;
	// begin inline asm
	shf.r.wrap.b32 %r5324, %r5427, %r5427, %r5663;
	// end inline asm
	xor.b32  	%r7459, %r7458, %r5324;
	// begin inline asm
	lop3.b32 %r5328, %r5427, %r5379, %r5331, 0xE8;
	// end inline asm
	add.s32 	%r5459, %r7457, %r5283;
	add.s32 	%r7460, %r5328, %r7457;
	add.s32 	%r5475, %r7460, %r7459;
	// begin inline asm
	shf.r.wrap.b32 %r5332, %r5338, %r5338, %r5623;
	// end inline asm
	// begin inline asm
	shf.r.wrap.b32 %r5336, %r5338, %r5338, %r5627;
	// end inline asm
	shr.u32 	%r7461, %r5338, 10;
	xor.b32  	%r7462, %r7461, %r5332;
	xor.b32  	%r7463, %r7462, %r5336;
	add.s32 	%r7464, %r7463, %r5098;
	// begin inline asm
	shf.r.wrap.b32 %r5340, %r5346, %r5346, %r5631;
	// end inline asm
	// begin inline asm
	shf.r.wrap.b32 %r5344, %r5346, %r5346, %r5635;
	// end inline asm
	shr.u32 	%r7465, %r5346, 3;
	xor.b32  	%r7466, %r7465, %r5340;
	xor.b32  	%r7467, %r7466, %r5344;
	add.s32 	%r7468, %r7464, %r5298;
	add.s32 	%r5434, %r7468, %r7467;
	// begin inline asm
	shf.r.wrap.b32 %r5348, %r5459, %r5459, %r5639;
	// end inline asm
	// begin inline asm
	shf.r.wrap.b32 %r5352, %r5459, %r5459, %r5643;
	// end inline asm
	xor.b32  	%r7469, %r5352, %r5348;
	// begin inline asm
	shf.r.wrap.b32 %r5356, %r5459, %r5459, %r5647;
	// end inline asm
	xor.b32  	%r7470, %r7469, %r5356;
	// begin inline asm
	lop3.b32 %r5360, %r5459, %r5411, %r5363, 0xCA;
	// end inline asm
	add.s32 	%r7471, %r5434, %r5315;
	add.s32 	%r7472, %r7471, %r7470;
	add.s32 	%r7473, %r7472, %r5360;
	add.s32 	%r7474, %r7473, %r6535;
	// begin inline asm
	shf.r.wrap.b32 %r5364, %r5475, %r5475, %r5655;
	// end inline asm
	// begin inline asm
	shf.r.wrap.b32 %r5368, %r5475, %r5475, %r5659;
	// end inline asm
	xor.b32  	%r7475, %r5368, %r5364;
	// begin inline asm
	shf.r.wrap.b32 %r5372, %r5475, %r5475, %r5663;
	// end inline asm
	xor.b32  	%r7476, %r7475, %r5372;
	// begin inline asm
	lop3.b32 %r5376, %r5475, %r5427, %r5379, 0xE8;
	// end inline asm
	add.s32 	%r5507, %r7474, %r5331;
	add.s32 	%r7477, %r5376, %r7474;
	add.s32 	%r5523, %r7477, %r7476;
	// begin inline asm
	shf.r.wrap.b32 %r5380, %r5386, %r5386, %r5623;
	// end inline asm
	// begin inline asm
	shf.r.wrap.b32 %r5384, %r5386, %r5386, %r5627;
	// end inline asm
	shr.u32 	%r7478, %r5386, 10;
	xor.b32  	%r7479, %r7478, %r5380;
	xor.b32  	%r7480, %r7479, %r5384;
	add.s32 	%r7481, %r7480, %r5146;
	// begin inline asm
	shf.r.wrap.b32 %r5388, %r5394, %r5394, %r5631;
	// end inline asm
	// begin inline asm
	shf.r.wrap.b32 %r5392, %r5394, %r5394, %r5635;
	// end inline asm
	shr.u32 	%r7482, %r5394, 3;
	xor.b32  	%r7483, %r7482, %r5388;
	xor.b32  	%r7484, %r7483, %r5392;
	add.s32 	%r7485, %r7481, %r5346;
	add.s32 	%r5482, %r7485, %r7484;
	// begin inline asm
	shf.r.wrap.b32 %r5396, %r5507, %r5507, %r5639;
	// end inline asm
	// begin inline asm
	shf.r.wrap.b32 %r5400, %r5507, %r5507, %r5643;
	// end inline asm
	xor.b32  	%r7486, %r5400, %r5396;
	// begin inline asm
	shf.r.wrap.b32 %r5404, %r5507, %r5507, %r5647;
	// end inline asm
	xor.b32  	%r7487, %r7486, %r5404;
	// begin inline asm
	lop3.b32 %r5408, %r5507, %r5459, %r5411, 0xCA;
	// end inline asm
	add.s32 	%r7488, %r5482, %r5363;
	add.s32 	%r7489, %r7488, %r7487;
	add.s32 	%r7490, %r7489, %r5408;
	add.s32 	%r7491, %r7490, %r6553;
	// begin inline asm
	shf.r.wrap.b32 %r5412, %r5523, %r5523, %r5655;
	// end inline asm
	// begin inline asm
	shf.r.wrap.b32 %r5416, %r5523, %r5523, %r5659;
	// end inline asm
	xor.b32  	%r7492, %r5416, %r5412;
	// begin inline asm
	shf.r.wrap.b32 %r5420, %r5523, %r5523, %r5663;
	// end inline asm
	xor.b32  	%r7493, %r7492, %r5420;
	// begin inline asm
	lop3.b32 %r5424, %r5523, %r5475, %r5427, 0xE8;
	// end inline asm
	add.s32 	%r5555, %r7491, %r5379;
	add.s32 	%r7494, %r5424, %r7491;
	add.s32 	%r5571, %r7494, %r7493;
	// begin inline asm
	shf.r.wrap.b32 %r5428, %r5434, %r5434, %r5623;
	// end inline asm
	// begin inline asm
	shf.r.wrap.b32 %r5432, %r5434, %r5434, %r5627;
	// end inline asm
	shr.u32 	%r7495, %r5434, 10;
	xor.b32  	%r7496, %r7495, %r5428;
	xor.b32  	%r7497, %r7496, %r5432;
	add.s32 	%r7498, %r7497, %r5194;
	// begin inline asm
	shf.r.wrap.b32 %r5436, %r5442, %r5442, %r5631;
	// end inline asm
	// begin inline asm
	shf.r.wrap.b32 %r5440, %r5442, %r5442, %r5635;
	// end inline asm
	shr.u32 	%r7499, %r5442, 3;
	xor.b32  	%r7500, %r7499, %r5436;
	xor.b32  	%r7501, %r7500, %r5440;
	add.s32 	%r7502, %r7498, %r5394;
	add.s32 	%r5530, %r7502, %r7501;
	// begin inline asm
	shf.r.wrap.b32 %r5444, %r5555, %r5555, %r5639;
	// end inline asm
	// begin inline asm
	shf.r.wrap.b32 %r5448, %r5555, %r5555, %r5643;
	// end inline asm
	xor.b32  	%r7503, %r5448, %r5444;
	// begin inline asm
	shf.r.wrap.b32 %r5452, %r5555, %r5555, %r5647;
	// end inline asm
	xor.b32  	%r7504, %r7503, %r5452;
	// begin inline asm
	lop3.b32 %r5456, %r5555, %r5507, %r5459, 0xCA;
	// end inline asm
	add.s32 	%r7505, %r5530, %r5411;
	add.s32 	%r7506, %r7505, %r7504;
	add.s32 	%r7507, %r7506, %r5456;
	add.s32 	%r7508, %r7507, %r6571;
	// begin inline asm
	shf.r.wrap.b32 %r5460, %r5571, %r5571, %r5655;
	// end inline asm
	// begin inline asm
	shf.r.wrap.b32 %r5464, %r5571, %r5571, %r5659;
	// end inline asm
	xor.b32  	%r7509, %r5464, %r5460;
	// begin inline asm
	shf.r.wrap.b32 %r5468, %r5571, %r5571, %r5663;
	// end inline asm
	xor.b32  	%r7510, %r7509, %r5468;
	// begin inline asm
	lop3.b32 %r5472, %r5571, %r5523, %r5475, 0xE8;
	// end inline asm
	add.s32 	%r5603, %r7508, %r5427;
	add.s32 	%r7511, %r5472, %r7508;
	add.s32 	%r5619, %r7511, %r7510;
	// begin inline asm
	shf.r.wrap.b32 %r5476, %r5482, %r5482, %r5623;
	// end inline asm
	// begin inline asm
	shf.r.wrap.b32 %r5480, %r5482, %r5482, %r5627;
	// end inline asm
	shr.u32 	%r7512, %r5482, 10;
	xor.b32  	%r7513, %r7512, %r5476;
	xor.b32  	%r7514, %r7513, %r5480;
	add.s32 	%r7515, %r7514, %r5242;
	// begin inline asm
	shf.r.wrap.b32 %r5484, %r5490, %r5490, %r5631;
	// end inline asm
	// begin inline asm
	shf.r.wrap.b32 %r5488, %r5490, %r5490, %r5635;
	// end inline asm
	shr.u32 	%r7516, %r5490, 3;
	xor.b32  	%r7517, %r7516, %r5484;
	xor.b32  	%r7518, %r7517, %r5488;
	add.s32 	%r7519, %r7515, %r5442;
	add.s32 	%r5578, %r7519, %r7518;
	// begin inline asm
	shf.r.wrap.b32 %r5492, %r5603, %r5603, %r5639;
	// end inline asm
	// begin inline asm
	shf.r.wrap.b32 %r5496, %r5603, %r5603, %r5643;
	// end inline asm
	xor.b32  	%r7520, %r5496, %r5492;
	// begin inline asm
	shf.r.wrap.b32 %r5500, %r5603, %r5603, %r5647;
	// end inline asm
	xor.b32  	%r7521, %r7520, %r5500;
	// begin inline asm
	lop3.b32 %r5504, %r5603, %r5555, %r5507, 0xCA;
	// end inline asm
	add.s32 	%r7522, %r5578, %r5459;
	add.s32 	%r7523, %r7522, %r7521;
	add.s32 	%r7524, %r7523, %r5504;
	add.s32 	%r7525, %r7524, %r6589;
	// begin inline asm
	shf.r.wrap.b32 %r5508, %r5619, %r5619, %r5655;
	// end inline asm
	// begin inline asm
	shf.r.wrap.b32 %r5512, %r5619, %r5619, %r5659;
	// end inline asm
	xor.b32  	%r7526, %r5512, %r5508;
	// begin inline asm
	shf.r.wrap.b32 %r5516, %r5619, %r5619, %r5663;
	// end inline asm
	xor.b32  	%r7527, %r7526, %r5516;
	// begin inline asm
	lop3.b32 %r5520, %r5619, %r5571, %r5523, 0xE8;
	// end inline asm
	add.s32 	%r5651, %r7525, %r5475;
	add.s32 	%r7528, %r5520, %r7525;
	add.s32 	%r5667, %r7528, %r7527;
	// begin inline asm
	shf.r.wrap.b32 %r5524, %r5530, %r5530, %r5623;
	// end inline asm
	// begin inline asm
	shf.r.wrap.b32 %r5528, %r5530, %r5530, %r5627;
	// end inline asm
	shr.u32 	%r7529, %r5530, 10;
	xor.b32  	%r7530, %r7529, %r5524;
	xor.b32  	%r7531, %r7530, %r5528;
	add.s32 	%r7532, %r7531, %r5290;
	// begin inline asm
	shf.r.wrap.b32 %r5532, %r5538, %r5538, %r5631;
	// end inline asm
	// begin inline asm
	shf.r.wrap.b32 %r5536, %r5538, %r5538, %r5635;
	// end inline asm
	shr.u32 	%r7533, %r5538, 3;
	xor.b32  	%r7534, %r7533, %r5532;
	xor.b32  	%r7535, %r7534, %r5536;
	add.s32 	%r7536, %r7532, %r5490;
	add.s32 	%r5626, %r7536, %r7535;
	// begin inline asm
	shf.r.wrap.b32 %r5540, %r5651, %r5651, %r5639;
	// end inline asm
	// begin inline asm
	shf.r.wrap.b32 %r5544, %r5651, %r5651, %r5643;
	// end inline asm
	xor.b32  	%r7537, %r5544, %r5540;
	// begin inline asm
	shf.r.wrap.b32 %r5548, %r5651, %r5651, %r5647;
	// end inline asm
	xor.b32  	%r7538, %r7537, %r5548;
	// begin inline asm
	lop3.b32 %r5552, %r5651, %r5603, %r5555, 0xCA;
	// end inline asm
	add.s32 	%r7539, %r5626, %r5507;
	add.s32 	%r7540, %r7539, %r7538;
	add.s32 	%r7541, %r7540, %r5552;
	add.s32 	%r7542, %r7541, %r6607;
	// begin inline asm
	shf.r.wrap.b32 %r5556, %r5667, %r5667, %r5655;
	// end inline asm
	// begin inline asm
	shf.r.wrap.b32 %r5560, %r5667, %r5667, %r5659;
	// end inline asm
	xor.b32  	%r7543, %r5560, %r5556;
	// begin inline asm
	shf.r.wrap.b32 %r5564, %r5667, %r5667, %r5663;
	// end inline asm
	xor.b32  	%r7544, %r7543, %r5564;
	// begin inline asm
	lop3.b32 %r5568, %r5667, %r5619, %r5571, 0xE8;
	// end inline asm
	add.s32 	%r5650, %r7542, %r5523;
	add.s32 	%r7545, %r5568, %r7542;
	add.s32 	%r5666, %r7545, %r7544;
	// begin inline asm
	shf.r.wrap.b32 %r5572, %r5578, %r5578, %r5623;
	// end inline asm
	// begin inline asm
	shf.r.wrap.b32 %r5576, %r5578, %r5578, %r5627;
	// end inline asm
	shr.u32 	%r7546, %r5578, 10;
	xor.b32  	%r7547, %r7546, %r5572;
	xor.b32  	%r7548, %r7547, %r5576;
	add.s32 	%r7549, %r7548, %r5338;
	// begin inline asm
	shf.r.wrap.b32 %r5580, %r5586, %r5586, %r5631;
	// end inline asm
	// begin inline asm
	shf.r.wrap.b32 %r5584, %r5586, %r5586, %r5635;
	// end inline asm
	shr.u32 	%r7550, %r5586, 3;
	xor.b32  	%r7551, %r7550, %r5580;
	xor.b32  	%r7552, %r7551, %r5584;
	add.s32 	%r7553, %r7549, %r5538;
	add.s32 	%r7554, %r7553, %r7552;
	// begin inline asm
	shf.r.wrap.b32 %r5588, %r5650, %r5650, %r5639;
	// end inline asm
	// begin inline asm
	shf.r.wrap.b32 %r5592, %r5650, %r5650, %r5643;
	// end inline asm
	xor.b32  	%r7555, %r5592, %r5588;
	// begin inline asm
	shf.r.wrap.b32 %r5596, %r5650, %r5650, %r5647;
	// end inline asm
	xor.b32  	%r7556, %r7555, %r5596;
	// begin inline asm
	lop3.b32 %r5600, %r5650, %r5651, %r5603, 0xCA;
	// end inline asm
	add.s32 	%r7557, %r7554, %r5555;
	add.s32 	%r7558, %r7557, %r7556;
	add.s32 	%r7559, %r7558, %r5600;
	add.s32 	%r7560, %r7559, %r6626;
	// begin inline asm
	shf.r.wrap.b32 %r5604, %r5666, %r5666, %r5655;
	// end inline asm
	// begin inline asm
	shf.r.wrap.b32 %r5608, %r5666, %r5666, %r5659;
	// end inline asm
	xor.b32  	%r7561, %r5608, %r5604;
	// begin inline asm
	shf.r.wrap.b32 %r5612, %r5666, %r5666, %r5663;
	// end inline asm
	xor.b32  	%r7562, %r7561, %r5612;
	// begin inline asm
	lop3.b32 %r5616, %r5666, %r5667, %r5619, 0xE8;
	// end inline asm
	add.s32 	%r5649, %r7560, %r5571;
	add.s32 	%r7563, %r5616, %r7560;
	add.s32 	%r5665, %r7563, %r7562;
	// begin inline asm
	shf.r.wrap.b32 %r5620, %r5626, %r5626, %r5623;
	// end inline asm
	// begin inline asm
	shf.r.wrap.b32 %r5624, %r5626, %r5626, %r5627;
	// end inline asm
	shr.u32 	%r7564, %r5626, 10;
	xor.b32  	%r7565, %r7564, %r5620;
	xor.b32  	%r7566, %r7565, %r5624;
	add.s32 	%r7567, %r7566, %r5386;
	// begin inline asm
	shf.r.wrap.b32 %r5628, %r5634, %r5634, %r5631;
	// end inline asm
	// begin inline asm
	shf.r.wrap.b32 %r5632, %r5634, %r5634, %r5635;
	// end inline asm
	shr.u32 	%r7568, %r5634, 3;
	xor.b32  	%r7569, %r7568, %r5628;
	xor.b32  	%r7570, %r7569, %r5632;
	add.s32 	%r7571, %r7567, %r5586;
	add.s32 	%r7572, %r7571, %r7570;
	// begin inline asm
	shf.r.wrap.b32 %r5636, %r5649, %r5649, %r5639;
	// end inline asm
	// begin inline asm
	shf.r.wrap.b32 %r5640, %r5649, %r5649, %r5643;
	// end inline asm
	xor.b32  	%r7573, %r5640, %r5636;
	// begin inline asm
	shf.r.wrap.b32 %r5644, %r5649, %r5649, %r5647;
	// end inline asm
	xor.b32  	%r7574, %r7573, %r5644;
	// begin inline asm
	lop3.b32 %r5648, %r5649, %r5650, %r5651, 0xCA;
	// end inline asm
	add.s32 	%r7575, %r7572, %r5603;
	add.s32 	%r7576, %r7575, %r7574;
	add.s32 	%r7577, %r7576, %r5648;
	add.s32 	%r7578, %r7577, %r6645;
	// begin inline asm
	shf.r.wrap.b32 %r5652, %r5665, %r5665, %r5655;
	// end inline asm
	// begin inline asm
	shf.r.wrap.b32 %r5656, %r5665, %r5665, %r5659;
	// end inline asm
	xor.b32  	%r7579, %r5656, %r5652;
	// begin inline asm
	shf.r.wrap.b32 %r5660, %r5665, %r5665, %r5663;
	// end inline asm
	xor.b32  	%r7580, %r7579, %r5660;
	// begin inline asm
	lop3.b32 %r5664, %r5665, %r5666, %r5667, 0xE8;
	// end inline asm
	add.s32 	%r8, %r7578, %r5619;
	add.s32 	%r7581, %r5664, %r7578;
	add.s32 	%r9, %r7581, %r7580;
	add.s32 	%r7582, %r5651, 1541459225;
	prmt.b32 	%r7583, %r7582, %r4002, %r5675;
	ld.shared.u32 	%r7584, [_ZZN6tetsuo8variants22mine_all_optimizationsEPKjS2_S2_jPjS3_E8s_target+28];
	setp.gt.u32 	%p4, %r7583, %r7584;
	@%p4 bra 	$L__BB8_19;
	add.s32 	%r7585, %r5650, 528734635;
	mov.b32 	%r7586, 291;
	mov.b32 	%r7587, 0;
	prmt.b32 	%r10, %r7585, %r7587, %r7586;
	add.s32 	%r7588, %r5649, -1694144372;
	prmt.b32 	%r11, %r7588, %r7587, %r7586;
	add.s32 	%r7589, %r8, 1359893119;
	prmt.b32 	%r12, %r7589, %r7587, %r7586;
	add.s32 	%r7590, %r5667, -1521486534;
	prmt.b32 	%r13, %r7590, %r7587, %r7586;
	add.s32 	%r7591, %r5666, 1013904242;
	prmt.b32 	%r14, %r7591, %r7587, %r7586;
	add.s32 	%r7592, %r5665, -1150833019;
	prmt.b32 	%r15, %r7592, %r7587, %r7586;
	add.s32 	%r16, %r9, 1779033703;
	ld.shared.u32 	%r17, [_ZZN6tetsuo8variants22mine_all_optimizationsEPKjS2_S2_jPjS3_E8s_target+24];
	setp.gt.u32 	%p5, %r10, %r17;
	@%p5 bra 	$L__BB8_19;
	setp.lt.u32 	%p6, %r10, %r17;
	@%p6 bra 	$L__BB8_17;
	ld.shared.u32 	%r18, [_ZZN6tetsuo8variants22mine_all_optimizationsEPKjS2_S2_jPjS3_E8s_target+20];
	setp.gt.u32 	%p7, %r11, %r18;
	@%p7 bra 	$L__BB8_19;
	setp.lt.u32 	%p8, %r11, %r18;
	@%p8 bra 	$L__BB8_17;
	ld.shared.u32 	%r19, [_ZZN6tetsuo8variants22mine_all_optimizationsEPKjS2_S2_jPjS3_E8s_target+16];
	setp.gt.u32 	%p9, %r12, %r19;
	@%p9 bra 	$L__BB8_19;
	setp.lt.u32 	%p10, %r12, %r19;
	@%p10 bra 	$L__BB8_17;
	ld.shared.u32 	%r20, [_ZZN6tetsuo8variants22mine_all_optimizationsEPKjS2_S2_jPjS3_E8s_target+12];
	setp.gt.u32 	%p11, %r13, %r20;
	@%p11 bra 	$L__BB8_19;
	setp.lt.u32 	%p12, %r13, %r20;
	@%p12 bra 	$L__BB8_17;
	ld.shared.u32 	%r21, [_ZZN6tetsuo8variants22mine_all_optimizationsEPKjS2_S2_jPjS3_E8s_target+8];
	setp.gt.u32 	%p13, %r14, %r21;
	@%p13 bra 	$L__BB8_19;
	setp.lt.u32 	%p14, %r14, %r21;
	@%p14 bra 	$L__BB8_17;
	ld.shared.u32 	%r22, [_ZZN6tetsuo8variants22mine_all_optimizationsEPKjS2_S2_jPjS3_E8s_target+4];
	setp.gt.u32 	%p15, %r15, %r22;
	@%p15 bra 	$L__BB8_19;
	setp.ge.u32 	%p16, %r15, %r22;
	ld.shared.u32 	%r7593, [_ZZN6tetsuo8variants22mine_all_optimizationsEPKjS2_S2_jPjS3_E8s_target];
	mov.b32 	%r7595, 291;
	mov.b32 	%r7596, 0;
	prmt.b32 	%r7597, %r16, %r7596, %r7595;
	setp.gt.u32 	%p17, %r7597, %r7593;
	and.pred  	%p18, %p16, %p17;
	@%p18 bra 	$L__BB8_19;
$L__BB8_17:
	ld.param.u64 	%rd18, [_ZN6tetsuo8variants22mine_all_optimizationsEPKjS2_S2_jPjS3__param_5];
	cvta.to.global.u64 	%rd15, %rd18;
	atom.relaxed.global.cas.b32 	%r7599, [%rd15], 0, 1;
	setp.ne.s32 	%p19, %r7599, 0;
	@%p19 bra 	$L__BB8_19;
	ld.param.u64 	%rd17, [_ZN6tetsuo8variants22mine_all_optimizationsEPKjS2_S2_jPjS3__param_4];
	cvta.to.global.u64 	%rd16, %rd17;
	st.global.u32 	[%rd16], %r2;
$L__BB8_19:
	ret;

}


// ===== COMPILED SASS (sm_100) =====

	.target	sm_100

	.elftype	@"ET_EXEC"


//--------------------- .note.nv.tkinfo           --------------------------
	.section	.note.nv.tkinfo,"",@"SHT_NOTE"
	.sectionflags	@"SHF_NOTE_NV_TKINFO"
	.tkinfo
        /*0018*/ 	.word	0x00000002
        /*0030*/ 	.string	""
        /*0030*/ 	.string	"ptxas"
        /*0030*/ 	.string	"Cuda compilation tools, release 13.0, V13.0.88"
        /*0030*/ 	.string	"Build cuda_13.0.r13.0/compiler.36424714_0"
        /*0030*/ 	.string	"-arch sm_100 -m 64 "



//--------------------- .note.nv.cuinfo           --------------------------
	.section	.note.nv.cuinfo,"",@"SHT_NOTE"
	.sectionflags	@"SHF_NOTE_NV_CUINFO"
        /*0018*/ 	.short	0x0002
        /*001a*/ 	.short	0x0064
        /*001c*/ 	.short	0x0082
	.zero		2


//--------------------- .nv.info                  --------------------------
	.section	.nv.info,"",@"SHT_CUDA_INFO"
	.align	4


	//----- nvinfo : EIATTR_REGCOUNT
	.align		4
        /*0000*/ 	.byte	0x04, 0x2f
        /*0002*/ 	.short	(.L_2 - .L_1)
	.align		4
.L_1:
        /*0004*/ 	.word	index@(_ZN6tetsuo8variants9mine_lop3EPKjS2_S2_jPjS3_)
        /*0008*/ 	.word	0x00000027


	//----- nvinfo : EIATTR_FRAME_SIZE
	.align		4
.L_2:
        /*000c*/ 	.byte	0x04, 0x11
        /*000e*/ 	.short	(.L_4 - .L_3)
	.align		4
.L_3:
        /*0010*/ 	.word	index@(_ZN6tetsuo8variants9mine_lop3EPKjS2_S2_jPjS3_)
        /*0014*/ 	.word	0x00000000


	//----- nvinfo : EIATTR_REGCOUNT
	.align		4
.L_4:
        /*0018*/ 	.byte	0x04, 0x2f
        /*001a*/ 	.short	(.L_6 - .L_5)
	.align		4
.L_5:
        /*001c*/ 	.word	index@(_ZN6tetsuo8variants15mine_early_exitEPKjS2_S2_jPjS3_)
        /*0020*/ 	.word	0x00000027


	//----- nvinfo : EIATTR_FRAME_SIZE
	.align		4
.L_6:
        /*0024*/ 	.byte	0x04, 0x11
        /*0026*/ 	.short	(.L_8 - .L_7)
	.align		4
.L_7:
        /*0028*/ 	.word	index@(_ZN6tetsuo8variants15mine_early_exitEPKjS2_S2_jPjS3_)
        /*002c*/ 	.word	0x00000000


	//----- nvinfo : EIATTR_REGCOUNT
	.align		4
.L_8:
        /*0030*/ 	.byte	0x04, 0x2f
        /*0032*/ 	.short	(.L_10 - .L_9)
	.align		4
.L_9:
        /*0034*/ 	.word	index@(_ZN6tetsuo8variants12mine_slidingEPKjS2_S2_jPjS3_)
        /*0038*/ 	.word	0x00000028


	//----- nvinfo : EIATTR_FRAME_SIZE
	.align		4
.L_10:
        /*003c*/ 	.byte	0x04, 0x11
        /*003e*/ 	.short	(.L_12 - .L_11)
	.align		4
.L_11:
        /*0040*/ 	.word	index@(_ZN6tetsuo8variants12mine_slidingEPKjS2_S2_jPjS3_)
        /*0044*/ 	.word	0x00000000


	//----- nvinfo : EIATTR_REGCOUNT
	.align		4
.L_12:
        /*0048*/ 	.byte	0x04, 0x2f
        /*004a*/ 	.short	(.L_14 - .L_13)
	.align		4
.L_13:
        /*004c*/ 	.word	index@(_ZN6tetsuo8variants11mine_sharedEPKjS2_S2_jPjS3_)
        /*0050*/ 	.word	0x00000028


	//----- nvinfo : EIATTR_FRAME_SIZE
	.align		4
.L_14:
        /*0054*/ 	.byte	0x04, 0x11
        /*0056*/ 	.short	(.L_16 - .L_15)
	.align		4
.L_15:
        /*0058*/ 	.word	index@(_ZN6tetsuo8variants11mine_sharedEPKjS2_S2_jPjS3_)
        /*005c*/ 	.word	0x00000000


	//----- nvinfo : EIATTR_REGCOUNT
	.align		4
.L_16:
        /*0060*/ 	.byte	0x04, 0x2f
        /*0062*/ 	.short	(.L_18 - .L_17)
	.align		4
.L_17:
        /*0064*/ 	.word	index@(_ZN6tetsuo8variants12mine_precompEPKjS2_S2_jPjS3_)
        /*0068*/ 	.word	0x00000027


	//----- nvinfo : EIATTR_FRAME_SIZE
	.align		4
.L_18:
        /*006c*/ 	.byte	0x04, 0x11
        /*006e*/ 	.short	(.L_20 - .L_19)
	.align		4
.L_19:
        /*0070*/ 	.word	index@(_ZN6tetsuo8variants12mine_precompEPKjS2_S2_jPjS3_)
        /*0074*/ 	.word	0x00000000


	//----- nvinfo : EIATTR_REGCOUNT
	.align		4
.L_20:
        /*0078*/ 	.byte	0x04, 0x2f
        /*007a*/ 	.short	(.L_22 - .L_21)
	.align		4
.L_21:
        /*007c*/ 	.word	index@(_ZN6tetsuo8variants17mine_lop3_slidingEPKjS2_S2_jPjS3_)
        /*0080*/ 	.word	0x00000028


	//----- nvinfo : EIATTR_FRAME_SIZE
	.align		4
.L_22:
        /*0084*/ 	.byte	0x04, 0x11
        /*0086*/ 	.short	(.L_24 - .L_23)
	.align		4
.L_23:
        /*0088*/ 	.word	index@(_ZN6tetsuo8variants17mine_lop3_slidingEPKjS2_S2_jPjS3_)
        /*008c*/ 	.word	0x00000000


	//----- nvinfo : EIATTR_REGCOUNT
	.align		4
.L_24:
        /*0090*/ 	.byte	0x04, 0x2f
        /*0092*/ 	.short	(.L_26 - .L_25)
	.align		4
.L_25:
        /*0094*/ 	.word	index@(_ZN6tetsuo8variants16mine_lop3_sharedEPKjS2_S2_jPjS3_)
        /*0098*/ 	.word	0x00000028


	//----- nvinfo : EIATTR_FRAME_SIZE
	.align		4
.L_26:
        /*009c*/ 	.byte	0x04, 0x11
        /*009e*/ 	.short	(.L_28 - .L_27)
	.align		4
.L_27:
        /*00a0*/ 	.word	index@(_ZN6tetsuo8variants16mine_lop3_sharedEPKjS2_S2_jPjS3_)
        /*00a4*/ 	.word	0x00000000


	//----- nvinfo : EIATTR_REGCOUNT
	.align		4
.L_28:
        /*00a8*/ 	.byte	0x04, 0x2f
        /*00aa*/ 	.short	(.L_30 - .L_29)
	.align		4
.L_29:
        /*00ac*/ 	.word	index@(_ZN6tetsuo8variants24mine_lop3_sliding_sharedEPKjS2_S2_jPjS3_)
        /*00b0*/ 	.word	0x00000028


	//----- nvinfo : EIATTR_FRAME_SIZE
	.align		4
.L_30:
        /*00b4*/ 	.byte	0x04, 0x11
        /*00b6*/ 	.short	(.L_32 - .L_31)
	.align		4
.L_31:
        /*00b8*/ 	.word	index@(_ZN6tetsuo8variants24mine_lop3_sliding_sharedEPKjS2_S2_jPjS3_)
        /*00bc*/ 	.word	0x00000000


	//----- nvinfo : EIATTR_REGCOUNT
	.align		4
.L_32:
        /*00c0*/ 	.byte	0x04, 0x2f
        /*00c2*/ 	.short	(.L_34 - .L_33)
	.align		4
.L_33:
        /*00c4*/ 	.word	index@(_ZN6tetsuo8variants22mine_all_optimizationsEPKjS2_S2_jPjS3_)
        /*00c8*/ 	.word	0x00000028


	//----- nvinfo : EIATTR_FRAME_SIZE
	.align		4
.L_34:
        /*00cc*/ 	.byte	0x04, 0x11
        /*00ce*/ 	.short	(.L_36 - .L_35)
	.align		4
.L_35:
        /*00d0*/ 	.word	index@(_ZN6tetsuo8variants22mine_all_optimizationsEPKjS2_S2_jPjS3_)
        /*00d4*/ 	.word	0x00000000


	//----- nvinfo : EIATTR_MIN_STACK_SIZE
	.align		4
.L_36:
        /*00d8*/ 	.byte	0x04, 0x12
        /*00da*/ 	.short	(.L_38 - .L_37)
	.align		4
.L_37:
        /*00dc*/ 	.word	index@(_ZN6tetsuo8variants22mine_all_optimizationsEPKjS2_S2_jPjS3_)
        /*00e0*/ 	.word	0x00000000


	//----- nvinfo : EIATTR_MIN_STACK_SIZE
	.align		4
.L_38:
        /*00e4*/ 	.byte	0x04, 0x12
        /*00e6*/ 	.short	(.L_40 - .L_39)
	.align		4
.L_39:
        /*00e8*/ 	.word	index@(_ZN6tetsuo8variants24mine_lop3_sliding_sharedEPKjS2_S2_jPjS3_)
        /*00ec*/ 	.word	0x00000000


	//----- nvinfo : EIATTR_MIN_STACK_SIZE
	.align		4
.L_40:
        /*00f0*/ 	.byte	0x04, 0x12
        /*00f2*/ 	.short	(.L_42 - .L_41)
	.align		4
.L_41:
        /*00f4*/ 	.word	index@(_ZN6tetsuo8variants16mine_lop3_sharedEPKjS2_S2_jPjS3_)
        /*00f8*/ 	.word	0x00000000


	//----- nvinfo : EIATTR_MIN_STACK_SIZE
	.align		4
.L_42:
        /*00fc*/ 	.byte	0x04, 0x12
        /*00fe*/ 	.short	(.L_44 - .L_43)
	.align		4
.L_43:
        /*0100*/ 	.word	index@(_ZN6tetsuo8variants17mine_lop3_slidingEPKjS2_S2_jPjS3_)
        /*0104*/ 	.word	0x00000000


	//----- nvinfo : EIATTR_MIN_STACK_SIZE
	.align		4
.L_44:
        /*0108*/ 	.byte	0x04, 0x12
        /*010a*/ 	.short	(.L_46 - .L_45)
	.align		4
.L_45:
        /*010c*/ 	.word	index@(_ZN6tetsuo8variants12mine_precompEPKjS2_S2_jPjS3_)
        /*0110*/ 	.word	0x00000000


	//----- nvinfo : EIATTR_MIN_STACK_SIZE
	.align		4
.L_46:
        /*0114*/ 	.byte	0x04, 0x12
        /*0116*/ 	.short	(.L_48 - .L_47)
	.align		4
.L_47:
        /*0118*/ 	.word	index@(_ZN6tetsuo8variants11mine_sharedEPKjS2_S2_jPjS3_)
        /*011c*/ 	.word	0x00000000


	//----- nvinfo : EIATTR_MIN_STACK_SIZE
	.align		4
.L_48:
        /*0120*/ 	.byte	0x04, 0x12
        /*0122*/ 	.short	(.L_50 - .L_49)
	.align		4
.L_49:
        /*0124*/ 	.word	index@(_ZN6tetsuo8variants12mine_slidingEPKjS2_S2_jPjS3_)
        /*0128*/ 	.word	0x00000000


	//----- nvinfo : EIATTR_MIN_STACK_SIZE
	.align		4
.L_50:
        /*012c*/ 	.byte	0x04, 0x12
        /*012e*/ 	.short	(.L_52 - .L_51)
	.align		4
.L_51:
        /*0130*/ 	.word	index@(_ZN6tetsuo8variants15mine_early_exitEPKjS2_S2_jPjS3_)
        /*0134*/ 	.word	0x00000000


	//----- nvinfo : EIATTR_MIN_STACK_SIZE
	.align		4
.L_52:
        /*0138*/ 	.byte	0x04, 0x12
        /*013a*/ 	.short	(.L_54 - .L_53)
	.align		4
.L_53:
        /*013c*/ 	.word	index@(_ZN6tetsuo8variants9mine_lop3EPKjS2_S2_jPjS3_)
        /*0140*/ 	.word	0x00000000
.L_54:


//--------------------- .nv.compat                --------------------------
	.section	.nv.compat,"",@"SHT_CUDA_COMPAT_INFO"
	.align	4
        /*0000*/ 	.byte	0x02, 0x09, 0x00, 0x00, 0x02, 0x02, 0x01, 0x00, 0x02, 0x05, 0x05, 0x00, 0x03, 0x07, 0x01, 0x01
        /*0010*/ 	.byte	0x02, 0x03, 0x00, 0x00, 0x02, 0x06, 0x01, 0x00, 0x04, 0x0b, 0x08, 0x00, 0x09, 0x00, 0x00, 0x00
        /*0020*/ 	.byte	0x00, 0x00, 0x00, 0x00


//--------------------- .nv.info._ZN6tetsuo8variants22mine_all_optimizationsEPKjS2_S2_jPjS3_ --------------------------
	.section	.nv.info._ZN6tetsuo8variants22mine_all_optimizationsEPKjS2_S2_jPjS3_,"",@"SHT_CUDA_INFO"
	.sectionflags	@""
	.align	4


	//----- nvinfo : EIATTR_CUDA_API_VERSION
	.align		4
        /*0000*/ 	.byte	0x04, 0x37
        /*0002*/ 	.short	(.L_56 - .L_55)
.L_55:
        /*0004*/ 	.word	0x00000082


	//----- nvinfo : EIATTR_KPARAM_INFO
	.align		4
.L_56:
        /*0008*/ 	.byte	0x04, 0x17
        /*000a*/ 	.short	(.L_58 - .L_57)
.L_57:
        /*000c*/ 	.word	0x00000000
        /*0010*/ 	.short	0x0005
        /*0012*/ 	.short	0x0028
        /*0014*/ 	.byte	0x00, 0xf5, 0x21, 0x00


	//----- nvinfo : EIATTR_KPARAM_INFO
	.align		4
.L_58:
        /*0018*/ 	.byte	0x04, 0x17
        /*001a*/ 	.short	(.L_60 - .L_59)
.L_59:
        /*001c*/ 	.word	0x00000000
        /*0020*/ 	.short	0x0004
        /*0022*/ 	.short	0x0020
        /*0024*/ 	.byte	0x00, 0xf5, 0x21, 0x00


	//----- nvinfo : EIATTR_KPARAM_INFO
	.align		4
.L_60:
        /*0028*/ 	.byte	0x04, 0x17
        /*002a*/ 	.short	(.L_62 - .L_61)
.L_61:
        /*002c*/ 	.word	0x00000000
        /*0030*/ 	.short	0x0003
        /*0032*/ 	.short	0x0018
        /*0034*/ 	.byte	0x00, 0xf0, 0x11, 0x00


	//----- nvinfo : EIATTR_KPARAM_INFO
	.align		4
.L_62:
        /*0038*/ 	.byte	0x04, 0x17
        /*003a*/ 	.short	(.L_64 - .L_63)
.L_63:
        /*003c*/ 	.word	0x00000000
        /*0040*/ 	.short	0x0002
        /*0042*/ 	.short	0x0010
        /*0044*/ 	.byte	0x00, 0xf5, 0x21, 0x00


	//----- nvinfo : EIATTR_KPARAM_INFO
	.align		4
.L_64:
        /*0048*/ 	.byte	0x04, 0x17
        /*004a*/ 	.short	(.L_66 - .L_65)
.L_65:
        /*004c*/ 	.word	0x00000000
        /*0050*/ 	.short	0x0001
        /*0052*/ 	.short	0x0008
        /*0054*/ 	.byte	0x00, 0xf5, 0x21, 0x00


	//----- nvinfo : EIATTR_KPARAM_INFO
	.align		4
.L_66:
        /*0058*/ 	.byte	0x04, 0x17
        /*005a*/ 	.short	(.L_68 - .L_67)
.L_67:
        /*005c*/ 	.word	0x00000000
        /*0060*/ 	.short	0x0000
        /*0062*/ 	.short	0x0000
        /*0064*/ 	.byte	0x00, 0xf5, 0x21, 0x00


	//----- nvinfo : EIATTR_SPARSE_MMA_MASK
	.align		4
.L_68:
        /*0068*/ 	.byte	0x03, 0x50
        /*006a*/ 	.short	0x0000


	//----- nvinfo : EIATTR_MAXREG_COUNT
	.align		4
        /*006c*/ 	.byte	0x03, 0x1b
        /*006e*/ 	.short	0x00ff


	//----- nvinfo : EIATTR_NUM_BARRIERS
	.align		4
        /*0070*/ 	.byte	0x02, 0x4c
        /*0072*/ 	.byte	0x01
	.zero		1


	//----- nvinfo : EIATTR_MERCURY_ISA_VERSION
	.align		4
        /*0074*/ 	.byte	0x03, 0x5f
        /*0076*/ 	.short	0x0101


	//----- nvinfo : EIATTR_UNUSED_LOAD_BYTE_OFFSET
	.align		4
        /*0078*/ 	.byte	0x04, 0x44
        /*007a*/ 	.short	(.L_70 - .L_69)


	//   ....[0]....
.L_69:
        /*007c*/ 	.word	0x00000310
        /*0080*/ 	.word	0x00000fff


	//----- nvinfo : EIATTR_VRC_CTA_INIT_COUNT
	.align		4
.L_70:
        /*0084*/ 	.byte	0x02, 0x4a
	.zero		1
	.zero		1


	//----- nvinfo : EIATTR_EXIT_INSTR_OFFSETS
	.align		4
        /*0088*/ 	.byte	0x04, 0x1c
        /*008a*/ 	.short	(.L_72 - .L_71)


	//   ....[0]....
.L_71:
        /*008c*/ 	.word	0x00000220


	//   ....[1]....
        /*0090*/ 	.word	0x0000a910


	//   ....[2]....
        /*0094*/ 	.word	0x0000a9c0


	//   ....[3]....
        /*0098*/ 	.word	0x0000aaa0


	//   ....[4]....
        /*009c*/ 	.word	0x0000aae0


	//   ....[5]....
        /*00a0*/ 	.word	0x0000ab30


	//   ....[6]....
        /*00a4*/ 	.word	0x0000ab70


	//   ....[7]....
        /*00a8*/ 	.word	0x0000abb0


	//   ....[8]....
        /*00ac*/ 	.word	0x0000ac00


	//   ....[9]....
        /*00b0*/ 	.word	0x0000ac90


	//   ....[10]....
        /*00b4*/ 	.word	0x0000acc0


	//----- nvinfo : EIATTR_CRS_STACK_SIZE
	.align		4
.L_72:
        /*00b8*/ 	.byte	0x04, 0x1e
        /*00ba*/ 	.short	(.L_74 - .L_73)
.L_73:
        /*00bc*/ 	.word	0x00000000


	//----- nvinfo : EIATTR_CBANK_PARAM_SIZE
	.align		4
.L_74:
        /*00c0*/ 	.byte	0x03, 0x19
        /*00c2*/ 	.short	0x0030


	//----- nvinfo : EIATTR_PARAM_CBANK
	.align		4
        /*00c4*/ 	.byte	0x04, 0x0a
        /*00c6*/ 	.short	(.L_76 - .L_75)
	.align		4
.L_75:
        /*00c8*/ 	.word	index@(.nv.constant0._ZN6tetsuo8variants22mine_all_optimizationsEPKjS2_S2_jPjS3_)
        /*00cc*/ 	.short	0x0380
        /*00ce*/ 	.short	0x0030


	//----- nvinfo : EIATTR_SW_WAR
	.align		4
.L_76:
        /*00d0*/ 	.byte	0x04, 0x36
        /*00d2*/ 	.short	(.L_78 - .L_77)
.L_77:
        /*00d4*/ 	.word	0x00000008
.L_78:


//--------------------- .nv.info._ZN6tetsuo8variants24mine_lop3_sliding_sharedEPKjS2_S2_jPjS3_ --------------------------
	.section	.nv.info._ZN6tetsuo8variants24mine_lop3_sliding_sharedEPKjS2_S2_jPjS3_,"",@"SHT_CUDA_INFO"
	.sectionflags	@""
	.align	4


	//----- nvinfo : EIATTR_CUDA_API_VERSION
	.align		4
        /*0000*/ 	.byte	0x04, 0x37
        /*0002*/ 	.short	(.L_80 - .L_79)
.L_79:
        /*0004*/ 	.word	0x00000082


	//----- nvinfo : EIATTR_KPARAM_INFO
	.align		4
.L_80:
        /*0008*/ 	.byte	0x04, 0x17
        /*000a*/ 	.short	(.L_82 - .L_81)
.L_81:
        /*000c*/ 	.word	0x00000000
        /*0010*/ 	.short	0x0005
        /*0012*/ 	.short	0x0028
        /*0014*/ 	.byte	0x00, 0xf5, 0x21, 0x00


	//----- nvinfo : EIATTR_KPARAM_INFO
	.align		4
.L_82:
        /*0018*/ 	.byte	0x04, 0x17
        /*001a*/ 	.short	(.L_84 - .L_83)
.L_83:
        /*001c*/ 	.word	0x00000000
        /*0020*/ 	.short	0x0004
        /*0022*/ 	.short	0x0020
        /*0024*/ 	.byte	0x00, 0xf5, 0x21, 0x00


	//----- nvinfo : EIATTR_KPARAM_INFO
	.align		4
.L_84:
        /*0028*/ 	.byte	0x04, 0x17
        /*002a*/ 	.short	(.L_86 - .L_85)
.L_85:
        /*002c*/ 	.word	0x00000000
        /*0030*/ 	.short	0x0003
        /*0032*/ 	.short	0x0018
        /*0034*/ 	.byte	0x00, 0xf0, 0x11, 0x00


	//----- nvinfo : EIATTR_KPARAM_INFO
	.align		4
.L_86:
        /*0038*/ 	.byte	0x04, 0x17
        /*003a*/ 	.short	(.L_88 - .L_87)
.L_87:
        /*003c*/ 	.word	0x00000000
        /*0040*/ 	.short	0x0002
        /*0042*/ 	.short	0x0010
        /*0044*/ 	.byte	0x00, 0xf5, 0x21, 0x00


	//----- nvinfo : EIATTR_KPARAM_INFO
	.align		4
.L_88:
        /*0048*/ 	.byte	0x04, 0x17
        /*004a*/ 	.short	(.L_90 - .L_89)
.L_89:
        /*004c*/ 	.word	0x00000000
        /*0050*/ 	.short	0x0001
        /*0052*/ 	.short	0x0008
        /*0054*/ 	.byte	0x00, 0xf5, 0x21, 0x00


	//----- nvinfo : EIATTR_KPARAM_INFO
	.align		4
.L_90:
        /*0058*/ 	.byte	0x04, 0x17
        /*005a*/ 	.short	(.L_92 - .L_91)
.L_91:
        /*005c*/ 	.word	0x00000000
        /*0060*/ 	.short	0x0000
        /*0062*/ 	.short	0x0000
        /*0064*/ 	.byte	0x00, 0xf5, 0x21, 0x00


	//----- nvinfo : EIATTR_SPARSE_MMA_MASK
	.align		4
.L_92:
        /*0068*/ 	.byte	0x03, 0x50
        /*006a*/ 	.short	0x0000


	//----- nvinfo : EIATTR_MAXREG_COUNT
	.align		4
        /*006c*/ 	.byte	0x03, 0x1b
        /*006e*/ 	.short	0x00ff


	//----- nvinfo : EIATTR_NUM_BARRIERS
	.align		4
        /*0070*/ 	.byte	0x02, 0x4c
        /*0072*/ 	.byte	0x01
	.zero		1


	//----- nvinfo : EIATTR_MERCURY_ISA_VERSION
	.align		4
        /*0074*/ 	.byte	0x03, 0x5f
        /*0076*/ 	.short	0x0101


	//----- nvinfo : EIATTR_UNUSED_LOAD_BYTE_OFFSET
	.align		4
        /*0078*/ 	.byte	0x04, 0x44
        /*007a*/ 	.short	(.L_94 - .L_93)


	//   ....[0]....
.L_93:
        /*007c*/ 	.word	0x00000310
        /*0080*/ 	.word	0x00000fff


	//----- nvinfo : EIATTR_VRC_CTA_INIT_COUNT
	.align		4
.L_94:
        /*0084*/ 	.byte	0x02, 0x4a
	.zero		1
	.zero		1


	//----- nvinfo : EIATTR_EXIT_INSTR_OFFSETS
	.align		4
        /*0088*/ 	.byte	0x04, 0x1c
        /*008a*/ 	.short	(.L_96 - .L_95)


	//   ....[0]....
.L_95:
        /*008c*/ 	.word	0x00000220


	//   ....[1]....
        /*0090*/ 	.word	0x0000a990


	//   ....[2]....
        /*0094*/ 	.word	0x0000aa80


	//   ....[3]....
        /*0098*/ 	.word	0x0000aac0


	//   ....[4]....
        /*009c*/ 	.word	0x0000ab00


	//   ....[5]....
        /*00a0*/ 	.word	0x0000ab50


	//   ....[6]....
        /*00a4*/ 	.word	0x0000ab90


	//   ....[7]....
        /*00a8*/ 	.word	0x0000abd0


	//   ....[8]....
        /*00ac*/ 	.word	0x0000ac20


	//   ....[9]....
        /*00b0*/ 	.word	0x0000acb0


	//   ....[10]....
        /*00b4*/ 	.word	0x0000ace0


	//----- nvinfo : EIATTR_CRS_STACK_SIZE
	.align		4
.L_96:
        /*00b8*/ 	.byte	0x04, 0x1e
        /*00ba*/ 	.short	(.L_98 - .L_97)
.L_97:
        /*00bc*/ 	.word	0x00000000


	//----- nvinfo : EIATTR_CBANK_PARAM_SIZE
	.align		4
.L_98:
        /*00c0*/ 	.byte	0x03, 0x19
        /*00c2*/ 	.short	0x0030


	//----- nvinfo : EIATTR_PARAM_CBANK
	.align		4
        /*00c4*/ 	.byte	0x04, 0x0a
        /*00c6*/ 	.short	(.L_100 - .L_99)
	.align		4
.L_99:
        /*00c8*/ 	.word	index@(.nv.constant0._ZN6tetsuo8variants24mine_lop3_sliding_sharedEPKjS2_S2_jPjS3_)
        /*00cc*/ 	.short	0x0380
        /*00ce*/ 	.short	0x0030


	//----- nvinfo : EIATTR_SW_WAR
	.align		4
.L_100:
        /*00d0*/ 	.byte	0x04, 0x36
        /*00d2*/ 	.short	(.L_102 - .L_101)
.L_101:
        /*00d4*/ 	.word	0x00000008
.L_102:


//--------------------- .nv.info._ZN6tetsuo8variants16mine_lop3_sharedEPKjS2_S2_jPjS3_ --------------------------
	.section	.nv.info._ZN6tetsuo8variants16mine_lop3_sharedEPKjS2_S2_jPjS3_,"",@"SHT_CUDA_INFO"
	.sectionflags	@""
	.align	4


	//----- nvinfo : EIATTR_CUDA_API_VERSION
	.align		4
        /*0000*/ 	.byte	0x04, 0x37
        /*0002*/ 	.short	(.L_104 - .L_103)
.L_103:
        /*0004*/ 	.word	0x00000082


	//----- nvinfo : EIATTR_KPARAM_INFO
	.align		4
.L_104:
        /*0008*/ 	.byte	0x04, 0x17
        /*000a*/ 	.short	(.L_106 - .L_105)
.L_105:
        /*000c*/ 	.word	0x00000000
        /*0010*/ 	.short	0x0005
        /*0012*/ 	.short	0x0028
        /*0014*/ 	.byte	0x00, 0xf5, 0x21, 0x00


	//----- nvinfo : EIATTR_KPARAM_INFO
	.align		4
.L_106:
        /*0018*/ 	.byte	0x04, 0x17
        /*001a*/ 	.short	(.L_108 - .L_107)
.L_107:
        /*001c*/ 	.word	0x00000000
        /*0020*/ 	.short	0x0004
        /*0022*/ 	.short	0x0020
        /*0024*/ 	.byte	0x00, 0xf5, 0x21, 0x00


	//----- nvinfo : EIATTR_KPARAM_INFO
	.align		4
.L_108:
        /*0028*/ 	.byte	0x04, 0x17
        /*002a*/ 	.short	(.L_110 - .L_109)
.L_109:
        /*002c*/ 	.word	0x00000000
        /*0030*/ 	.short	0x0003
        /*0032*/ 	.short	0x0018
        /*0034*/ 	.byte	0x00, 0xf0, 0x11, 0x00


	//----- nvinfo : EIATTR_KPARAM_INFO
	.align		4
.L_110:
        /*0038*/ 	.byte	0x04, 0x17
        /*003a*/ 	.short	(.L_112 - .L_111)
.L_111:
        /*003c*/ 	.word	0x00000000
        /*0040*/ 	.short	0x0002
        /*0042*/ 	.short	0x0010
        /*0044*/ 	.byte	0x00, 0xf5, 0x21, 0x00


	//----- nvinfo : EIATTR_KPARAM_INFO
	.align		4
.L_112:
        /*0048*/ 	.byte	0x04, 0x17
        /*004a*/ 	.short	(.L_114 - .L_113)
.L_113:
        /*004c*/ 	.word	0x00000000
        /*0050*/ 	.short	0x0001
        /*0052*/ 	.short	0x0008
        /*0054*/ 	.byte	0x00, 0xf5, 0x21, 0x00


	//----- nvinfo : EIATTR_KPARAM_INFO
	.align		4
.L_114:
        /*0058*/ 	.byte	0x04, 0x17
        /*005a*/ 	.short	(.L_116 - .L_115)
.L_115:
        /*005c*/ 	.word	0x00000000
        /*0060*/ 	.short	0x0000
        /*0062*/ 	.short	0x0000
        /*0064*/ 	.byte	0x00, 0xf5, 0x21, 0x00


	//----- nvinfo : EIATTR_SPARSE_MMA_MASK
	.align		4
.L_116:
        /*0068*/ 	.byte	0x03, 0x50
        /*006a*/ 	.short	0x0000


	//----- nvinfo : EIATTR_MAXREG_COUNT
	.align		4
        /*006c*/ 	.byte	0x03, 0x1b
        /*006e*/ 	.short	0x00ff


	//----- nvinfo : EIATTR_NUM_BARRIERS
	.align		4
        /*0070*/ 	.byte	0x02, 0x4c
        /*0072*/ 	.byte	0x01
	.zero		1


	//----- nvinfo : EIATTR_MERCURY_ISA_VERSION
	.align		4
        /*0074*/ 	.byte	0x03, 0x5f
        /*0076*/ 	.short	0x0101


	//----- nvinfo : EIATTR_UNUSED_LOAD_BYTE_OFFSET
	.align		4
        /*0078*/ 	.byte	0x04, 0x44
        /*007a*/ 	.short	(.L_118 - .L_117)


	//   ....[0]....
.L_117:
        /*007c*/ 	.word	0x00000310
        /*0080*/ 	.word	0x00000fff


	//----- nvinfo : EIATTR_VRC_CTA_INIT_COUNT
	.align		4
.L_118:
        /*0084*/ 	.byte	0x02, 0x4a
	.zero		1
	.zero		1


	//----- nvinfo : EIATTR_EXIT_INSTR_OFFSETS
	.align		4
        /*0088*/ 	.byte	0x04, 0x1c
        /*008a*/ 	.short	(.L_120 - .L_119)


	//   ....[0]....
.L_119:
        /*008c*/ 	.word	0x00000220


	//   ....[1]....
        /*0090*/ 	.word	0x0000a990


	//   ....[2]....
        /*0094*/ 	.word	0x0000aa80


	//   ....[3]....
        /*0098*/ 	.word	0x0000aac0


	//   ....[4]....
        /*009c*/ 	.word	0x0000ab00


	//   ....[5]....
        /*00a0*/ 	.word	0x0000ab50


	//   ....[6]....
        /*00a4*/ 	.word	0x0000ab90


	//   ....[7]....
        /*00a8*/ 	.word	0x0000abd0


	//   ....[8]....
        /*00ac*/ 	.word	0x0000ac20


	//   ....[9]....
        /*00b0*/ 	.word	0x0000acb0


	//   ....[10]....
        /*00b4*/ 	.word	0x0000ace0


	//----- nvinfo : EIATTR_CRS_STACK_SIZE
	.align		4
.L_120:
        /*00b8*/ 	.byte	0x04, 0x1e
        /*00ba*/ 	.short	(.L_122 - .L_121)
.L_121:
        /*00bc*/ 	.word	0x00000000


	//----- nvinfo : EIATTR_CBANK_PARAM_SIZE
	.align		4
.L_122:
        /*00c0*/ 	.byte	0x03, 0x19
        /*00c2*/ 	.short	0x0030


	//----- nvinfo : EIATTR_PARAM_CBANK
	.align		4
        /*00c4*/ 	.byte	0x04, 0x0a
        /*00c6*/ 	.short	(.L_124 - .L_123)
	.align		4
.L_123:
        /*00c8*/ 	.word	index@(.nv.constant0._ZN6tetsuo8variants16mine_lop3_sharedEPKjS2_S2_jPjS3_)
        /*00cc*/ 	.short	0x0380
        /*00ce*/ 	.short	0x0030


	//----- nvinfo : EIATTR_SW_WAR
	.align		4
.L_124:
        /*00d0*/ 	.byte	0x04, 0x36
        /*00d2*/ 	.short	(.L_126 - .L_125)
.L_125:
        /*00d4*/ 	.word	0x00000008
.L_126:


//--------------------- .nv.info._ZN6tetsuo8variants17mine_lop3_slidingEPKjS2_S2_jPjS3_ --------------------------
	.section	.nv.info._ZN6tetsuo8variants17mine_lop3_slidingEPKjS2_S2_jPjS3_,"",@"SHT_CUDA_INFO"
	.sectionflags	@""
	.align	4


	//----- nvinfo : EIATTR_CUDA_API_VERSION
	.align		4
        /*0000*/ 	.byte	0x04, 0x37
        /*0002*/ 	.short	(.L_128 - .L_127)
.L_127:
        /*0004*/ 	.word	0x00000082


	//----- nvinfo : EIATTR_KPARAM_INFO
	.align		4
.L_128:
        /*0008*/ 	.byte	0x04, 0x17
        /*000a*/ 	.short	(.L_130 - .L_129)
.L_129:
        /*000c*/ 	.word	0x00000000
        /*0010*/ 	.short	0x0005
        /*0012*/ 	.short	0x0028
        /*0014*/ 	.byte	0x00, 0xf5, 0x21, 0x00


	//----- nvinfo : EIATTR_KPARAM_INFO
	.align		4
.L_130:
        /*0018*/ 	.byte	0x04, 0x17
        /*001a*/ 	.short	(.L_132 - .L_131)
.L_131:
        /*001c*/ 	.word	0x00000000
        /*0020*/ 	.short	0x0004
        /*0022*/ 	.short	0x0020
        /*0024*/ 	.byte	0x00, 0xf5, 0x21, 0x00


	//----- nvinfo : EIATTR_KPARAM_INFO
	.align		4
.L_132:
        /*0028*/ 	.byte	0x04, 0x17
        /*002a*/ 	.short	(.L_134 - .L_133)
.L_133:
        /*002c*/ 	.word	0x00000000
        /*0030*/ 	.short	0x0003
        /*0032*/ 	.short	0x0018
        /*0034*/ 	.byte	0x00, 0xf0, 0x11, 0x00


	//----- nvinfo : EIATTR_KPARAM_INFO
	.align		4
.L_134:
        /*0038*/ 	.byte	0x04, 0x17
        /*003a*/ 	.short	(.L_136 - .L_135)
.L_135:
        /*003c*/ 	.word	0x00000000
        /*0040*/ 	.short	0x0002
        /*0042*/ 	.short	0x0010
        /*0044*/ 	.byte	0x00, 0xf5, 0x21, 0x00


	//----- nvinfo : EIATTR_KPARAM_INFO
	.align		4
.L_136:
        /*0048*/ 	.byte	0x04, 0x17
        /*004a*/ 	.short	(.L_138 - .L_137)
.L_137:
        /*004c*/ 	.word	0x00000000
        /*0050*/ 	.short	0x0001
        /*0052*/ 	.short	0x0008
        /*0054*/ 	.byte	0x00, 0xf5, 0x21, 0x00


	//----- nvinfo : EIATTR_KPARAM_INFO
	.align		4
.L_138:
        /*0058*/ 	.byte	0x04, 0x17
        /*005a*/ 	.short	(.L_140 - .L_139)
.L_139:
        /*005c*/ 	.word	0x00000000
        /*0060*/ 	.short	0x0000
        /*0062*/ 	.short	0x0000
        /*0064*/ 	.byte	0x00, 0xf5, 0x21, 0x00


	//----- nvinfo : EIATTR_SPARSE_MMA_MASK
	.align		4
.L_140:
        /*0068*/ 	.byte	0x03, 0x50
        /*006a*/ 	.short	0x0000


	//----- nvinfo : EIATTR_MAXREG_COUNT
	.align		4
        /*006c*/ 	.byte	0x03, 0x1b
        /*006e*/ 	.short	0x00ff


	//----- nvinfo : EIATTR_MERCURY_ISA_VERSION
	.align		4
        /*0070*/ 	.byte	0x03, 0x5f
        /*0072*/ 	.short	0x0101


	//----- nvinfo : EIATTR_VRC_CTA_INIT_COUNT
	.align		4
        /*0074*/ 	.byte	0x02, 0x4a
	.zero		1
	.zero		1


	//----- nvinfo : EIATTR_EXIT_INSTR_OFFSETS
	.align		4
        /*0078*/ 	.byte	0x04, 0x1c
        /*007a*/ 	.short	(.L_142 - .L_141)


	//   ....[0]....
.L_141:
        /*007c*/ 	.word	0x00000050


	//   ....[1]....
        /*0080*/ 	.word	0x0000a840


	//   ....[2]....
        /*0084*/ 	.word	0x0000a940


	//   ....[3]....
        /*0088*/ 	.word	0x0000a990


	//   ....[4]....
        /*008c*/ 	.word	0x0000a9e0


	//   ....[5]....
        /*0090*/ 	.word	0x0000aa30


	//   ....[6]....
        /*0094*/ 	.word	0x0000aa80


	//   ....[7]....
        /*0098*/ 	.word	0x0000aad0


	//   ....[8]....
        /*009c*/ 	.word	0x0000ab40


	//   ....[9]....
        /*00a0*/ 	.word	0x0000abd0


	//   ....[10]....
        /*00a4*/ 	.word	0x0000ac00


	//----- nvinfo : EIATTR_CRS_STACK_SIZE
	.align		4
.L_142:
        /*00a8*/ 	.byte	0x04, 0x1e
        /*00aa*/ 	.short	(.L_144 - .L_143)
.L_143:
        /*00ac*/ 	.word	0x00000000


	//----- nvinfo : EIATTR_CBANK_PARAM_SIZE
	.align		4
.L_144:
        /*00b0*/ 	.byte	0x03, 0x19
        /*00b2*/ 	.short	0x0030


	//----- nvinfo : EIATTR_PARAM_CBANK
	.align		4
        /*00b4*/ 	.byte	0x04, 0x0a
        /*00b6*/ 	.short	(.L_146 - .L_145)
	.align		4
.L_145:
        /*00b8*/ 	.word	index@(.nv.constant0._ZN6tetsuo8variants17mine_lop3_slidingEPKjS2_S2_jPjS3_)
        /*00bc*/ 	.short	0x0380
        /*00be*/ 	.short	0x0030


	//----- nvinfo : EIATTR_SW_WAR
	.align		4
.L_146:
        /*00c0*/ 	.byte	0x04, 0x36
        /*00c2*/ 	.short	(.L_148 - .L_147)
.L_147:
        /*00c4*/ 	.word	0x00000008
.L_148:


//--------------------- .nv.info._ZN6tetsuo8variants12mine_precompEPKjS2_S2_jPjS3_ --------------------------
	.section	.nv.info._ZN6tetsuo8variants12mine_precompEPKjS2_S2_jPjS3_,"",@"SHT_CUDA_INFO"
	.sectionflags	@""
	.align	4


	//----- nvinfo : EIATTR_CUDA_API_VERSION
	.align		4
        /*0000*/ 	.byte	0x04, 0x37
        /*0002*/ 	.short	(.L_150 - .L_149)
.L_149:
        /*0004*/ 	.word	0x00000082


	//----- nvinfo : EIATTR_KPARAM_INFO
	.align		4
.L_150:
        /*0008*/ 	.byte	0x04, 0x17
        /*000a*/ 	.short	(.L_152 - .L_151)
.L_151:
        /*000c*/ 	.word	0x00000000
        /*0010*/ 	.short	0x0005
        /*0012*/ 	.short	0x0028
        /*0014*/ 	.byte	0x00, 0xf5, 0x21, 0x00


	//----- nvinfo : EIATTR_KPARAM_INFO
	.align		4
.L_152:
        /*0018*/ 	.byte	0x04, 0x17
        /*001a*/ 	.short	(.L_154 - .L_153)
.L_153:
        /*001c*/ 	.word	0x00000000
        /*0020*/ 	.short	0x0004
        /*0022*/ 	.short	0x0020
        /*0024*/ 	.byte	0x00, 0xf5, 0x21, 0x00


	//----- nvinfo : EIATTR_KPARAM_INFO
	.align		4
.L_154:
        /*0028*/ 	.byte	0x04, 0x17
        /*002a*/ 	.short	(.L_156 - .L_155)
.L_155:
        /*002c*/ 	.word	0x00000000
        /*0030*/ 	.short	0x0003
        /*0032*/ 	.short	0x0018
        /*0034*/ 	.byte	0x00, 0xf0, 0x11, 0x00


	//----- nvinfo : EIATTR_KPARAM_INFO
	.align		4
.L_156:
        /*0038*/ 	.byte	0x04, 0x17
        /*003a*/ 	.short	(.L_158 - .L_157)
.L_157:
        /*003c*/ 	.word	0x00000000
        /*0040*/ 	.short	0x0002
        /*0042*/ 	.short	0x0010
        /*0044*/ 	.byte	0x00, 0xf5, 0x21, 0x00


	//----- nvinfo : EIATTR_KPARAM_INFO
	.align		4
.L_158:
        /*0048*/ 	.byte	0x04, 0x17
        /*004a*/ 	.short	(.L_160 - .L_159)
.L_159:
        /*004c*/ 	.word	0x00000000
        /*0050*/ 	.short	0x0001
        /*0052*/ 	.short	0x0008
        /*0054*/ 	.byte	0x00, 0xf5, 0x21, 0x00


	//----- nvinfo : EIATTR_KPARAM_INFO
	.align		4
.L_160:
        /*0058*/ 	.byte	0x04, 0x17
        /*005a*/ 	.short	(.L_162 - .L_161)
.L_161:
        /*005c*/ 	.word	0x00000000
        /*0060*/ 	.short	0x0000
        /*0062*/ 	.short	0x0000
        /*0064*/ 	.byte	0x00, 0xf5, 0x21, 0x00


	//----- nvinfo : EIATTR_SPARSE_MMA_MASK
	.align		4
.L_162:
        /*0068*/ 	.byte	0x03, 0x50
        /*006a*/ 	.short	0x0000


	//----- nvinfo : EIATTR_MAXREG_COUNT
	.align		4
        /*006c*/ 	.byte	0x03, 0x1b
        /*006e*/ 	.short	0x00ff


	//----- nvinfo : EIATTR_MERCURY_ISA_VERSION
	.align		4
        /*0070*/ 	.byte	0x03, 0x5f
        /*0072*/ 	.short	0x0101


	//----- nvinfo : EIATTR_VRC_CTA_INIT_COUNT
	.align		4
        /*0074*/ 	.byte	0x02, 0x4a
	.zero		1
	.zero		1


	//----- nvinfo : EIATTR_EXIT_INSTR_OFFSETS
	.align		4
        /*0078*/ 	.byte	0x04, 0x1c
        /*007a*/ 	.short	(.L_164 - .L_163)


	//   ....[0]....
.L_163:
        /*007c*/ 	.word	0x00000050


	//   ....[1]....
        /*0080*/ 	.word	0x0000a840


	//   ....[2]....
        /*0084*/ 	.word	0x0000a940


	//   ....[3]....
        /*0088*/ 	.word	0x0000a990


	//   ....[4]....
        /*008c*/ 	.word	0x0000a9e0


	//   ....[5]....
        /*0090*/ 	.word	0x0000aa30


	//   ....[6]....
        /*0094*/ 	.word	0x0000aa80


	//   ....[7]....
        /*0098*/ 	.word	0x0000aad0


	//   ....[8]....
        /*009c*/ 	.word	0x0000ab40


	//   ....[9]....
        /*00a0*/ 	.word	0x0000abd0


	//   ....[10]....
        /*00a4*/ 	.word	0x0000ac00


	//----- nvinfo : EIATTR_CRS_STACK_SIZE
	.align		4
.L_164:
        /*00a8*/ 	.byte	0x04, 0x1e
        /*00aa*/ 	.short	(.L_166 - .L_165)
.L_165:
        /*00ac*/ 	.word	0x00000000


	//----- nvinfo : EIATTR_CBANK_PARAM_SIZE
	.align		4
.L_166:
        /*00b0*/ 	.byte	0x03, 0x19
        /*00b2*/ 	.short	0x0030


	//----- nvinfo : EIATTR_PARAM_CBANK
	.align		4
        /*00b4*/ 	.byte	0x04, 0x0a
        /*00b6*/ 	.short	(.L_168 - .L_167)
	.align		4
.L_167:
        /*00b8*/ 	.word	index@(.nv.constant0._ZN6tetsuo8variants12mine_precompEPKjS2_S2_jPjS3_)
        /*00bc*/ 	.short	0x0380
        /*00be*/ 	.short	0x0030


	//----- nvinfo : EIATTR_SW_WAR
	.align		4
.L_168:
        /*00c0*/ 	.byte	0x04, 0x36
        /*00c2*/ 	.short	(.L_170 - .L_169)
.L_169:
        /*00c4*/ 	.word	0x00000008
.L_170:


//--------------------- .nv.info._ZN6tetsuo8variants11mine_sharedEPKjS2_S2_jPjS3_ --------------------------
	.section	.nv.info._ZN6tetsuo8variants11mine_sharedEPKjS2_S2_jPjS3_,"",@"SHT_CUDA_INFO"
	.sectionflags	@""
	.align	4


	//----- nvinfo : EIATTR_CUDA_API_VERSION
	.align		4
        /*0000*/ 	.byte	0x04, 0x37
        /*0002*/ 	.short	(.L_172 - .L_171)
.L_171:
        /*0004*/ 	.word	0x00000082


	//----- nvinfo : EIATTR_KPARAM_INFO
	.align		4
.L_172:
        /*0008*/ 	.byte	0x04, 0x17
        /*000a*/ 	.short	(.L_174 - .L_173)
.L_173:
        /*000c*/ 	.word	0x00000000
        /*0010*/ 	.short	0x0005
        /*0012*/ 	.short	0x0028
        /*0014*/ 	.byte	0x00, 0xf5, 0x21, 0x00


	//----- nvinfo : EIATTR_KPARAM_INFO
	.align		4
.L_174:
        /*0018*/ 	.byte	0x04, 0x17
        /*001a*/ 	.short	(.L_176 - .L_175)
.L_175:
        /*001c*/ 	.word	0x00000000
        /*0020*/ 	.short	0x0004
        /*0022*/ 	.short	0x0020
        /*0024*/ 	.byte	0x00, 0xf5, 0x21, 0x00


	//----- nvinfo : EIATTR_KPARAM_INFO
	.align		4
.L_176:
        /*0028*/ 	.byte	0x04, 0x17
        /*002a*/ 	.short	(.L_178 - .L_177)
.L_177:
        /*002c*/ 	.word	0x00000000
        /*0030*/ 	.short	0x0003
        /*0032*/ 	.short	0x0018
        /*0034*/ 	.byte	0x00, 0xf0, 0x11, 0x00


	//----- nvinfo : EIATTR_KPARAM_INFO
	.align		4
.L_178:
        /*0038*/ 	.byte	0x04, 0x17
        /*003a*/ 	.short	(.L_180 - .L_179)
.L_179:
        /*003c*/ 	.word	0x00000000
        /*0040*/ 	.short	0x0002
        /*0042*/ 	.short	0x0010
        /*0044*/ 	.byte	0x00, 0xf5, 0x21, 0x00


	//----- nvinfo : EIATTR_KPARAM_INFO
	.align		4
.L_180:
        /*0048*/ 	.byte	0x04, 0x17
        /*004a*/ 	.short	(.L_182 - .L_181)
.L_181:
        /*004c*/ 	.word	0x00000000
        /*0050*/ 	.short	0x0001
        /*0052*/ 	.short	0x0008
        /*0054*/ 	.byte	0x00, 0xf5, 0x21, 0x00


	//----- nvinfo : EIATTR_KPARAM_INFO
	.align		4
.L_182:
        /*0058*/ 	.byte	0x04, 0x17
        /*005a*/ 	.short	(.L_184 - .L_183)
.L_183:
        /*005c*/ 	.word	0x00000000
        /*0060*/ 	.short	0x0000
        /*0062*/ 	.short	0x0000
        /*0064*/ 	.byte	0x00, 0xf5, 0x21, 0x00


	//----- nvinfo : EIATTR_SPARSE_MMA_MASK
	.align		4
.L_184:
        /*0068*/ 	.byte	0x03, 0x50
        /*006a*/ 	.short	0x0000


	//----- nvinfo : EIATTR_MAXREG_COUNT
	.align		4
        /*006c*/ 	.byte	0x03, 0x1b
        /*006e*/ 	.short	0x00ff


	//----- nvinfo : EIATTR_NUM_BARRIERS
	.align		4
        /*0070*/ 	.byte	0x02, 0x4c
        /*0072*/ 	.byte	0x01
	.zero		1


	//----- nvinfo : EIATTR_MERCURY_ISA_VERSION
	.align		4
        /*0074*/ 	.byte	0x03, 0x5f
        /*0076*/ 	.short	0x0101


	//----- nvinfo : EIATTR_UNUSED_LOAD_BYTE_OFFSET
	.align		4
        /*0078*/ 	.byte	0x04, 0x44
        /*007a*/ 	.short	(.L_186 - .L_185)


	//   ....[0]....
.L_185:
        /*007c*/ 	.word	0x00000310
        /*0080*/ 	.word	0x00000fff


	//----- nvinfo : EIATTR_VRC_CTA_INIT_COUNT
	.align		4
.L_186:
        /*0084*/ 	.byte	0x02, 0x4a
	.zero		1
	.zero		1


	//----- nvinfo : EIATTR_EXIT_INSTR_OFFSETS
	.align		4
        /*0088*/ 	.byte	0x04, 0x1c
        /*008a*/ 	.short	(.L_188 - .L_187)


	//   ....[0]....
.L_187:
        /*008c*/ 	.word	0x00000220


	//   ....[1]....
        /*0090*/ 	.word	0x0000a980


	//   ....[2]....
        /*0094*/ 	.word	0x0000aa70


	//   ....[3]....
        /*0098*/ 	.word	0x0000aab0


	//   ....[4]....
        /*009c*/ 	.word	0x0000aaf0


	//   ....[5]....
        /*00a0*/ 	.word	0x0000ab40


	//   ....[6]....
        /*00a4*/ 	.word	0x0000ab80


	//   ....[7]....
        /*00a8*/ 	.word	0x0000abc0


	//   ....[8]....
        /*00ac*/ 	.word	0x0000ac10


	//   ....[9]....
        /*00b0*/ 	.word	0x0000aca0


	//   ....[10]....
        /*00b4*/ 	.word	0x0000acd0


	//----- nvinfo : EIATTR_CRS_STACK_SIZE
	.align		4
.L_188:
        /*00b8*/ 	.byte	0x04, 0x1e
        /*00ba*/ 	.short	(.L_190 - .L_189)
.L_189:
        /*00bc*/ 	.word	0x00000000


	//----- nvinfo : EIATTR_CBANK_PARAM_SIZE
	.align		4
.L_190:
        /*00c0*/ 	.byte	0x03, 0x19
        /*00c2*/ 	.short	0x0030


	//----- nvinfo : EIATTR_PARAM_CBANK
	.align		4
        /*00c4*/ 	.byte	0x04, 0x0a
        /*00c6*/ 	.short	(.L_192 - .L_191)
	.align		4
.L_191:
        /*00c8*/ 	.word	index@(.nv.constant0._ZN6tetsuo8variants11mine_sharedEPKjS2_S2_jPjS3_)
        /*00cc*/ 	.short	0x0380
        /*00ce*/ 	.short	0x0030


	//----- nvinfo : EIATTR_SW_WAR
	.align		4
.L_192:
        /*00d0*/ 	.byte	0x04, 0x36
        /*00d2*/ 	.short	(.L_194 - .L_193)
.L_193:
        /*00d4*/ 	.word	0x00000008
.L_194:


//--------------------- .nv.info._ZN6tetsuo8variants12mine_slidingEPKjS2_S2_jPjS3_ --------------------------
	.section	.nv.info._ZN6tetsuo8variants12mine_slidingEPKjS2_S2_jPjS3_,"",@"SHT_CUDA_INFO"
	.sectionflags	@""
	.align	4


	//----- nvinfo : EIATTR_CUDA_API_VERSION
	.align		4
        /*0000*/ 	.byte	0x04, 0x37
        /*0002*/ 	.short	(.L_196 - .L_195)
.L_195:
        /*0004*/ 	.word	0x00000082


	//----- nvinfo : EIATTR_KPARAM_INFO
	.align		4
.L_196:
        /*0008*/ 	.byte	0x04, 0x17
        /*000a*/ 	.short	(.L_198 - .L_197)
.L_197:
        /*000c*/ 	.word	0x00000000
        /*0010*/ 	.short	0x0005
        /*0012*/ 	.short	0x0028
        /*0014*/ 	.byte	0x00, 0xf5, 0x21, 0x00


	//----- nvinfo : EIATTR_KPARAM_INFO
	.align		4
.L_198:
        /*0018*/ 	.byte	0x04, 0x17
        /*001a*/ 	.short	(.L_200 - .L_199)
.L_199:
        /*001c*/ 	.word	0x00000000
        /*0020*/ 	.short	0x0004
        /*0022*/ 	.short	0x0020
        /*0024*/ 	.byte	0x00, 0xf5, 0x21, 0x00


	//----- nvinfo : EIATTR_KPARAM_INFO
	.align		4
.L_200:
        /*0028*/ 	.byte	0x04, 0x17
        /*002a*/ 	.short	(.L_202 - .L_201)
.L_201:
        /*002c*/ 	.word	0x00000000
        /*0030*/ 	.short	0x0003
        /*0032*/ 	.short	0x0018
        /*0034*/ 	.byte	0x00, 0xf0, 0x11, 0x00


	//----- nvinfo : EIATTR_KPARAM_INFO
	.align		4
.L_202:
        /*0038*/ 	.byte	0x04, 0x17
        /*003a*/ 	.short	(.L_204 - .L_203)
.L_203:
        /*003c*/ 	.word	0x00000000
        /*0040*/ 	.short	0x0002
        /*0042*/ 	.short	0x0010
        /*0044*/ 	.byte	0x00, 0xf5, 0x21, 0x00


	//----- nvinfo : EIATTR_KPARAM_INFO
	.align		4
.L_204:
        /*0048*/ 	.byte	0x04, 0x17
        /*004a*/ 	.short	(.L_206 - .L_205)
.L_205:
        /*004c*/ 	.word	0x00000000
        /*0050*/ 	.short	0x0001
        /*0052*/ 	.short	0x0008
        /*0054*/ 	.byte	0x00, 0xf5, 0x21, 0x00


	//----- nvinfo : EIATTR_KPARAM_INFO
	.align		4
.L_206:
        /*0058*/ 	.byte	0x04, 0x17
        /*005a*/ 	.short	(.L_208 - .L_207)
.L_207:
        /*005c*/ 	.word	0x00000000
        /*0060*/ 	.short	0x0000
        /*0062*/ 	.short	0x0000
        /*0064*/ 	.byte	0x00, 0xf5, 0x21, 0x00


	//----- nvinfo : EIATTR_SPARSE_MMA_MASK
	.align		4
.L_208:
        /*0068*/ 	.byte	0x03, 0x50
        /*006a*/ 	.short	0x0000


	//----- nvinfo : EIATTR_MAXREG_COUNT
	.align		4
        /*006c*/ 	.byte	0x03, 0x1b
        /*006e*/ 	.short	0x00ff


	//----- nvinfo : EIATTR_MERCURY_ISA_VERSION
	.align		4
        /*0070*/ 	.byte	0x03, 0x5f
        /*0072*/ 	.short	0x0101


	//----- nvinfo : EIATTR_VRC_CTA_INIT_COUNT
	.align		4
        /*0074*/ 	.byte	0x02, 0x4a
	.zero		1
	.zero		1


	//----- nvinfo : EIATTR_EXIT_INSTR_OFFSETS
	.align		4
        /*0078*/ 	.byte	0x04, 0x1c
        /*007a*/ 	.short	(.L_210 - .L_209)


	//   ....[0]....
.L_209:
        /*007c*/ 	.word	0x00000050


	//   ....[1]....
        /*0080*/ 	.word	0x0000a840


	//   ....[2]....
        /*0084*/ 	.word	0x0000a940


	//   ....[3]....
        /*0088*/ 	.word	0x0000a990


	//   ....[4]....
        /*008c*/ 	.word	0x0000a9e0


	//   ....[5]....
        /*0090*/ 	.word	0x0000aa30


	//   ....[6]....
        /*0094*/ 	.word	0x0000aa80


	//   ....[7]....
        /*0098*/ 	.word	0x0000aad0


	//   ....[8]....
        /*009c*/ 	.word	0x0000ab40


	//   ....[9]....
        /*00a0*/ 	.word	0x0000abd0


	//   ....[10]....
        /*00a4*/ 	.word	0x0000ac00


	//----- nvinfo : EIATTR_CRS_STACK_SIZE
	.align		4
.L_210:
        /*00a8*/ 	.byte	0x04, 0x1e
        /*00aa*/ 	.short	(.L_212 - .L_211)
.L_211:
        /*00ac*/ 	.word	0x00000000


	//----- nvinfo : EIATTR_CBANK_PARAM_SIZE
	.align		4
.L_212:
        /*00b0*/ 	.byte	0x03, 0x19
        /*00b2*/ 	.short	0x0030


	//----- nvinfo : EIATTR_PARAM_CBANK
	.align		4
        /*00b4*/ 	.byte	0x04, 0x0a
        /*00b6*/ 	.short	(.L_214 - .L_213)
	.align		4
.L_213:
        /*00b8*/ 	.word	index@(.nv.constant0._ZN6tetsuo8variants12mine_slidingEPKjS2_S2_jPjS3_)
        /*00bc*/ 	.short	0x0380
        /*00be*/ 	.short	0x0030


	//----- nvinfo : EIATTR_SW_WAR
	.align		4
.L_214:
        /*00c0*/ 	.byte	0x04, 0x36
        /*00c2*/ 	.short	(.L_216 - .L_215)
.L_215:
        /*00c4*/ 	.word	0x00000008
.L_216:


//--------------------- .nv.info._ZN6tetsuo8variants15mine_early_exitEPKjS2_S2_jPjS3_ --------------------------
	.section	.nv.info._ZN6tetsuo8variants15mine_early_exitEPKjS2_S2_jPjS3_,"",@"SHT_CUDA_INFO"
	.sectionflags	@""
	.align	4


	//----- nvinfo : EIATTR_CUDA_API_VERSION
	.align		4
        /*0000*/ 	.byte	0x04, 0x37
        /*0002*/ 	.short	(.L_218 - .L_217)
.L_217:
        /*0004*/ 	.word	0x00000082


	//----- nvinfo : EIATTR_KPARAM_INFO
	.align		4
.L_218:
        /*0008*/ 	.byte	0x04, 0x17
        /*000a*/ 	.short	(.L_220 - .L_219)
.L_219:
        /*000c*/ 	.word	0x00000000
        /*0010*/ 	.short	0x0005
        /*0012*/ 	.short	0x0028
        /*0014*/ 	.byte	0x00, 0xf5, 0x21, 0x00


	//----- nvinfo : EIATTR_KPARAM_INFO
	.align		4
.L_220:
        /*0018*/ 	.byte	0x04, 0x17
        /*001a*/ 	.short	(.L_222 - .L_221)
.L_221:
        /*001c*/ 	.word	0x00000000
        /*0020*/ 	.short	0x0004
        /*0022*/ 	.short	0x0020
        /*0024*/ 	.byte	0x00, 0xf5, 0x21, 0x00


	//----- nvinfo : EIATTR_KPARAM_INFO
	.align		4
.L_222:
        /*0028*/ 	.byte	0x04, 0x17
        /*002a*/ 	.short	(.L_224 - .L_223)
.L_223:
        /*002c*/ 	.word	0x00000000
        /*0030*/ 	.short	0x0003
        /*0032*/ 	.short	0x0018
        /*0034*/ 	.byte	0x00, 0xf0, 0x11, 0x00


	//----- nvinfo : EIATTR_KPARAM_INFO
	.align		4
.L_224:
        /*0038*/ 	.byte	0x04, 0x17
        /*003a*/ 	.short	(.L_226 - .L_225)
.L_225:
        /*003c*/ 	.word	0x00000000
        /*0040*/ 	.short	0x0002
        /*0042*/ 	.short	0x0010
        /*0044*/ 	.byte	0x00, 0xf5, 0x21, 0x00


	//----- nvinfo : EIATTR_KPARAM_INFO
	.align		4
.L_226:
        /*0048*/ 	.byte	0x04, 0x17
        /*004a*/ 	.short	(.L_228 - .L_227)
.L_227:
        /*004c*/ 	.word	0x00000000
        /*0050*/ 	.short	0x0001
        /*0052*/ 	.short	0x0008
        /*0054*/ 	.byte	0x00, 0xf5, 0x21, 0x00


	//----- nvinfo : EIATTR_KPARAM_INFO
	.align		4
.L_228:
        /*0058*/ 	.byte	0x04, 0x17
        /*005a*/ 	.short	(.L_230 - .L_229)
.L_229:
        /*005c*/ 	.word	0x00000000
        /*0060*/ 	.short	0x0000
        /*0062*/ 	.short	0x0000
        /*0064*/ 	.byte	0x00, 0xf5, 0x21, 0x00


	//----- nvinfo : EIATTR_SPARSE_MMA_MASK
	.align		4
.L_230:
        /*0068*/ 	.byte	0x03, 0x50
        /*006a*/ 	.short	0x0000


	//----- nvinfo : EIATTR_MAXREG_COUNT
	.align		4
        /*006c*/ 	.byte	0x03, 0x1b
        /*006e*/ 	.short	0x00ff


	//----- nvinfo : EIATTR_MERCURY_ISA_VERSION
	.align		4
        /*0070*/ 	.byte	0x03, 0x5f
        /*0072*/ 	.short	0x0101


	//----- nvinfo : EIATTR_VRC_CTA_INIT_COUNT
	.align		4
        /*0074*/ 	.byte	0x02, 0x4a
	.zero		1
	.zero		1


	//----- nvinfo : EIATTR_EXIT_INSTR_OFFSETS
	.align		4
        /*0078*/ 	.byte	0x04, 0x1c
        /*007a*/ 	.short	(.L_232 - .L_231)


	//   ....[0]....
.L_231:
        /*007c*/ 	.word	0x00000050


	//   ....[1]....
        /*0080*/ 	.word	0x0000a7f0


	//   ....[2]....
        /*0084*/ 	.word	0x0000a8a0


	//   ....[3]....
        /*0088*/ 	.word	0x0000a9b0


	//   ....[4]....
        /*008c*/ 	.word	0x0000aa00


	//   ....[5]....
        /*0090*/ 	.word	0x0000aa50


	//   ....[6]....
        /*0094*/ 	.word	0x0000aaa0


	//   ....[7]....
        /*0098*/ 	.word	0x0000aaf0


	//   ....[8]....
        /*009c*/ 	.word	0x0000ab40


	//   ....[9]....
        /*00a0*/ 	.word	0x0000abb0


	//   ....[10]....
        /*00a4*/ 	.word	0x0000ac40


	//   ....[11]....
        /*00a8*/ 	.word	0x0000ac70


	//----- nvinfo : EIATTR_CRS_STACK_SIZE
	.align		4
.L_232:
        /*00ac*/ 	.byte	0x04, 0x1e
        /*00ae*/ 	.short	(.L_234 - .L_233)
.L_233:
        /*00b0*/ 	.word	0x00000000


	//----- nvinfo : EIATTR_CBANK_PARAM_SIZE
	.align		4
.L_234:
        /*00b4*/ 	.byte	0x03, 0x19
        /*00b6*/ 	.short	0x0030


	//----- nvinfo : EIATTR_PARAM_CBANK
	.align		4
        /*00b8*/ 	.byte	0x04, 0x0a
        /*00ba*/ 	.short	(.L_236 - .L_235)
	.align		4
.L_235:
        /*00bc*/ 	.word	index@(.nv.constant0._ZN6tetsuo8variants15mine_early_exitEPKjS2_S2_jPjS3_)
        /*00c0*/ 	.short	0x0380
        /*00c2*/ 	.short	0x0030


	//----- nvinfo : EIATTR_SW_WAR
	.align		4
.L_236:
        /*00c4*/ 	.byte	0x04, 0x36
        /*00c6*/ 	.short	(.L_238 - .L_237)
.L_237:
        /*00c8*/ 	.word	0x00000008
.L_238:


//--------------------- .nv.info._ZN6tetsuo8variants9mine_lop3EPKjS2_S2_jPjS3_ --------------------------
	.section	.nv.info._ZN6tetsuo8variants9mine_lop3EPKjS2_S2_jPjS3_,"",@"SHT_CUDA_INFO"
	.sectionflags	@""
	.align	4


	//----- nvinfo : EIATTR_CUDA_API_VERSION
	.align		4
        /*0000*/ 	.byte	0x04, 0x37
        /*0002*/ 	.short	(.L_240 - .L_239)
.L_239:
        /*0004*/ 	.word	0x00000082


	//----- nvinfo : EIATTR_KPARAM_INFO
	.align		4
.L_240:
        /*0008*/ 	.byte	0x04, 0x17
        /*000a*/ 	.short	(.L_242 - .L_241)
.L_241:
        /*000c*/ 	.word	0x00000000
        /*0010*/ 	.short	0x0005
        /*0012*/ 	.short	0x0028
        /*0014*/ 	.byte	0x00, 0xf5, 0x21, 0x00


	//----- nvinfo : EIATTR_KPARAM_INFO
	.align		4
.L_242:
        /*0018*/ 	.byte	0x04, 0x17
        /*001a*/ 	.short	(.L_244 - .L_243)
.L_243:
        /*001c*/ 	.word	0x00000000
        /*0020*/ 	.short	0x0004
        /*0022*/ 	.short	0x0020
        /*0024*/ 	.byte	0x00, 0xf5, 0x21, 0x00


	//----- nvinfo : EIATTR_KPARAM_INFO
	.align		4
.L_244:
        /*0028*/ 	.byte	0x04, 0x17
        /*002a*/ 	.short	(.L_246 - .L_245)
.L_245:
        /*002c*/ 	.word	0x00000000
        /*0030*/ 	.short	0x0003
        /*0032*/ 	.short	0x0018
        /*0034*/ 	.byte	0x00, 0xf0, 0x11, 0x00


	//----- nvinfo : EIATTR_KPARAM_INFO
	.align		4
.L_246:
        /*0038*/ 	.byte	0x04, 0x17
        /*003a*/ 	.short	(.L_248 - .L_247)
.L_247:
        /*003c*/ 	.word	0x00000000
        /*0040*/ 	.short	0x0002
        /*0042*/ 	.short	0x0010
        /*0044*/ 	.byte	0x00, 0xf5, 0x21, 0x00


	//----- nvinfo : EIATTR_KPARAM_INFO
	.align		4
.L_248:
        /*0048*/ 	.byte	0x04, 0x17
        /*004a*/ 	.short	(.L_250 - .L_249)
.L_249:
        /*004c*/ 	.word	0x00000000
        /*0050*/ 	.short	0x0001
        /*0052*/ 	.short	0x0008
        /*0054*/ 	.byte	0x00, 0xf5, 0x21, 0x00


	//----- nvinfo : EIATTR_KPARAM_INFO
	.align		4
.L_250:
        /*0058*/ 	.byte	0x04, 0x17
        /*005a*/ 	.short	(.L_252 - .L_251)
.L_251:
        /*005c*/ 	.word	0x00000000
        /*0060*/ 	.short	0x0000
        /*0062*/ 	.short	0x0000
        /*0064*/ 	.byte	0x00, 0xf5, 0x21, 0x00


	//----- nvinfo : EIATTR_SPARSE_MMA_MASK
	.align		4
.L_252:
        /*0068*/ 	.byte	0x03, 0x50
        /*006a*/ 	.short	0x0000


	//----- nvinfo : EIATTR_MAXREG_COUNT
	.align		4
        /*006c*/ 	.byte	0x03, 0x1b
        /*006e*/ 	.short	0x00ff


	//----- nvinfo : EIATTR_MERCURY_ISA_VERSION
	.align		4
        /*0070*/ 	.byte	0x03, 0x5f
        /*0072*/ 	.short	0x0101


	//----- nvinfo : EIATTR_VRC_CTA_INIT_COUNT
	.align		4
        /*0074*/ 	.byte	0x02, 0x4a
	.zero		1
	.zero		1


	//----- nvinfo : EIATTR_EXIT_INSTR_OFFSETS
	.align		4
        /*0078*/ 	.byte	0x04, 0x1c
        /*007a*/ 	.short	(.L_254 - .L_253)


	//   ....[0]....
.L_253:
        /*007c*/ 	.word	0x00000050


	//   ....[1]....
        /*0080*/ 	.word	0x0000a840


	//   ....[2]....
        /*0084*/ 	.word	0x0000a940


	//   ....[3]....
        /*0088*/ 	.word	0x0000a990


	//   ....[4]....
        /*008c*/ 	.word	0x0000a9e0


	//   ....[5]....
        /*0090*/ 	.word	0x0000aa30


	//   ....[6]....
        /*0094*/ 	.word	0x0000aa80


	//   ....[7]....
        /*0098*/ 	.word	0x0000aad0


	//   ....[8]....
        /*009c*/ 	.word	0x0000ab40


	//   ....[9]....
        /*00a0*/ 	.word	0x0000abd0


	//   ....[10]....
        /*00a4*/ 	.word	0x0000ac00


	//----- nvinfo : EIATTR_CRS_STACK_SIZE
	.align		4
.L_254:
        /*00a8*/ 	.byte	0x04, 0x1e
        /*00aa*/ 	.short	(.L_256 - .L_255)
.L_255:
        /*00ac*/ 	.word	0x00000000


	//----- nvinfo : EIATTR_CBANK_PARAM_SIZE
	.align		4
.L_256:
        /*00b0*/ 	.byte	0x03, 0x19
        /*00b2*/ 	.short	0x0030


	//----- nvinfo : EIATTR_PARAM_CBANK
	.align		4
        /*00b4*/ 	.byte	0x04, 0x0a
        /*00b6*/ 	.short	(.L_258 - .L_257)
	.align		4
.L_257:
        /*00b8*/ 	.word	index@(.nv.constant0._ZN6tetsuo8variants9mine_lop3EPKjS2_S2_jPjS3_)
        /*00bc*/ 	.short	0x0380
        /*00be*/ 	.short	0x0030


	//----- nvinfo : EIATTR_SW_WAR
	.align		4
.L_258:
        /*00c0*/ 	.byte	0x04, 0x36
        /*00c2*/ 	.short	(.L_260 - .L_259)
.L_259:
        /*00c4*/ 	.word	0x00000008
.L_260:


//--------------------- .nv.callgraph             --------------------------
	.section	.nv.callgraph,"",@"SHT_CUDA_CALLGRAPH"
	.align	4
	.sectionentsize	8
	.align		4
        /*0000*/ 	.word	0x00000000
	.align		4
        /*0004*/ 	.word	0xffffffff
	.align		4
        /*0008*/ 	.word	0x00000000
	.align		4
        /*000c*/ 	.word	0xfffffffe
	.align		4
        /*0010*/ 	.word	0x00000000
	.align		4
        /*0014*/ 	.word	0xfffffffd
	.align		4
        /*0018*/ 	.word	0x00000000
	.align		4
        /*001c*/ 	.word	0xfffffffc


//--------------------- .nv.constant3             --------------------------
	.section	.nv.constant3,"a",@progbits
	.align	4
.nv.constant3:
	.type		_ZN6tetsuo8variants1KE,@object
	.size		_ZN6tetsuo8variants1KE,(.L_0 - _ZN6tetsuo8variants1KE)
_ZN6tetsuo8variants1KE:
        /*0000*/ 	.byte	0x98, 0x2f, 0x8a, 0x42, 0x91, 0x44, 0x37, 0x71, 0xcf, 0xfb, 0xc0, 0xb5, 0xa5, 0xdb, 0xb5, 0xe9
        /* <DEDUP_REMOVED lines=15> */
.L_0:


//--------------------- .text._ZN6tetsuo8variants22mine_all_optimizationsEPKjS2_S2_jPjS3_ --------------------------
	.section	.text._ZN6tetsuo8variants22mine_all_optimizationsEPKjS2_S2_jPjS3_,"ax",@progbits
	.align	128
        .global         _ZN6tetsuo8variants22mine_all_optimizationsEPKjS2_S2_jPjS3_
        .type           _ZN6tetsuo8variants22mine_all_optimizationsEPKjS2_S2_jPjS3_,@function
        .size           _ZN6tetsuo8variants22mine_all_optimizationsEPKjS2_S2_jPjS3_,(.L_x_37 - _ZN6tetsuo8variants22mine_all_optimizationsEPKjS2_S2_jPjS3_)
        .other          _ZN6tetsuo8variants22mine_all_optimizationsEPKjS2_S2_jPjS3_,@"STO_CUDA_ENTRY STV_DEFAULT"
_ZN6tetsuo8variants22mine_all_optimizationsEPKjS2_S2_jPjS3_:
.text._ZN6tetsuo8variants22mine_all_optimizationsEPKjS2_S2_jPjS3_:
[----:B------:R-:W-:Y:S01]  /*0000*/  LDC R1, c[0x0][0x37c] ;  /* 0x0000df00ff017b82 */ /* 0x000fe20000000800 */
[----:B------:R-:W0:Y:S07]  /*0010*/  S2R R0, SR_TID.X ;  /* 0x0000000000007919 */ /* 0x000e2e0000002100 */
[----:B------:R-:W1:Y:S01]  /*0020*/  LDC.64 R2, c[0x0][0x3a8] ;  /* 0x0000ea00ff027b82 */ /* 0x000e620000000a00 */
[----:B------:R-:W2:Y:S01]  /*0030*/  LDCU.64 UR12, c[0x0][0x358] ;  /* 0x00006b00ff0c77ac */ /* 0x000ea20008000a00 */
[----:B------:R-:W-:Y:S01]  /*0040*/  BSSY.RECONVERGENT B0, `(.L_x_0) ;  /* 0x000001a000007945 */ /* 0x000fe20003800200 */
[----:B0-----:R-:W-:-:S13]  /*0050*/  ISETP.GT.U32.AND P0, PT, R0, 0x7, PT ;  /* 0x000000070000780c */ /* 0x001fda0003f04070 */
[----:B--2---:R-:W-:Y:S05]  /*0060*/  @P0 BRA `(.L_x_1) ;  /* 0x00000000005c0947 */ /* 0x004fea0003800000 */
[C---:B------:R-:W-:Y:S01]  /*0070*/  ISETP.GT.U32.AND P0, PT, R0.reuse, 0x3, PT ;  /* 0x000000030000780c */ /* 0x040fe20003f04070 */
[----:B------:R-:W0:Y:S08]  /*0080*/  LDC.64 R4, c[0x0][0x380] ;  /* 0x0000e000ff047b82 */ /* 0x000e300000000a00 */
[----:B------:R-:W2:Y:S08]  /*0090*/  LDC.64 R6, c[0x0][0x390] ;  /* 0x0000e400ff067b82 */ /* 0x000eb00000000a00 */
[----:B------:R-:W3:Y:S01]  /*00a0*/  @!P0 LDC.64 R8, c[0x0][0x388] ;  /* 0x0000e200ff088b82 */ /* 0x000ee20000000a00 */
[----:B0-----:R-:W-:-:S06]  /*00b0*/  IMAD.WIDE.U32 R4, R0, 0x4, R4 ;  /* 0x0000000400047825 */ /* 0x001fcc00078e0004 */
[----:B------:R-:W4:Y:S01]  /*00c0*/  LDG.E.CONSTANT R4, desc[UR12][R4.64] ;  /* 0x0000000c04047981 */ /* 0x000f22000c1e9900 */
[----:B--2---:R-:W-:-:S06]  /*00d0*/  IMAD.WIDE.U32 R6, R0, 0x4, R6 ;  /* 0x0000000400067825 */ /* 0x004fcc00078e0006 */
[----:B------:R-:W2:Y:S01]  /*00e0*/  LDG.E.CONSTANT R6, desc[UR12][R6.64] ;  /* 0x0000000c06067981 */ /* 0x000ea2000c1e9900 */
[----:B---3--:R-:W-:-:S06]  /*00f0*/  @!P0 IMAD.WIDE.U32 R8, R0, 0x4, R8 ;  /* 0x0000000400088825 */ /* 0x008fcc00078e0008 */
[----:B------:R-:W3:Y:S01]  /*0100*/  @!P0 LDG.E.CONSTANT R8, desc[UR12][R8.64] ;  /* 0x0000000c08088981 */ /* 0x000ee2000c1e9900 */
[----:B------:R-:W0:Y:S01]  /*0110*/  S2R R15, SR_CgaCtaId ;  /* 0x00000000000f7919 */ /* 0x000e220000008800 */
[----:B------:R-:W-:-:S05]  /*0120*/  MOV R10, 0x400 ;  /* 0x00000400000a7802 */ /* 0x000fca0000000f00 */
[C---:B------:R-:W-:Y:S02]  /*0130*/  VIADD R12, R10.reuse, 0x30 ;  /* 0x000000300a0c7836 */ /* 0x040fe40000000000 */
[----:B------:R-:W-:Y:S01]  /*0140*/  @!P0 VIADD R14, R10, 0x20 ;  /* 0x000000200a0e8836 */ /* 0x000fe20000000000 */
[C---:B0-----:R-:W-:Y:S02]  /*0150*/  LEA R11, R15.reuse, R10, 0x18 ;  /* 0x0000000a0f0b7211 */ /* 0x041fe400078ec0ff */
[C---:B------:R-:W-:Y:S02]  /*0160*/  LEA R13, R15.reuse, R12, 0x18 ;  /* 0x0000000c0f0d7211 */ /* 0x040fe400078ec0ff */
[----:B------:R-:W-:Y:S01]  /*0170*/  @!P0 LEA R15, R15, R14, 0x18 ;  /* 0x0000000e0f0f8211 */ /* 0x000fe200078ec0ff */
[C---:B------:R-:W-:Y:S02]  /*0180*/  IMAD R11, R0.reuse, 0x4, R11 ;  /* 0x00000004000b7824 */ /* 0x040fe400078e020b */
[----:B------:R-:W-:-:S02]  /*0190*/  IMAD R13, R0, 0x4, R13 ;  /* 0x00000004000d7824 */ /* 0x000fc400078e020d */
[----:B------:R-:W-:Y:S01]  /*01a0*/  @!P0 IMAD R15, R0, 0x4, R15 ;  /* 0x00000004000f8824 */ /* 0x000fe200078e020f */
[----:B----4-:R0:W-:Y:S04]  /*01b0*/  STS [R11], R4 ;  /* 0x000000040b007388 */ /* 0x0101e80000000800 */
[----:B--2---:R0:W-:Y:S04]  /*01c0*/  STS [R13], R6 ;  /* 0x000000060d007388 */ /* 0x0041e80000000800 */
[----:B---3--:R0:W-:Y:S02]  /*01d0*/  @!P0 STS [R15], R8 ;  /* 0x000000080f008388 */ /* 0x0081e40000000800 */
.L_x_1:
[----:B------:R-:W-:Y:S05]  /*01e0*/  BSYNC.RECONVERGENT B0 ;  /* 0x0000000000007941 */ /* 0x000fea0003800200 */
.L_x_0:
[----:B------:R-:W-:Y:S06]  /*01f0*/  BAR.SYNC.DEFER_BLOCKING 0x0 ;  /* 0x0000000000007b1d */ /* 0x000fec0000010000 */
[----:B-1----:R-:W2:Y:S02]  /*0200*/  LDG.E R2, desc[UR12][R2.64] ;  /* 0x0000000c02027981 */ /* 0x002ea4000c1e1900 */
[----:B--2---:R-:W-:-:S13]  /*0210*/  ISETP.NE.AND P0, PT, R2, RZ, PT ;  /* 0x000000ff0200720c */ /* 0x004fda0003f05270 */
[----:B------:R-:W-:Y:S05]  /*0220*/  @P0 EXIT ;  /* 0x000000000000094d */ /* 0x000fea0003800000 */
[----:B------:R-:W1:Y:S01]  /*0230*/  S2UR UR5, SR_CgaCtaId ;  /* 0x00000000000579c3 */ /* 0x000e620000008800 */
[----:B------:R-:W-:Y:S01]  /*0240*/  UMOV UR4, 0x400 ;  /* 0x0000040000047882 */ /* 0x000fe20000000000 */
[----:B------:R-:W2:Y:S01]  /*0250*/  LDCU.128 UR8, c[0x3][URZ] ;  /* 0x00c00000ff0877ac */ /* 0x000ea20008000c00 */
[----:B------:R-:W3:Y:S05]  /*0260*/  LDCU.128 UR16, c[0x3][0x10] ;  /* 0x00c00200ff1077ac */ /* 0x000eea0008000c00 */
[----:B------:R-:W4:Y:S01]  /*0270*/  LDC R21, c[0x0][0x360] ;  /* 0x0000d800ff157b82 */ /* 0x000f220000000800 */
[----:B------:R-:W5:Y:S01]  /*0280*/  LDCU.128 UR20, c[0x3][0x20] ;  /* 0x00c00400ff1477ac */ /* 0x000f620008000c00 */
[----:B------:R-:W5:Y:S01]  /*0290*/  LDCU.128 UR24, c[0x3][0x30] ;  /* 0x00c00600ff1877ac */ /* 0x000f620008000c00 */
[----:B------:R-:W5:Y:S01]  /*02a0*/  LDCU.128 UR28, c[0x3][0x40] ;  /* 0x00c00800ff1c77ac */ /* 0x000f620008000c00 */
[----:B------:R-:W5:Y:S01]  /*02b0*/  LDCU.128 UR32, c[0x3][0x50] ;  /* 0x00c00a00ff2077ac */ /* 0x000f620008000c00 */
[----:B-1----:R-:W-:Y:S01]  /*02c0*/  ULEA UR4, UR5, UR4, 0x18 ;  /* 0x0000000405047291 */ /* 0x002fe2000f8ec0ff */
[----:B------:R-:W1:Y:S01]  /*02d0*/  LDCU.128 UR36, c[0x3][0x60] ;  /* 0x00c00c00ff2477ac */ /* 0x000e620008000c00 */
[----:B------:R-:W1:Y:S07]  /*02e0*/  LDCU.128 UR40, c[0x3][0x70] ;  /* 0x00c00e00ff2877ac */ /* 0x000e6e0008000c00 */
[----:B0-----:R-:W0:Y:S01]  /*02f0*/  LDS.128 R12, [UR4+0x10] ;  /* 0x00001004ff0c7984 */ /* 0x001e220008000c00 */
[----:B------:R-:W1:Y:S03]  /*0300*/  LDCU.128 UR44, c[0x3][0x80] ;  /* 0x00c01000ff2c77ac */ /* 0x000e660008000c00 */
[----:B------:R-:W2:Y:S01]  /*0310*/  LDS.128 R8, [UR4+0x20] ;  /* 0x00002004ff087984 */ /* 0x000ea20008000c00 */
[----:B------:R-:W1:Y:S03]  /*0320*/  LDCU.128 UR48, c[0x3][0x90] ;  /* 0x00c01200ff3077ac */ /* 0x000e660008000c00 */
[----:B------:R-:W3:Y:S01]  /*0330*/  LDS.128 R4, [UR4] ;  /* 0x00000004ff047984 */ /* 0x000ee20008000c00 */
[----:B------:R-:W1:Y:S01]  /*0340*/  LDCU.128 UR52, c[0x3][0xa0] ;  /* 0x00c01400ff3477ac */ /* 0x000e620008000c00 */
[----:B------:R-:W1:Y:S01]  /*0350*/  LDCU.128 UR56, c[0x3][0xb0] ;  /* 0x00c01600ff3877ac */ /* 0x000e620008000c00 */
[----:B------:R-:W1:Y:S01]  /*0360*/  LDCU.128 UR60, c[0x3][0xc0] ;  /* 0x00c01800ff3c77ac */ /* 0x000e620008000c00 */
[----:B------:R-:W1:Y:S01]  /*0370*/  LDCU.128 UR64, c[0x3][0xd0] ;  /* 0x00c01a00ff4077ac */ /* 0x000e620008000c00 */
[----:B------:R-:W1:Y:S01]  /*0380*/  LDCU.128 UR68, c[0x3][0xe0] ;  /* 0x00c01c00ff4477ac */ /* 0x000e620008000c00 */
[----:B------:R-:W1:Y:S01]  /*0390*/  LDCU.128 UR72, c[0x3][0xf0] ;  /* 0x00c01e00ff4877ac */ /* 0x000e620008000c00 */
[----:B0-----:R-:W-:-:S02]  /*03a0*/  R2UR UR14, R12 ;  /* 0x000000000c0e72ca */ /* 0x001fc400000e0000 */
[----:B--2---:R-:W-:Y:S02]  /*03b0*/  PRMT R8, R8, 0x123, RZ ;  /* 0x0000012308087816 */ /* 0x004fe400000000ff */
[----:B------:R-:W-:Y:S02]  /*03c0*/  PRMT R9, R9, 0x123, RZ ;  /* 0x0000012309097816 */ /* 0x000fe400000000ff */
[----:B------:R-:W-:Y:S02]  /*03d0*/  PRMT R10, R10, 0x123, RZ ;  /* 0x000001230a0a7816 */ /* 0x000fe400000000ff */
[----:B---3--:R-:W-:-:S05]  /*03e0*/  R2UR UR15, R4 ;  /* 0x00000000040f72ca */ /* 0x008fca00000e0000 */
[----:B------:R-:W-:Y:S02]  /*03f0*/  USHF.R.W.U32 UR5, UR14, 0x6, UR14 ;  /* 0x000000060e057899 */ /* 0x000fe40008001e0e */
[----:B------:R-:W-:Y:S01]  /*0400*/  LOP3.LUT R2, R13, UR14, R14, 0xe2, !PT ;  /* 0x0000000e0d027c12 */ /* 0x000fe2000f8ee20e */
[----:B------:R-:W-:Y:S02]  /*0410*/  USHF.R.W.U32 UR6, UR14, 0xb, UR14 ;  /* 0x0000000b0e067899 */ /* 0x000fe40008001e0e */
[----:B------:R-:W-:-:S04]  /*0420*/  USHF.R.W.U32 UR7, UR14, 0x19, UR14 ;  /* 0x000000190e077899 */ /* 0x000fc80008001e0e */
[----:B------:R-:W-:Y:S02]  /*0430*/  ULOP3.LUT UR5, UR7, UR6, UR5, 0x96, !UPT ;  /* 0x0000000607057292 */ /* 0x000fe4000f8e9605 */
[----:B------:R-:W-:-:S03]  /*0440*/  USHF.R.W.U32 UR7, UR15, 0x16, UR15 ;  /* 0x000000160f077899 */ /* 0x000fc60008001e0f */
[----:B------:R-:W0:Y:S01]  /*0450*/  LDCU UR6, c[0x0][0x398] ;  /* 0x00007300ff0677ac */ /* 0x000e220008000800 */
[----:B------:R-:W-:-:S04]  /*0460*/  IADD3 R3, PT, PT, R2, UR5, R15 ;  /* 0x0000000502037c10 */ /* 0x000fc8000fffe00f */
[----:B------:R-:W-:Y:S01]  /*0470*/  IADD3 R16, PT, PT, R8, UR8, R3 ;  /* 0x0000000808107c10 */ /* 0x000fe2000fffe003 */
[----:B------:R-:W4:Y:S04]  /*0480*/  S2UR UR5, SR_CTAID.X ;  /* 0x00000000000579c3 */ /* 0x000f280000002500 */
[----:B------:R-:W-:-:S05]  /*0490*/  IMAD.IADD R17, R16, 0x1, R7 ;  /* 0x0000000110117824 */ /* 0x000fca00078e0207 */
[C-C-:B------:R-:W-:Y:S02]  /*04a0*/  SHF.R.W.U32 R2, R17.reuse, 0x6, R17.reuse ;  /* 0x0000000611027819 */ /* 0x140fe40000001e11 */
[C-C-:B------:R-:W-:Y:S02]  /*04b0*/  SHF.R.W.U32 R3, R17.reuse, 0xb, R17.reuse ;  /* 0x0000000b11037819 */ /* 0x140fe40000001e11 */
[C---:B------:R-:W-:Y:S02]  /*04c0*/  SHF.R.W.U32 R11, R17.reuse, 0x19, R17 ;  /* 0x00000019110b7819 */ /* 0x040fe40000001e11 */
[----:B------:R-:W-:Y:S02]  /*04d0*/  LOP3.LUT R12, R17, UR14, R13, 0xca, !PT ;  /* 0x0000000e110c7c12 */ /* 0x000fe4000f8eca0d */
[----:B------:R-:W-:-:S04]  /*04e0*/  LOP3.LUT R3, R11, R3, R2, 0x96, !PT ;  /* 0x000000030b037212 */ /* 0x000fc800078e9602 */
[----:B------:R-:W-:Y:S01]  /*04f0*/  IADD3 R12, PT, PT, R12, R3, R14 ;  /* 0x000000030c0c7210 */ /* 0x000fe20007ffe00e */
[----:B----4-:R-:W-:-:S03]  /*0500*/  IMAD R0, R21, UR5, R0 ;  /* 0x0000000515007c24 */ /* 0x010fc6000f8e0200 */
[----:B------:R-:W-:Y:S01]  /*0510*/  IADD3 R3, PT, PT, R9, UR9, R12 ;  /* 0x0000000909037c10 */ /* 0x000fe2000fffe00c */
[----:B------:R-:W-:Y:S01]  /*0520*/  USHF.R.W.U32 UR5, UR15, 0x2, UR15 ;  /* 0x000000020f057899 */ /* 0x000fe20008001e0f */
[----:B0-----:R-:W-:Y:S01]  /*0530*/  VIADD R0, R0, UR6 ;  /* 0x0000000600007c36 */ /* 0x001fe20008000000 */
[----:B------:R-:W-:Y:S02]  /*0540*/  USHF.R.W.U32 UR6, UR15, 0xd, UR15 ;  /* 0x0000000d0f067899 */ /* 0x000fe40008001e0f */
[----:B------:R-:W-:Y:S02]  /*0550*/  IMAD.IADD R2, R3, 0x1, R6 ;  /* 0x0000000103027824 */ /* 0x000fe400078e0206 */
[----:B------:R-:W-:Y:S01]  /*0560*/  PRMT R35, R0, 0x123, RZ ;  /* 0x0000012300237816 */ /* 0x000fe200000000ff */
[----:B------:R-:W-:Y:S02]  /*0570*/  ULOP3.LUT UR5, UR7, UR6, UR5, 0x96, !UPT ;  /* 0x0000000607057292 */ /* 0x000fe4000f8e9605 */
[----:B------:R-:W-:-:S02]  /*0580*/  SHF.R.W.U32 R11, R2, 0x6, R2 ;  /* 0x00000006020b7819 */ /* 0x000fc40000001e02 */
[C-C-:B------:R-:W-:Y:S01]  /*0590*/  SHF.R.W.U32 R12, R2.reuse, 0xb, R2.reuse ;  /* 0x0000000b020c7819 */ /* 0x140fe20000001e02 */
[----:B------:R-:W-:Y:S01]  /*05a0*/  UMOV UR6, 0x1f83d9ab ;  /* 0x1f83d9ab00067882 */ /* 0x000fe20000000000 */
[----:B------:R-:W-:-:S04]  /*05b0*/  SHF.R.W.U32 R18, R2, 0x19, R2 ;  /* 0x0000001902127819 */ /* 0x000fc80000001e02 */
[----:B------:R-:W-:Y:S02]  /*05c0*/  LOP3.LUT R12, R18, R12, R11, 0x96, !PT ;  /* 0x0000000c120c7212 */ /* 0x000fe400078e960b */
[----:B------:R-:W-:-:S04]  /*05d0*/  LOP3.LUT R11, R2, UR14, R17, 0xac, !PT ;  /* 0x0000000e020b7c12 */ /* 0x000fc8000f8eac11 */
[----:B------:R-:W-:-:S04]  /*05e0*/  IADD3 R11, PT, PT, R11, R12, R13 ;  /* 0x0000000c0b0b7210 */ /* 0x000fc80007ffe00d */
[----:B------:R-:W-:-:S05]  /*05f0*/  IADD3 R12, PT, PT, R10, UR10, R11 ;  /* 0x0000000a0a0c7c10 */ /* 0x000fca000fffe00b */
[----:B------:R-:W-:-:S05]  /*0600*/  IMAD.IADD R19, R12, 0x1, R5 ;  /* 0x000000010c137824 */ /* 0x000fca00078e0205 */
[C-C-:B------:R-:W-:Y:S02]  /*0610*/  SHF.R.W.U32 R11, R19.reuse, 0x6, R19.reuse ;  /* 0x00000006130b7819 */ /* 0x140fe40000001e13 */
[C-C-:B------:R-:W-:Y:S02]  /*0620*/  SHF.R.W.U32 R18, R19.reuse, 0xb, R19.reuse ;  /* 0x0000000b13127819 */ /* 0x140fe40000001e13 */
[C---:B------:R-:W-:Y:S02]  /*0630*/  SHF.R.W.U32 R20, R19.reuse, 0x19, R19 ;  /* 0x0000001913147819 */ /* 0x040fe40000001e13 */
[----:B------:R-:W-:Y:S02]  /*0640*/  LOP3.LUT R4, R19, R2, R17, 0xca, !PT ;  /* 0x0000000213047212 */ /* 0x000fe400078eca11 */
[----:B------:R-:W-:-:S04]  /*0650*/  LOP3.LUT R11, R20, R18, R11, 0x96, !PT ;  /* 0x00000012140b7212 */ /* 0x000fc800078e960b */
[----:B------:R-:W-:-:S04]  /*0660*/  IADD3 R4, PT, PT, R4, UR14, R11 ;  /* 0x0000000e04047c10 */ /* 0x000fc8000fffe00b */
[----:B------:R-:W-:-:S05]  /*0670*/  IADD3 R4, PT, PT, R35, UR11, R4 ;  /* 0x0000000b23047c10 */ /* 0x000fca000fffe004 */
[----:B------:R-:W-:-:S05]  /*0680*/  VIADD R11, R4, UR15 ;  /* 0x0000000f040b7c36 */ /* 0x000fca0008000000 */
[C-C-:B------:R-:W-:Y:S02]  /*0690*/  SHF.R.W.U32 R18, R11.reuse, 0x6, R11.reuse ;  /* 0x000000060b127819 */ /* 0x140fe40000001e0b */
[C-C-:B------:R-:W-:Y:S02]  /*06a0*/  SHF.R.W.U32 R21, R11.reuse, 0xb, R11.reuse ;  /* 0x0000000b0b157819 */ /* 0x140fe40000001e0b */
[----:B------:R-:W-:-:S04]  /*06b0*/  SHF.R.W.U32 R20, R11, 0x19, R11 ;  /* 0x000000190b147819 */ /* 0x000fc80000001e0b */
[----:B------:R-:W-:Y:S02]  /*06c0*/  LOP3.LUT R18, R20, R21, R18, 0x96, !PT ;  /* 0x0000001514127212 */ /* 0x000fe400078e9612 */
[----:B------:R-:W-:-:S04]  /*06d0*/  LOP3.LUT R20, R11, R19, R2, 0xca, !PT ;  /* 0x000000130b147212 */ /* 0x000fc800078eca02 */
[----:B------:R-:W-:Y:S02]  /*06e0*/  IADD3 R18, PT, PT, R20, R18, R17 ;  /* 0x0000001214127210 */ /* 0x000fe40007ffe011 */
[----:B------:R-:W-:-:S03]  /*06f0*/  LOP3.LUT R17, R5, UR15, R6, 0xe8, !PT ;  /* 0x0000000f05117c12 */ /* 0x000fc6000f8ee806 */
[----:B------:R-:W-:Y:S01]  /*0700*/  VIADD R20, R18, UR16 ;  /* 0x0000001012147c36 */ /* 0x000fe20008000000 */
[----:B------:R-:W-:Y:S01]  /*0710*/  IADD3 R18, PT, PT, R17, UR5, R16 ;  /* 0x0000000511127c10 */ /* 0x000fe2000fffe010 */
[----:B------:R-:W-:Y:S02]  /*0720*/  UMOV UR5, 0x510e527f ;  /* 0x510e527f00057882 */ /* 0x000fe40000000000 */
[----:B------:R-:W-:Y:S01]  /*0730*/  ULOP3.LUT UR5, UR5, 0x9b05688c, UR6, 0xca, !UPT ;  /* 0x9b05688c05057892 */ /* 0x000fe2000f8eca06 */
[----:B------:R-:W-:Y:S02]  /*0740*/  LOP3.LUT R17, R20, 0x80000000, RZ, 0x3c, !PT ;  /* 0x8000000014117812 */ /* 0x000fe400078e3cff */
[C-C-:B------:R-:W-:Y:S01]  /*0750*/  SHF.R.W.U32 R20, R18.reuse, 0x2, R18.reuse ;  /* 0x0000000212147819 */ /* 0x140fe20000001e12 */
[----:B------:R-:W-:Y:S01]  /*0760*/  UIADD3 UR5, UPT, UPT, UR5, 0x3587272b, URZ ;  /* 0x3587272b05057890 */ /* 0x000fe2000fffe0ff */
[C-C-:B------:R-:W-:Y:S01]  /*0770*/  SHF.R.W.U32 R21, R18.reuse, 0xd, R18.reuse ;  /* 0x0000000d12157819 */ /* 0x140fe20000001e12 */
[C---:B------:R-:W-:Y:S01]  /*0780*/  IMAD.IADD R16, R18.reuse, 0x1, R17 ;  /* 0x0000000112107824 */ /* 0x040fe200078e0211 */
[----:B------:R-:W-:-:S04]  /*0790*/  SHF.R.W.U32 R22, R18, 0x16, R18 ;  /* 0x0000001612167819 */ /* 0x000fc80000001e12 */
[C-C-:B------:R-:W-:Y:S02]  /*07a0*/  SHF.R.W.U32 R23, R16.reuse, 0x6, R16.reuse ;  /* 0x0000000610177819 */ /* 0x140fe40000001e10 */
[C-C-:B------:R-:W-:Y:S02]  /*07b0*/  SHF.R.W.U32 R24, R16.reuse, 0xb, R16.reuse ;  /* 0x0000000b10187819 */ /* 0x140fe40000001e10 */
[----:B------:R-:W-:Y:S02]  /*07c0*/  SHF.R.W.U32 R25, R16, 0x19, R16 ;  /* 0x0000001910197819 */ /* 0x000fe40000001e10 */
[----:B------:R-:W-:Y:S02]  /*07d0*/  LOP3.LUT R20, R22, R21, R20, 0x96, !PT ;  /* 0x0000001516147212 */ /* 0x000fe400078e9614 */
[----:B------:R-:W-:Y:S02]  /*07e0*/  LOP3.LUT R23, R25, R24, R23, 0x96, !PT ;  /* 0x0000001819177212 */ /* 0x000fe400078e9617 */
[----:B------:R-:W-:-:S02]  /*07f0*/  LOP3.LUT R24, R16, R11, R19, 0xca, !PT ;  /* 0x0000000b10187212 */ /* 0x000fc400078eca13 */
[----:B------:R-:W-:Y:S02]  /*0800*/  LOP3.LUT R21, R18, UR15, R5, 0xe8, !PT ;  /* 0x0000000f12157c12 */ /* 0x000fe4000f8ee805 */
[----:B------:R-:W-:Y:S02]  /*0810*/  IADD3 R2, PT, PT, R24, R23, R2 ;  /* 0x0000001718027210 */ /* 0x000fe40007ffe002 */
[----:B------:R-:W-:-:S03]  /*0820*/  IADD3 R21, PT, PT, R20, R21, R3 ;  /* 0x0000001514157210 */ /* 0x000fc60007ffe003 */
[----:B------:R-:W-:Y:S01]  /*0830*/  VIADD R2, R2, UR17 ;  /* 0x0000001102027c36 */ /* 0x000fe20008000000 */
[C-C-:B------:R-:W-:Y:S02]  /*0840*/  SHF.R.W.U32 R20, R21.reuse, 0x2, R21.reuse ;  /* 0x0000000215147819 */ /* 0x140fe40000001e15 */
[C-C-:B------:R-:W-:Y:S01]  /*0850*/  SHF.R.W.U32 R23, R21.reuse, 0xd, R21.reuse ;  /* 0x0000000d15177819 */ /* 0x140fe20000001e15 */
[C---:B------:R-:W-:Y:S01]  /*0860*/  IMAD.IADD R3, R21.reuse, 0x1, R2 ;  /* 0x0000000115037824 */ /* 0x040fe200078e0202 */
[----:B------:R-:W-:-:S04]  /*0870*/  SHF.R.W.U32 R22, R21, 0x16, R21 ;  /* 0x0000001615167819 */ /* 0x000fc80000001e15 */
[C-C-:B------:R-:W-:Y:S02]  /*0880*/  SHF.R.W.U32 R24, R3.reuse, 0x6, R3.reuse ;  /* 0x0000000603187819 */ /* 0x140fe40000001e03 */
[C-C-:B------:R-:W-:Y:S02]  /*0890*/  SHF.R.W.U32 R25, R3.reuse, 0xb, R3.reuse ;  /* 0x0000000b03197819 */ /* 0x140fe40000001e03 */
[C---:B------:R-:W-:Y:S02]  /*08a0*/  SHF.R.W.U32 R26, R3.reuse, 0x19, R3 ;  /* 0x00000019031a7819 */ /* 0x040fe40000001e03 */
        /* <DEDUP_REMOVED lines=10> */
[C---:B------:R-:W-:Y:S02]  /*0950*/  SHF.R.W.U32 R24, R19.reuse, 0x16, R19 ;  /* 0x0000001613187819 */ /* 0x040fe40000001e13 */
[----:B------:R-:W-:Y:S02]  /*0960*/  LOP3.LUT R18, R19, R21, R18, 0xe8, !PT ;  /* 0x0000001513127212 */ /* 0x000fe400078ee812 */
[C-C-:B------:R-:W-:Y:S02]  /*0970*/  SHF.R.W.U32 R25, R20.reuse, 0x6, R20.reuse ;  /* 0x0000000614197819 */ /* 0x140fe40000001e14 */
[----:B------:R-:W-:-:S02]  /*0980*/  SHF.R.W.U32 R26, R20, 0xb, R20 ;  /* 0x0000000b141a7819 */ /* 0x000fc40000001e14 */
[----:B------:R-:W-:Y:S02]  /*0990*/  SHF.R.W.U32 R27, R20, 0x19, R20 ;  /* 0x00000019141b7819 */ /* 0x000fe40000001e14 */
[----:B------:R-:W-:Y:S02]  /*09a0*/  LOP3.LUT R23, R24, R23, R22, 0x96, !PT ;  /* 0x0000001718177212 */ /* 0x000fe400078e9616 */
[----:B------:R-:W-:Y:S02]  /*09b0*/  LOP3.LUT R26, R27, R26, R25, 0x96, !PT ;  /* 0x0000001a1b1a7212 */ /* 0x000fe400078e9619 */
[----:B------:R-:W-:Y:S02]  /*09c0*/  LOP3.LUT R25, R20, R3, R16, 0xca, !PT ;  /* 0x0000000314197212 */ /* 0x000fe400078eca10 */
[----:B------:R-:W-:Y:S02]  /*09d0*/  IADD3 R18, PT, PT, R23, R18, R4 ;  /* 0x0000001217127210 */ /* 0x000fe40007ffe004 */
[----:B------:R-:W-:-:S02]  /*09e0*/  IADD3 R25, PT, PT, R25, R26, R11 ;  /* 0x0000001a19197210 */ /* 0x000fc40007ffe00b */
[C-C-:B------:R-:W-:Y:S02]  /*09f0*/  SHF.R.W.U32 R22, R18.reuse, 0x2, R18.reuse ;  /* 0x0000000212167819 */ /* 0x140fe40000001e12 */
[C-C-:B------:R-:W-:Y:S01]  /*0a00*/  SHF.R.W.U32 R23, R18.reuse, 0xd, R18.reuse ;  /* 0x0000000d12177819 */ /* 0x140fe20000001e12 */
[----:B------:R-:W-:Y:S01]  /*0a10*/  VIADD R4, R25, UR19 ;  /* 0x0000001319047c36 */ /* 0x000fe20008000000 */
[C---:B------:R-:W-:Y:S02]  /*0a20*/  SHF.R.W.U32 R24, R18.reuse, 0x16, R18 ;  /* 0x0000001612187819 */ /* 0x040fe40000001e12 */
[C---:B------:R-:W-:Y:S01]  /*0a30*/  LOP3.LUT R21, R18.reuse, R19, R21, 0xe8, !PT ;  /* 0x0000001312157212 */ /* 0x040fe200078ee815 */
[----:B------:R-:W-:Y:S01]  /*0a40*/  IMAD.IADD R11, R18, 0x1, R4 ;  /* 0x00000001120b7824 */ /* 0x000fe200078e0204 */
[----:B------:R-:W-:-:S04]  /*0a50*/  LOP3.LUT R22, R24, R23, R22, 0x96, !PT ;  /* 0x0000001718167212 */ /* 0x000fc800078e9616 */
[C-C-:B------:R-:W-:Y:S02]  /*0a60*/  SHF.R.W.U32 R25, R11.reuse, 0x6, R11.reuse ;  /* 0x000000060b197819 */ /* 0x140fe40000001e0b */
[C-C-:B------:R-:W-:Y:S02]  /*0a70*/  SHF.R.W.U32 R26, R11.reuse, 0xb, R11.reuse ;  /* 0x0000000b0b1a7819 */ /* 0x140fe40000001e0b */
[----:B------:R-:W-:Y:S02]  /*0a80*/  SHF.R.W.U32 R27, R11, 0x19, R11 ;  /* 0x000000190b1b7819 */ /* 0x000fe40000001e0b */
[----:B------:R-:W-:Y:S02]  /*0a90*/  IADD3 R21, PT, PT, R22, R21, R17 ;  /* 0x0000001516157210 */ /* 0x000fe40007ffe011 */
[----:B------:R-:W-:Y:S02]  /*0aa0*/  LOP3.LUT R25, R27, R26, R25, 0x96, !PT ;  /* 0x0000001a1b197212 */ /* 0x000fe400078e9619 */
[----:B------:R-:W-:-:S02]  /*0ab0*/  LOP3.LUT R26, R11, R20, R3, 0xca, !PT ;  /* 0x000000140b1a7212 */ /* 0x000fc400078eca03 */
[C-C-:B------:R-:W-:Y:S02]  /*0ac0*/  SHF.R.W.U32 R22, R21.reuse, 0x2, R21.reuse ;  /* 0x0000000215167819 */ /* 0x140fe40000001e15 */
[----:B------:R-:W-:Y:S02]  /*0ad0*/  IADD3 R25, PT, PT, R26, R25, R16 ;  /* 0x000000191a197210 */ /* 0x000fe40007ffe010 */
[C-C-:B------:R-:W-:Y:S02]  /*0ae0*/  SHF.R.W.U32 R23, R21.reuse, 0xd, R21.reuse ;  /* 0x0000000d15177819 */ /* 0x140fe40000001e15 */
[----:B------:R-:W-:Y:S01]  /*0af0*/  SHF.R.W.U32 R24, R21, 0x16, R21 ;  /* 0x0000001615187819 */ /* 0x000fe20000001e15 */
[----:B-----5:R-:W-:Y:S01]  /*0b00*/  VIADD R17, R25, UR20 ;  /* 0x0000001419117c36 */ /* 0x020fe20008000000 */
[C---:B------:R-:W-:Y:S02]  /*0b10*/  LOP3.LUT R19, R21.reuse, R18, R19, 0xe8, !PT ;  /* 0x0000001215137212 */ /* 0x040fe400078ee813 */
[----:B------:R-:W-:Y:S01]  /*0b20*/  LOP3.LUT R23, R24, R23, R22, 0x96, !PT ;  /* 0x0000001718177212 */ /* 0x000fe200078e9616 */
[----:B------:R-:W-:-:S03]  /*0b30*/  IMAD.IADD R16, R21, 0x1, R17 ;  /* 0x0000000115107824 */ /* 0x000fc600078e0211 */
[----:B------:R-:W-:Y:S02]  /*0b40*/  IADD3 R19, PT, PT, R23, R19, R2 ;  /* 0x0000001317137210 */ /* 0x000fe40007ffe002 */
[C-C-:B------:R-:W-:Y:S02]  /*0b50*/  SHF.R.W.U32 R25, R16.reuse, 0x6, R16.reuse ;  /* 0x0000000610197819 */ /* 0x140fe40000001e10 */
[C-C-:B------:R-:W-:Y:S02]  /*0b60*/  SHF.R.W.U32 R26, R16.reuse, 0xb, R16.reuse ;  /* 0x0000000b101a7819 */ /* 0x140fe40000001e10 */
[----:B------:R-:W-:Y:S02]  /*0b70*/  SHF.R.W.U32 R27, R16, 0x19, R16 ;  /* 0x00000019101b7819 */ /* 0x000fe40000001e10 */
[----:B------:R-:W-:Y:S02]  /*0b80*/  SHF.R.W.U32 R22, R19, 0x2, R19 ;  /* 0x0000000213167819 */ /* 0x000fe40000001e13 */
[----:B------:R-:W-:-:S02]  /*0b90*/  LOP3.LUT R26, R27, R26, R25, 0x96, !PT ;  /* 0x0000001a1b1a7212 */ /* 0x000fc400078e9619 */
[----:B------:R-:W-:Y:S02]  /*0ba0*/  LOP3.LUT R25, R16, R11, R20, 0xca, !PT ;  /* 0x0000000b10197212 */ /* 0x000fe400078eca14 */
[----:B------:R-:W-:Y:S02]  /*0bb0*/  SHF.R.W.U32 R23, R19, 0xd, R19 ;  /* 0x0000000d13177819 */ /* 0x000fe40000001e13 */
[----:B------:R-:W-:Y:S02]  /*0bc0*/  IADD3 R25, PT, PT, R25, R26, R3 ;  /* 0x0000001a19197210 */ /* 0x000fe40007ffe003 */
[C---:B------:R-:W-:Y:S02]  /*0bd0*/  SHF.R.W.U32 R24, R19.reuse, 0x16, R19 ;  /* 0x0000001613187819 */ /* 0x040fe40000001e13 */
[----:B------:R-:W-:Y:S01]  /*0be0*/  LOP3.LUT R18, R19, R21, R18, 0xe8, !PT ;  /* 0x0000001513127212 */ /* 0x000fe200078ee812 */
[----:B------:R-:W-:Y:S01]  /*0bf0*/  VIADD R2, R25, UR21 ;  /* 0x0000001519027c36 */ /* 0x000fe20008000000 */
[----:B------:R-:W-:-:S03]  /*0c00*/  LOP3.LUT R23, R24, R23, R22, 0x96, !PT ;  /* 0x0000001718177212 */ /* 0x000fc600078e9616 */
[----:B------:R-:W-:-:S05]  /*0c10*/  IMAD.IADD R3, R19, 0x1, R2 ;  /* 0x0000000113037824 */ /* 0x000fca00078e0202 */
[C-C-:B------:R-:W-:Y:S02]  /*0c20*/  SHF.R.W.U32 R25, R3.reuse, 0x6, R3.reuse ;  /* 0x0000000603197819 */ /* 0x140fe40000001e03 */
[C-C-:B------:R-:W-:Y:S02]  /*0c30*/  SHF.R.W.U32 R26, R3.reuse, 0xb, R3.reuse ;  /* 0x0000000b031a7819 */ /* 0x140fe40000001e03 */
[----:B------:R-:W-:-:S04]  /*0c40*/  SHF.R.W.U32 R27, R3, 0x19, R3 ;  /* 0x00000019031b7819 */ /* 0x000fc80000001e03 */
[----:B------:R-:W-:Y:S02]  /*0c50*/  LOP3.LUT R25, R27, R26, R25, 0x96, !PT ;  /* 0x0000001a1b197212 */ /* 0x000fe400078e9619 */
[----:B------:R-:W-:-:S04]  /*0c60*/  LOP3.LUT R26, R3, R16, R11, 0xca, !PT ;  /* 0x00000010031a7212 */ /* 0x000fc800078eca0b */
[----:B------:R-:W-:Y:S02]  /*0c70*/  IADD3 R25, PT, PT, R26, R25, R20 ;  /* 0x000000191a197210 */ /* 0x000fe40007ffe014 */
[----:B------:R-:W-:-:S03]  /*0c80*/  IADD3 R20, PT, PT, R23, R18, R12 ;  /* 0x0000001217147210 */ /* 0x000fc60007ffe00c */
[----:B------:R-:W-:Y:S01]  /*0c90*/  VIADD R18, R25, UR22 ;  /* 0x0000001619127c36 */ /* 0x000fe20008000000 */
[C-C-:B------:R-:W-:Y:S02]  /*0ca0*/  SHF.R.W.U32 R22, R20.reuse, 0x2, R20.reuse ;  /* 0x0000000214167819 */ /* 0x140fe40000001e14 */
[C---:B------:R-:W-:Y:S01]  /*0cb0*/  SHF.R.W.U32 R23, R20.reuse, 0xd, R20 ;  /* 0x0000000d14177819 */ /* 0x040fe20000001e14 */
        /* <DEDUP_REMOVED lines=12> */
[--C-:B------:R-:W-:Y:S01]  /*0d80*/  SHF.R.W.U32 R23, R21, 0xd, R21.reuse ;  /* 0x0000000d15177819 */ /* 0x100fe20000001e15 */
        /* <DEDUP_REMOVED lines=14> */
[C---:B------:R-:W-:Y:S01]  /*0e70*/  SHF.R.W.U32 R24, R19.reuse, 0x16, R19 ;  /* 0x0000001613187819 */ /* 0x040fe20000001e13 */
[----:B------:R-:W-:Y:S01]  /*0e80*/  VIADD R16, R16, UR24 ;  /* 0x0000001810107c36 */ /* 0x000fe20008000000 */
        /* <DEDUP_REMOVED lines=10> */
[C-C-:B------:R-:W-:Y:S02]  /*0f30*/  SHF.R.W.U32 R23, R2.reuse, 0xd, R2.reuse ;  /* 0x0000000d02177819 */ /* 0x140fe40000001e02 */
[----:B------:R-:W-:Y:S02]  /*0f40*/  IADD3 R3, PT, PT, R25, R26, R3 ;  /* 0x0000001a19037210 */ /* 0x000fe40007ffe003 */
[C---:B------:R-:W-:Y:S02]  /*0f50*/  SHF.R.W.U32 R24, R2.reuse, 0x16, R2 ;  /* 0x0000001602187819 */ /* 0x040fe40000001e02 */
[----:B------:R-:W-:Y:S01]  /*0f60*/  LOP3.LUT R21, R2, R19, R21, 0xe8, !PT ;  /* 0x0000001302157212 */ /* 0x000fe200078ee815 */
[----:B------:R-:W-:Y:S01]  /*0f70*/  VIADD R3, R3, UR25 ;  /* 0x0000001903037c36 */ /* 0x000fe20008000000 */
[----:B------:R-:W-:-:S03]  /*0f80*/  LOP3.LUT R23, R24, R23, R22, 0x96, !PT ;  /* 0x0000001718177212 */ /* 0x000fc600078e9616 */
[----:B------:R-:W-:Y:S01]  /*0f90*/  IMAD.IADD R20, R2, 0x1, R3 ;  /* 0x0000000102147824 */ /* 0x000fe200078e0203 */
[----:B------:R-:W-:-:S04]  /*0fa0*/  IADD3 R21, PT, PT, R23, R21, R18 ;  /* 0x0000001517157210 */ /* 0x000fc80007ffe012 */
[C-C-:B------:R-:W-:Y:S02]  /*0fb0*/  SHF.R.W.U32 R25, R20.reuse, 0x6, R20.reuse ;  /* 0x0000000614197819 */ /* 0x140fe40000001e14 */
[C-C-:B------:R-:W-:Y:S02]  /*0fc0*/  SHF.R.W.U32 R26, R20.reuse, 0xb, R20.reuse ;  /* 0x0000000b141a7819 */ /* 0x140fe40000001e14 */
[C---:B------:R-:W-:Y:S02]  /*0fd0*/  SHF.R.W.U32 R27, R20.reuse, 0x19, R20 ;  /* 0x00000019141b7819 */ /* 0x040fe40000001e14 */
[----:B------:R-:W-:Y:S02]  /*0fe0*/  SHF.R.W.U32 R22, R21, 0x2, R21 ;  /* 0x0000000215167819 */ /* 0x000fe40000001e15 */
[----:B------:R-:W-:Y:S02]  /*0ff0*/  LOP3.LUT R25, R27, R26, R25, 0x96, !PT ;  /* 0x0000001a1b197212 */ /* 0x000fe400078e9619 */
[----:B------:R-:W-:-:S02]  /*1000*/  LOP3.LUT R26, R20, R17, R11, 0xca, !PT ;  /* 0x00000011141a7212 */ /* 0x000fc400078eca0b */
[C-C-:B------:R-:W-:Y:S02]  /*1010*/  SHF.R.W.U32 R23, R21.reuse, 0xd, R21.reuse ;  /* 0x0000000d15177819 */ /* 0x140fe40000001e15 */
[----:B------:R-:W-:Y:S02]  /*1020*/  IADD3 R25, PT, PT, R26, R25, R12 ;  /* 0x000000191a197210 */ /* 0x000fe40007ffe00c */
[----:B------:R-:W-:-:S03]  /*1030*/  SHF.R.W.U32 R24, R21, 0x16, R21 ;  /* 0x0000001615187819 */ /* 0x000fc60000001e15 */
[----:B------:R-:W-:Y:S01]  /*1040*/  VIADD R18, R25, UR26 ;  /* 0x0000001a19127c36 */ /* 0x000fe20008000000 */
[----:B------:R-:W-:Y:S01]  /*1050*/  LOP3.LUT R23, R24, R23, R22, 0x96, !PT ;  /* 0x0000001718177212 */ /* 0x000fe200078e9616 */
[----:B------:R-:W-:Y:S01]  /*1060*/  IMAD.U32 R24, RZ, RZ, UR27 ;  /* 0x0000001bff187e24 */ /* 0x000fe2000f8e00ff */
[C---:B------:R-:W-:Y:S01]  /*1070*/  LOP3.LUT R22, R21.reuse, R2, R19, 0xe8, !PT ;  /* 0x0000000215167212 */ /* 0x040fe200078ee813 */
        /* <DEDUP_REMOVED lines=10> */
[----:B------:R-:W-:Y:S02]  /*1120*/  SHF.R.W.U32 R25, R22, 0x16, R22 ;  /* 0x0000001616197819 */ /* 0x000fe40000001e16 */
[----:B------:R-:W-:Y:S02]  /*1130*/  IADD3 R11, PT, PT, R11, 0x280, R24 ;  /* 0x000002800b0b7810 */ /* 0x000fe40007ffe018 */
[----:B------:R-:W-:-:S02]  /*1140*/  SHF.R.U32.HI R24, RZ, 0x3, R9 ;  /* 0x00000003ff187819 */ /* 0x000fc40000011609 */
[C---:B------:R-:W-:Y:S01]  /*1150*/  LOP3.LUT R2, R22.reuse, R21, R2, 0xe8, !PT ;  /* 0x0000001516027212 */ /* 0x040fe200078ee802 */
[C---:B------:R-:W-:Y:S01]  /*1160*/  IMAD.IADD R19, R22.reuse, 0x1, R11 ;  /* 0x0000000116137824 */ /* 0x040fe200078e020b */
[----:B------:R-:W-:Y:S02]  /*1170*/  LOP3.LUT R27, R23, R24, R4, 0x96, !PT ;  /* 0x00000018171b7212 */ /* 0x000fe400078e9604 */
[----:B------:R-:W-:Y:S02]  /*1180*/  SHF.R.W.U32 R23, R22, 0x2, R22 ;  /* 0x0000000216177819 */ /* 0x000fe40000001e16 */
[C---:B------:R-:W-:Y:S01]  /*1190*/  SHF.R.W.U32 R26, R19.reuse, 0x6, R19 ;  /* 0x00000006131a7819 */ /* 0x040fe20000001e13 */
[----:B------:R-:W-:Y:S01]  /*11a0*/  IMAD.IADD R4, R8, 0x1, R27 ;  /* 0x0000000108047824 */ /* 0x000fe200078e021b */
[C-C-:B------:R-:W-:Y:S02]  /*11b0*/  SHF.R.W.U32 R29, R19.reuse, 0xb, R19.reuse ;  /* 0x0000000b131d7819 */ /* 0x140fe40000001e13 */
[----:B------:R-:W-:-:S02]  /*11c0*/  SHF.R.W.U32 R28, R19, 0x19, R19 ;  /* 0x00000019131c7819 */ /* 0x000fc40000001e13 */
[----:B------:R-:W-:Y:S02]  /*11d0*/  SHF.R.W.U32 R24, R22, 0xd, R22 ;  /* 0x0000000d16187819 */ /* 0x000fe40000001e16 */
[----:B------:R-:W-:Y:S02]  /*11e0*/  LOP3.LUT R26, R28, R29, R26, 0x96, !PT ;  /* 0x0000001d1c1a7212 */ /* 0x000fe400078e961a */
[----:B------:R-:W-:Y:S02]  /*11f0*/  LOP3.LUT R23, R25, R24, R23, 0x96, !PT ;  /* 0x0000001819177212 */ /* 0x000fe400078e9617 */
[----:B------:R-:W-:Y:S02]  /*1200*/  IADD3 R25, PT, PT, R26, R4, R17 ;  /* 0x000000041a197210 */ /* 0x000fe40007ffe011 */
[----:B------:R-:W-:Y:S02]  /*1210*/  LOP3.LUT R8, R19, R12, R20, 0xca, !PT ;  /* 0x0000000c13087212 */ /* 0x000fe400078eca14 */
[----:B------:R-:W-:-:S02]  /*1220*/  IADD3 R17, PT, PT, R23, R2, R16 ;  /* 0x0000000217117210 */ /* 0x000fc40007ffe010 */
[----:B------:R-:W-:Y:S02]  /*1230*/  IADD3 R16, PT, PT, R25, UR28, R8 ;  /* 0x0000001c19107c10 */ /* 0x000fe4000fffe008 */
[C-C-:B------:R-:W-:Y:S02]  /*1240*/  SHF.R.W.U32 R2, R10.reuse, 0x7, R10.reuse ;  /* 0x000000070a027819 */ /* 0x140fe40000001e0a */
[----:B------:R-:W-:Y:S01]  /*1250*/  SHF.R.W.U32 R23, R10, 0x12, R10 ;  /* 0x000000120a177819 */ /* 0x000fe20000001e0a */
[C---:B------:R-:W-:Y:S01]  /*1260*/  IMAD.IADD R8, R17.reuse, 0x1, R16 ;  /* 0x0000000111087824 */ /* 0x040fe200078e0210 */
[----:B------:R-:W-:Y:S02]  /*1270*/  SHF.R.U32.HI R24, RZ, 0x3, R10 ;  /* 0x00000003ff187819 */ /* 0x000fe4000001160a */
[----:B------:R-:W-:Y:S02]  /*1280*/  SHF.R.W.U32 R25, R17, 0x16, R17 ;  /* 0x0000001611197819 */ /* 0x000fe40000001e11 */
[----:B------:R-:W-:-:S02]  /*1290*/  LOP3.LUT R2, R23, R24, R2, 0x96, !PT ;  /* 0x0000001817027212 */ /* 0x000fc400078e9602 */
[C-C-:B------:R-:W-:Y:S02]  /*12a0*/  SHF.R.W.U32 R26, R8.reuse, 0x6, R8.reuse ;  /* 0x00000006081a7819 */ /* 0x140fe40000001e08 */
[C-C-:B------:R-:W-:Y:S02]  /*12b0*/  SHF.R.W.U32 R27, R8.reuse, 0xb, R8.reuse ;  /* 0x0000000b081b7819 */ /* 0x140fe40000001e08 */
[----:B------:R-:W-:Y:S02]  /*12c0*/  SHF.R.W.U32 R28, R8, 0x19, R8 ;  /* 0x00000019081c7819 */ /* 0x000fe40000001e08 */
[C-C-:B------:R-:W-:Y:S02]  /*12d0*/  SHF.R.W.U32 R23, R17.reuse, 0x2, R17.reuse ;  /* 0x0000000211177819 */ /* 0x140fe40000001e11 */
[----:B------:R-:W-:Y:S02]  /*12e0*/  SHF.R.W.U32 R24, R17, 0xd, R17 ;  /* 0x0000000d11187819 */ /* 0x000fe40000001e11 */
[----:B------:R-:W-:-:S02]  /*12f0*/  IADD3 R2, PT, PT, R2, 0x1100000, R9 ;  /* 0x0110000002027810 */ /* 0x000fc40007ffe009 */
[----:B------:R-:W-:Y:S02]  /*1300*/  LOP3.LUT R27, R28, R27, R26, 0x96, !PT ;  /* 0x0000001b1c1b7212 */ /* 0x000fe400078e961a */
        /* <DEDUP_REMOVED lines=8> */
[----:B------:R-:W-:Y:S01]  /*1390*/  IMAD.IADD R3, R20, 0x1, R9 ;  /* 0x0000000114037824 */ /* 0x000fe200078e0209 */
[----:B------:R-:W-:Y:S02]  /*13a0*/  SHF.R.U32.HI R27, RZ, 0x3, R35 ;  /* 0x00000003ff1b7819 */ /* 0x000fe40000011623 */
[C-C-:B------:R-:W-:Y:S02]  /*13b0*/  SHF.R.W.U32 R21, R4.reuse, 0x11, R4.reuse ;  /* 0x0000001104157819 */ /* 0x140fe40000001e04 */
[----:B------:R-:W-:-:S02]  /*13c0*/  SHF.R.W.U32 R24, R4, 0x13, R4 ;  /* 0x0000001304187819 */ /* 0x000fc40000001e04 */
[----:B------:R-:W-:Y:S02]  /*13d0*/  SHF.R.U32.HI R23, RZ, 0xa, R4 ;  /* 0x0000000aff177819 */ /* 0x000fe40000011604 */
[----:B------:R-:W-:Y:S02]  /*13e0*/  LOP3.LUT R25, R26, R27, R25, 0x96, !PT ;  /* 0x0000001b1a197212 */ /* 0x000fe400078e9619 */
[----:B------:R-:W-:Y:S02]  /*13f0*/  LOP3.LUT R29, R24, R23, R21, 0x96, !PT ;  /* 0x00000017181d7212 */ /* 0x000fe400078e9615 */
[C-C-:B------:R-:W-:Y:S02]  /*1400*/  SHF.R.W.U32 R26, R3.reuse, 0x6, R3.reuse ;  /* 0x00000006031a7819 */ /* 0x140fe40000001e03 */
[C-C-:B------:R-:W-:Y:S02]  /*1410*/  SHF.R.W.U32 R27, R3.reuse, 0xb, R3.reuse ;  /* 0x0000000b031b7819 */ /* 0x140fe40000001e03 */
[----:B------:R-:W-:-:S02]  /*1420*/  SHF.R.W.U32 R28, R3, 0x19, R3 ;  /* 0x00000019031c7819 */ /* 0x000fc40000001e03 */
[C-C-:B------:R-:W-:Y:S02]  /*1430*/  SHF.R.W.U32 R21, R20.reuse, 0x2, R20.reuse ;  /* 0x0000000214157819 */ /* 0x140fe40000001e14 */
[C-C-:B------:R-:W-:Y:S02]  /*1440*/  SHF.R.W.U32 R24, R20.reuse, 0xd, R20.reuse ;  /* 0x0000000d14187819 */ /* 0x140fe40000001e14 */
[----:B------:R-:W-:Y:S02]  /*1450*/  SHF.R.W.U32 R23, R20, 0x16, R20 ;  /* 0x0000001614177819 */ /* 0x000fe40000001e14 */
[----:B------:R-:W-:Y:S02]  /*1460*/  IADD3 R29, PT, PT, R25, R29, R10 ;  /* 0x0000001d191d7210 */ /* 0x000fe40007ffe00a */
[----:B------:R-:W-:Y:S02]  /*1470*/  LOP3.LUT R26, R28, R27, R26, 0x96, !PT ;  /* 0x0000001b1c1a7212 */ /* 0x000fe400078e961a */
[----:B------:R-:W-:-:S02]  /*1480*/  LOP3.LUT R23, R23, R24, R21, 0x96, !PT ;  /* 0x0000001817177212 */ /* 0x000fc400078e9615 */
[----:B------:R-:W-:Y:S02]  /*1490*/  LOP3.LUT R22, R20, R17, R22, 0xe8, !PT ;  /* 0x0000001114167212 */ /* 0x000fe400078ee816 */
[----:B------:R-:W-:Y:S02]  /*14a0*/  IADD3 R21, PT, PT, R26, R29, R12 ;  /* 0x0000001d1a157210 */ /* 0x000fe40007ffe00c */
[----:B------:R-:W-:Y:S02]  /*14b0*/  LOP3.LUT R10, R3, R8, R19, 0xca, !PT ;  /* 0x00000008030a7212 */ /* 0x000fe400078eca13 */
[----:B------:R-:W-:Y:S02]  /*14c0*/  IADD3 R23, PT, PT, R23, R22, R18 ;  /* 0x0000001617177210 */ /* 0x000fe40007ffe012 */
[----:B------:R-:W-:Y:S02]  /*14d0*/  IADD3 R10, PT, PT, R21, UR30, R10 ;  /* 0x0000001e150a7c10 */ /* 0x000fe4000fffe00a */
[----:B------:R-:W-:-:S02]  /*14e0*/  SHF.R.W.U32 R12, R2, 0x11, R2 ;  /* 0x00000011020c7819 */ /* 0x000fc40000001e02 */
[----:B------:R-:W-:Y:S01]  /*14f0*/  SHF.R.W.U32 R25, R2, 0x13, R2 ;  /* 0x0000001302197819 */ /* 0x000fe20000001e02 */
[C---:B------:R-:W-:Y:S01]  /*1500*/  IMAD.IADD R21, R23.reuse, 0x1, R10 ;  /* 0x0000000117157824 */ /* 0x040fe200078e020a */
[----:B------:R-:W-:Y:S02]  /*1510*/  SHF.R.U32.HI R18, RZ, 0xa, R2 ;  /* 0x0000000aff127819 */ /* 0x000fe40000011602 */
[----:B------:R-:W-:Y:S02]  /*1520*/  LOP3.LUT R17, R23, R20, R17, 0xe8, !PT ;  /* 0x0000001417117212 */ /* 0x000fe400078ee811 */
[----:B------:R-:W-:Y:S02]  /*1530*/  LOP3.LUT R22, R25, R18, R12, 0x96, !PT ;  /* 0x0000001219167212 */ /* 0x000fe400078e960c */
[C-C-:B------:R-:W-:Y:S02]  /*1540*/  SHF.R.W.U32 R24, R21.reuse, 0x6, R21.reuse ;  /* 0x0000000615187819 */ /* 0x140fe40000001e15 */
[----:B------:R-:W-:-:S02]  /*1550*/  SHF.R.W.U32 R27, R21, 0xb, R21 ;  /* 0x0000000b151b7819 */ /* 0x000fc40000001e15 */
[----:B------:R-:W-:Y:S02]  /*1560*/  SHF.R.W.U32 R26, R21, 0x19, R21 ;  /* 0x00000019151a7819 */ /* 0x000fe40000001e15 */
[C-C-:B------:R-:W-:Y:S02]  /*1570*/  SHF.R.W.U32 R12, R23.reuse, 0x2, R23.reuse ;  /* 0x00000002170c7819 */ /* 0x140fe40000001e17 */
[C-C-:B------:R-:W-:Y:S02]  /*1580*/  SHF.R.W.U32 R25, R23.reuse, 0xd, R23.reuse ;  /* 0x0000000d17197819 */ /* 0x140fe40000001e17 */
[----:B------:R-:W-:Y:S02]  /*1590*/  SHF.R.W.U32 R18, R23, 0x16, R23 ;  /* 0x0000001617127819 */ /* 0x000fe40000001e17 */
[----:B------:R-:W-:Y:S02]  /*15a0*/  IADD3 R35, PT, PT, R22, 0x11002000, R35 ;  /* 0x1100200016237810 */ /* 0x000fe40007ffe023 */
        /* <DEDUP_REMOVED lines=10> */
[C---:B------:R-:W-:Y:S02]  /*1650*/  SHF.R.W.U32 R17, R18.reuse, 0x2, R18 ;  /* 0x0000000212117819 */ /* 0x040fe40000001e12 */
[----:B------:R-:W-:Y:S02]  /*1660*/  LOP3.LUT R26, R25, R26, R24, 0x96, !PT ;  /* 0x0000001a191a7212 */ /* 0x000fe400078e9618 */
[C-C-:B------:R-:W-:Y:S02]  /*1670*/  SHF.R.W.U32 R22, R18.reuse, 0xd, R18.reuse ;  /* 0x0000000d12167819 */ /* 0x140fe40000001e12 */
[----:B------:R-:W-:Y:S01]  /*1680*/  SHF.R.W.U32 R19, R18, 0x16, R18 ;  /* 0x0000001612137819 */ /* 0x000fe20000001e12 */
[----:B------:R-:W-:Y:S01]  /*1690*/  VIADD R26, R26, 0x80000000 ;  /* 0x800000001a1a7836 */ /* 0x000fe20000000000 */
[----:B------:R-:W-:-:S02]  /*16a0*/  SHF.R.W.U32 R27, R12, 0x6, R12 ;  /* 0x000000060c1b7819 */ /* 0x000fc40000001e0c */
[C-C-:B------:R-:W-:Y:S02]  /*16b0*/  SHF.R.W.U32 R28, R12.reuse, 0xb, R12.reuse ;  /* 0x0000000b0c1c7819 */ /* 0x140fe40000001e0c */
[----:B------:R-:W-:Y:S02]  /*16c0*/  SHF.R.W.U32 R30, R12, 0x19, R12 ;  /* 0x000000190c1e7819 */ /* 0x000fe40000001e0c */
[----:B------:R-:W-:Y:S02]  /*16d0*/  LOP3.LUT R17, R19, R22, R17, 0x96, !PT ;  /* 0x0000001613117212 */ /* 0x000fe400078e9611 */
[----:B------:R-:W-:Y:S02]  /*16e0*/  LOP3.LUT R20, R18, R23, R20, 0xe8, !PT ;  /* 0x0000001712147212 */ /* 0x000fe400078ee814 */
[----:B------:R-:W-:Y:S02]  /*16f0*/  LOP3.LUT R27, R30, R28, R27, 0x96, !PT ;  /* 0x0000001c1e1b7212 */ /* 0x000fe400078e961b */
[----:B------:R-:W-:-:S02]  /*1700*/  IADD3 R17, PT, PT, R17, R20, R16 ;  /* 0x0000001411117210 */ /* 0x000fc40007ffe010 */
[----:B------:R-:W-:Y:S02]  /*1710*/  IADD3 R27, PT, PT, R27, R26, R8 ;  /* 0x0000001a1b1b7210 */ /* 0x000fe40007ffe008 */
[----:B------:R-:W-:Y:S02]  /*1720*/  LOP3.LUT R16, R12, R21, R3, 0xca, !PT ;  /* 0x000000150c107212 */ /* 0x000fe400078eca03 */
[C-C-:B------:R-:W-:Y:S02]  /*1730*/  SHF.R.W.U32 R8, R17.reuse, 0x2, R17.reuse ;  /* 0x0000000211087819 */ /* 0x140fe40000001e11 */
[C-C-:B------:R-:W-:Y:S02]  /*1740*/  SHF.R.W.U32 R19, R17.reuse, 0xd, R17.reuse ;  /* 0x0000000d11137819 */ /* 0x140fe40000001e11 */
[----:B------:R-:W-:Y:S02]  /*1750*/  SHF.R.W.U32 R20, R17, 0x16, R17 ;  /* 0x0000001611147819 */ /* 0x000fe40000001e11 */
[----:B------:R-:W-:-:S02]  /*1760*/  IADD3 R16, PT, PT, R27, UR32, R16 ;  /* 0x000000201b107c10 */ /* 0x000fc4000fffe010 */
[----:B------:R-:W-:Y:S02]  /*1770*/  LOP3.LUT R20, R20, R19, R8, 0x96, !PT ;  /* 0x0000001314147212 */ /* 0x000fe400078e9608 */
[C---:B------:R-:W-:Y:S01]  /*1780*/  LOP3.LUT R23, R17.reuse, R18, R23, 0xe8, !PT ;  /* 0x0000001211177212 */ /* 0x040fe200078ee817 */
[----:B------:R-:W-:Y:S01]  /*1790*/  IMAD.IADD R8, R17, 0x1, R16 ;  /* 0x0000000111087824 */ /* 0x000fe200078e0210 */
[C-C-:B------:R-:W-:Y:S02]  /*17a0*/  SHF.R.W.U32 R22, R35.reuse, 0x11, R35.reuse ;  /* 0x0000001123167819 */ /* 0x140fe40000001e23 */
[--C-:B------:R-:W-:Y:S02]  /*17b0*/  SHF.R.W.U32 R19, R35, 0x13, R35.reuse ;  /* 0x0000001323137819 */ /* 0x100fe40000001e23 */
[----:B------:R-:W-:Y:S02]  /*17c0*/  SHF.R.U32.HI R24, RZ, 0xa, R35 ;  /* 0x0000000aff187819 */ /* 0x000fe40000011623 */
[----:B------:R-:W-:-:S02]  /*17d0*/  SHF.R.W.U32 R25, R8, 0x6, R8 ;  /* 0x0000000608197819 */ /* 0x000fc40000001e08 */
[C-C-:B------:R-:W-:Y:S02]  /*17e0*/  SHF.R.W.U32 R28, R8.reuse, 0xb, R8.reuse ;  /* 0x0000000b081c7819 */ /* 0x140fe40000001e08 */
[----:B------:R-:W-:Y:S02]  /*17f0*/  SHF.R.W.U32 R27, R8, 0x19, R8 ;  /* 0x00000019081b7819 */ /* 0x000fe40000001e08 */
[----:B------:R-:W-:Y:S02]  /*1800*/  IADD3 R20, PT, PT, R20, R23, R9 ;  /* 0x0000001714147210 */ /* 0x000fe40007ffe009 */
[----:B------:R-:W-:Y:S02]  /*1810*/  LOP3.LUT R9, R19, R24, R22, 0x96, !PT ;  /* 0x0000001813097212 */ /* 0x000fe400078e9616 */
[----:B------:R-:W-:Y:S02]  /*1820*/  LOP3.LUT R28, R27, R28, R25, 0x96, !PT ;  /* 0x0000001c1b1c7212 */ /* 0x000fe400078e9619 */
[----:B------:R-:W-:-:S02]  /*1830*/  SHF.R.W.U32 R19, R20, 0x2, R20 ;  /* 0x0000000214137819 */ /* 0x000fc40000001e14 */
[C-C-:B------:R-:W-:Y:S02]  /*1840*/  SHF.R.W.U32 R22, R20.reuse, 0xd, R20.reuse ;  /* 0x0000000d14167819 */ /* 0x140fe40000001e14 */
[----:B------:R-:W-:Y:S02]  /*1850*/  SHF.R.W.U32 R23, R20, 0x16, R20 ;  /* 0x0000001614177819 */ /* 0x000fe40000001e14 */
[----:B------:R-:W-:Y:S02]  /*1860*/  IADD3 R28, PT, PT, R28, R9, R3 ;  /* 0x000000091c1c7210 */ /* 0x000fe40007ffe003 */
[----:B------:R-:W-:Y:S02]  /*1870*/  LOP3.LUT R3, R8, R12, R21, 0xca, !PT ;  /* 0x0000000c08037212 */ /* 0x000fe400078eca15 */
[----:B------:R-:W-:Y:S02]  /*1880*/  LOP3.LUT R19, R23, R22, R19, 0x96, !PT ;  /* 0x0000001617137212 */ /* 0x000fe400078e9613 */
[----:B------:R-:W-:-:S02]  /*1890*/  IADD3 R23, PT, PT, R28, UR33, R3 ;  /* 0x000000211c177c10 */ /* 0x000fc4000fffe003 */
[C-C-:B------:R-:W-:Y:S02]  /*18a0*/  SHF.R.W.U32 R22, R26.reuse, 0x11, R26.reuse ;  /* 0x000000111a167819 */ /* 0x140fe40000001e1a */
[--C-:B------:R-:W-:Y:S01]  /*18b0*/  SHF.R.W.U32 R27, R26, 0x13, R26.reuse ;  /* 0x000000131a1b7819 */ /* 0x100fe20000001e1a */
[C---:B------:R-:W-:Y:S01]  /*18c0*/  IMAD.IADD R3, R20.reuse, 0x1, R23 ;  /* 0x0000000114037824 */ /* 0x040fe200078e0217 */
[----:B------:R-:W-:Y:S02]  /*18d0*/  SHF.R.U32.HI R24, RZ, 0xa, R26 ;  /* 0x0000000aff187819 */ /* 0x000fe4000001161a */
[----:B------:R-:W-:Y:S02]  /*18e0*/  LOP3.LUT R25, R20, R17, R18, 0xe8, !PT ;  /* 0x0000001114197212 */ /* 0x000fe400078ee812 */
[----:B------:R-:W-:Y:S02]  /*18f0*/  LOP3.LUT R18, R27, R24, R22, 0x96, !PT ;  /* 0x000000181b127212 */ /* 0x000fe400078e9616 */
[----:B------:R-:W-:-:S02]  /*1900*/  IADD3 R25, PT, PT, R19, R25, R10 ;  /* 0x0000001913197210 */ /* 0x000fc40007ffe00a */
[C-C-:B------:R-:W-:Y:S01]  /*1910*/  SHF.R.W.U32 R24, R3.reuse, 0x6, R3.reuse ;  /* 0x0000000603187819 */ /* 0x140fe20000001e03 */
[----:B------:R-:W-:Y:S01]  /*1920*/  VIADD R18, R18, 0x280 ;  /* 0x0000028012127836 */ /* 0x000fe20000000000 */
[C-C-:B------:R-:W-:Y:S02]  /*1930*/  SHF.R.W.U32 R27, R3.reuse, 0xb, R3.reuse ;  /* 0x0000000b031b7819 */ /* 0x140fe40000001e03 */
[----:B------:R-:W-:Y:S02]  /*1940*/  SHF.R.W.U32 R28, R3, 0x19, R3 ;  /* 0x00000019031c7819 */ /* 0x000fe40000001e03 */
[C-C-:B------:R-:W-:Y:S02]  /*1950*/  SHF.R.W.U32 R10, R25.reuse, 0x2, R25.reuse ;  /* 0x00000002190a7819 */ /* 0x140fe40000001e19 */
[C-C-:B------:R-:W-:Y:S02]  /*1960*/  SHF.R.W.U32 R19, R25.reuse, 0xd, R25.reuse ;  /* 0x0000000d19137819 */ /* 0x140fe40000001e19 */
[----:B------:R-:W-:-:S02]  /*1970*/  SHF.R.W.U32 R22, R25, 0x16, R25 ;  /* 0x0000001619167819 */ /* 0x000fc40000001e19 */
[----:B------:R-:W-:Y:S02]  /*1980*/  LOP3.LUT R24, R28, R27, R24, 0x96, !PT ;  /* 0x0000001b1c187212 */ /* 0x000fe400078e9618 */
[----:B------:R-:W-:Y:S02]  /*1990*/  LOP3.LUT R10, R22, R19, R10, 0x96, !PT ;  /* 0x00000013160a7212 */ /* 0x000fe400078e960a */
[----:B------:R-:W-:Y:S02]  /*19a0*/  IADD3 R21, PT, PT, R24, R18, R21 ;  /* 0x0000001218157210 */ /* 0x000fe40007ffe015 */
[----:B------:R-:W-:Y:S02]  /*19b0*/  LOP3.LUT R22, R3, R8, R12, 0xca, !PT ;  /* 0x0000000803167212 */ /* 0x000fe400078eca0c */
[----:B------:R-:W-:Y:S02]  /*19c0*/  LOP3.LUT R24, R25, R20, R17, 0xe8, !PT ;  /* 0x0000001419187212 */ /* 0x000fe400078ee811 */
[----:B------:R-:W-:-:S02]  /*19d0*/  IADD3 R22, PT, PT, R21, UR34, R22 ;  /* 0x0000002215167c10 */ /* 0x000fc4000fffe016 */
[C-C-:B------:R-:W-:Y:S02]  /*19e0*/  SHF.R.W.U32 R19, R9.reuse, 0x11, R9.reuse ;  /* 0x0000001109137819 */ /* 0x140fe40000001e09 */
[--C-:B------:R-:W-:Y:S02]  /*19f0*/  SHF.R.W.U32 R28, R9, 0x13, R9.reuse ;  /* 0x00000013091c7819 */ /* 0x100fe40000001e09 */
[----:B------:R-:W-:Y:S02]  /*1a00*/  SHF.R.U32.HI R17, RZ, 0xa, R9 ;  /* 0x0000000aff117819 */ /* 0x000fe40000011609 */
[----:B------:R-:W-:Y:S01]  /*1a10*/  IADD3 R24, PT, PT, R10, R24, R11 ;  /* 0x000000180a187210 */ /* 0x000fe20007ffe00b */
[----:B------:R-:W-:Y:S01]  /*1a20*/  IMAD.IADD R11, R25, 0x1, R22 ;  /* 0x00000001190b7824 */ /* 0x000fe200078e0216 */
[----:B------:R-:W-:Y:S02]  /*1a30*/  LOP3.LUT R27, R28, R17, R19, 0x96, !PT ;  /* 0x000000111c1b7212 */ /* 0x000fe400078e9613 */
[----:B------:R-:W-:-:S02]  /*1a40*/  SHF.R.W.U32 R10, R24, 0x2, R24 ;  /* 0x00000002180a7819 */ /* 0x000fc40000001e18 */
[C-C-:B------:R-:W-:Y:S02]  /*1a50*/  SHF.R.W.U32 R17, R24.reuse, 0xd, R24.reuse ;  /* 0x0000000d18117819 */ /* 0x140fe40000001e18 */
[----:B------:R-:W-:Y:S02]  /*1a60*/  SHF.R.W.U32 R19, R24, 0x16, R24 ;  /* 0x0000001618137819 */ /* 0x000fe40000001e18 */
[C-C-:B------:R-:W-:Y:S02]  /*1a70*/  SHF.R.W.U32 R28, R11.reuse, 0x6, R11.reuse ;  /* 0x000000060b1c7819 */ /* 0x140fe40000001e0b */
[C-C-:B------:R-:W-:Y:S02]  /*1a80*/  SHF.R.W.U32 R31, R11.reuse, 0xb, R11.reuse ;  /* 0x0000000b0b1f7819 */ /* 0x140fe40000001e0b */
[----:B------:R-:W-:Y:S02]  /*1a90*/  SHF.R.W.U32 R30, R11, 0x19, R11 ;  /* 0x000000190b1e7819 */ /* 0x000fe40000001e0b */
[----:B------:R-:W-:Y:S01]  /*1aa0*/  LOP3.LUT R17, R19, R17, R10, 0x96, !PT ;  /* 0x0000001113117212 */ /* 0x000fe200078e960a */
[----:B------:R-:W-:Y:S01]  /*1ab0*/  IMAD.IADD R19, R4, 0x1, R27 ;  /* 0x0000000104137824 */ /* 0x000fe200078e021b */
[----:B------:R-:W-:-:S02]  /*1ac0*/  LOP3.LUT R21, R24, R25, R20, 0xe8, !PT ;  /* 0x0000001918157212 */ /* 0x000fc400078ee814 */
[----:B------:R-:W-:Y:S02]  /*1ad0*/  LOP3.LUT R28, R30, R31, R28, 0x96, !PT ;  /* 0x0000001f1e1c7212 */ /* 0x000fe400078e961c */
[----:B------:R-:W-:Y:S02]  /*1ae0*/  IADD3 R21, PT, PT, R17, R21, R16 ;  /* 0x0000001511157210 */ /* 0x000fe40007ffe010 */
[----:B------:R-:W-:Y:S02]  /*1af0*/  LOP3.LUT R27, R11, R3, R8, 0xca, !PT ;  /* 0x000000030b1b7212 */ /* 0x000fe400078eca08 */
[----:B------:R-:W-:Y:S02]  /*1b00*/  IADD3 R28, PT, PT, R28, R19, R12 ;  /* 0x000000131c1c7210 */ /* 0x000fe40007ffe00c */
[C-C-:B------:R-:W-:Y:S02]  /*1b10*/  SHF.R.W.U32 R10, R21.reuse, 0x2, R21.reuse ;  /* 0x00000002150a7819 */ /* 0x140fe40000001e15 */
[----:B------:R-:W-:-:S02]  /*1b20*/  SHF.R.W.U32 R17, R21, 0xd, R21 ;  /* 0x0000000d15117819 */ /* 0x000fc40000001e15 */
[----:B------:R-:W-:Y:S02]  /*1b30*/  IADD3 R27, PT, PT, R28, UR35, R27 ;  /* 0x000000231c1b7c10 */ /* 0x000fe4000fffe01b */
[C---:B------:R-:W-:Y:S02]  /*1b40*/  SHF.R.W.U32 R12, R21.reuse, 0x16, R21 ;  /* 0x00000016150c7819 */ /* 0x040fe40000001e15 */
[C-C-:B------:R-:W-:Y:S02]  /*1b50*/  SHF.R.W.U32 R16, R18.reuse, 0x11, R18.reuse ;  /* 0x0000001112107819 */ /* 0x140fe40000001e12 */
[--C-:B------:R-:W-:Y:S02]  /*1b60*/  SHF.R.W.U32 R31, R18, 0x13, R18.reuse ;  /* 0x00000013121f7819 */ /* 0x100fe40000001e12 */
[----:B------:R-:W-:Y:S02]  /*1b70*/  SHF.R.U32.HI R20, RZ, 0xa, R18 ;  /* 0x0000000aff147819 */ /* 0x000fe40000011612 */
[----:B------:R-:W-:Y:S01]  /*1b80*/  LOP3.LUT R12, R12, R17, R10, 0x96, !PT ;  /* 0x000000110c0c7212 */ /* 0x000fe200078e960a */
[----:B------:R-:W-:Y:S01]  /*1b90*/  IMAD.IADD R10, R24, 0x1, R27 ;  /* 0x00000001180a7824 */ /* 0x000fe200078e021b */
[----:B------:R-:W-:-:S02]  /*1ba0*/  LOP3.LUT R25, R21, R24, R25, 0xe8, !PT ;  /* 0x0000001815197212 */ /* 0x000fc400078ee819 */
[----:B------:R-:W-:Y:S02]  /*1bb0*/  LOP3.LUT R31, R31, R20, R16, 0x96, !PT ;  /* 0x000000141f1f7212 */ /* 0x000fe400078e9610 */
[----:B------:R-:W-:Y:S02]  /*1bc0*/  IADD3 R12, PT, PT, R12, R25, R23 ;  /* 0x000000190c0c7210 */ /* 0x000fe40007ffe017 */
[--C-:B------:R-:W-:Y:S01]  /*1bd0*/  SHF.R.W.U32 R23, R10, 0x6, R10.reuse ;  /* 0x000000060a177819 */ /* 0x100fe20000001e0a */
[----:B------:R-:W-:Y:S01]  /*1be0*/  IMAD.IADD R33, R2, 0x1, R31 ;  /* 0x0000000102217824 */ /* 0x000fe200078e021f */
[C-C-:B------:R-:W-:Y:S02]  /*1bf0*/  SHF.R.W.U32 R28, R10.reuse, 0xb, R10.reuse ;  /* 0x0000000b0a1c7819 */ /* 0x140fe40000001e0a */
[----:B------:R-:W-:Y:S02]  /*1c00*/  SHF.R.W.U32 R25, R10, 0x19, R10 ;  /* 0x000000190a197819 */ /* 0x000fe40000001e0a */
[----:B------:R-:W-:-:S02]  /*1c10*/  SHF.R.W.U32 R16, R12, 0x2, R12 ;  /* 0x000000020c107819 */ /* 0x000fc40000001e0c */
[C-C-:B------:R-:W-:Y:S02]  /*1c20*/  SHF.R.W.U32 R17, R12.reuse, 0xd, R12.reuse ;  /* 0x0000000d0c117819 */ /* 0x140fe40000001e0c */
[----:B------:R-:W-:Y:S02]  /*1c30*/  SHF.R.W.U32 R20, R12, 0x16, R12 ;  /* 0x000000160c147819 */ /* 0x000fe40000001e0c */
[----:B------:R-:W-:Y:S02]  /*1c40*/  LOP3.LUT R23, R25, R28, R23, 0x96, !PT ;  /* 0x0000001c19177212 */ /* 0x000fe400078e9617 */
[----:B------:R-:W-:Y:S02]  /*1c50*/  LOP3.LUT R17, R20, R17, R16, 0x96, !PT ;  /* 0x0000001114117212 */ /* 0x000fe400078e9610 */
[----:B------:R-:W-:Y:S02]  /*1c60*/  IADD3 R23, PT, PT, R23, R33, R8 ;  /* 0x0000002117177210 */ /* 0x000fe40007ffe008 */
[----:B------:R-:W-:-:S02]  /*1c70*/  LOP3.LUT R16, R10, R11, R3, 0xca, !PT ;  /* 0x0000000b0a107212 */ /* 0x000fc400078eca03 */
[----:B------:R-:W-:Y:S02]  /*1c80*/  LOP3.LUT R31, R12, R21, R24, 0xe8, !PT ;  /* 0x000000150c1f7212 */ /* 0x000fe400078ee818 */
[----:B-1----:R-:W-:Y:S02]  /*1c90*/  IADD3 R16, PT, PT, R23, UR36, R16 ;  /* 0x0000002417107c10 */ /* 0x002fe4000fffe010 */
[----:B------:R-:W-:Y:S02]  /*1ca0*/  IADD3 R31, PT, PT, R17, R31, R22 ;  /* 0x0000001f111f7210 */ /* 0x000fe40007ffe016 */
[--C-:B------:R-:W-:Y:S01]  /*1cb0*/  SHF.R.W.U32 R22, R19, 0x11, R19.reuse ;  /* 0x0000001113167819 */ /* 0x100fe20000001e13 */
[----:B------:R-:W-:Y:S01]  /*1cc0*/  IMAD.IADD R17, R21, 0x1, R16 ;  /* 0x0000000115117824 */ /* 0x000fe200078e0210 */
[--C-:B------:R-:W-:Y:S02]  /*1cd0*/  SHF.R.W.U32 R25, R19, 0x13, R19.reuse ;  /* 0x0000001313197819 */ /* 0x100fe40000001e13 */
[----:B------:R-:W-:-:S02]  /*1ce0*/  SHF.R.U32.HI R24, RZ, 0xa, R19 ;  /* 0x0000000aff187819 */ /* 0x000fc40000011613 */
[C-C-:B------:R-:W-:Y:S02]  /*1cf0*/  SHF.R.W.U32 R8, R31.reuse, 0x2, R31.reuse ;  /* 0x000000021f087819 */ /* 0x140fe40000001e1f */
[C-C-:B------:R-:W-:Y:S02]  /*1d00*/  SHF.R.W.U32 R23, R31.reuse, 0xd, R31.reuse ;  /* 0x0000000d1f177819 */ /* 0x140fe40000001e1f */
[----:B------:R-:W-:Y:S02]  /*1d10*/  SHF.R.W.U32 R20, R31, 0x16, R31 ;  /* 0x000000161f147819 */ /* 0x000fe40000001e1f */
[----:B------:R-:W-:Y:S02]  /*1d20*/  LOP3.LUT R22, R25, R24, R22, 0x96, !PT ;  /* 0x0000001819167212 */ /* 0x000fe400078e9616 */
[----:B------:R-:W-:Y:S02]  /*1d30*/  LOP3.LUT R20, R20, R23, R8, 0x96, !PT ;  /* 0x0000001714147212 */ /* 0x000fe400078e9608 */
[--C-:B------:R-:W-:Y:S01]  /*1d40*/  SHF.R.W.U32 R8, R17, 0x6, R17.reuse ;  /* 0x0000000611087819 */ /* 0x100fe20000001e11 */
[----:B------:R-:W-:Y:S01]  /*1d50*/  IMAD.IADD R25, R29, 0x1, R22 ;  /* 0x000000011d197824 */ /* 0x000fe200078e0216 */
[----:B------:R-:W-:-:S02]  /*1d60*/  SHF.R.W.U32 R23, R17, 0xb, R17 ;  /* 0x0000000b11177819 */ /* 0x000fc40000001e11 */
[----:B------:R-:W-:Y:S02]  /*1d70*/  SHF.R.W.U32 R24, R17, 0x19, R17 ;  /* 0x0000001911187819 */ /* 0x000fe40000001e11 */
[----:B------:R-:W-:Y:S02]  /*1d80*/  LOP3.LUT R21, R31, R12, R21, 0xe8, !PT ;  /* 0x0000000c1f157212 */ /* 0x000fe400078ee815 */
[----:B------:R-:W-:Y:S02]  /*1d90*/  LOP3.LUT R24, R24, R23, R8, 0x96, !PT ;  /* 0x0000001718187212 */ /* 0x000fe400078e9608 */
[----:B------:R-:W-:Y:S02]  /*1da0*/  IADD3 R20, PT, PT, R20, R21, R27 ;  /* 0x0000001514147210 */ /* 0x000fe40007ffe01b */
[----:B------:R-:W-:Y:S02]  /*1db0*/  IADD3 R24, PT, PT, R24, R25, R3 ;  /* 0x0000001918187210 */ /* 0x000fe40007ffe003 */
[----:B------:R-:W-:-:S02]  /*1dc0*/  LOP3.LUT R3, R17, R10, R11, 0xca, !PT ;  /* 0x0000000a11037212 */ /* 0x000fc400078eca0b */
[C-C-:B------:R-:W-:Y:S02]  /*1dd0*/  SHF.R.W.U32 R8, R20.reuse, 0x2, R20.reuse ;  /* 0x0000000214087819 */ /* 0x140fe40000001e14 */
[C-C-:B------:R-:W-:Y:S02]  /*1de0*/  SHF.R.W.U32 R21, R20.reuse, 0xd, R20.reuse ;  /* 0x0000000d14157819 */ /* 0x140fe40000001e14 */
[----:B------:R-:W-:Y:S02]  /*1df0*/  SHF.R.W.U32 R22, R20, 0x16, R20 ;  /* 0x0000001614167819 */ /* 0x000fe40000001e14 */
[----:B------:R-:W-:Y:S02]  /*1e00*/  IADD3 R3, PT, PT, R24, UR37, R3 ;  /* 0x0000002518037c10 */ /* 0x000fe4000fffe003 */
[----:B------:R-:W-:Y:S02]  /*1e10*/  LOP3.LUT R21, R22, R21, R8, 0x96, !PT ;  /* 0x0000001516157212 */ /* 0x000fe400078e9608 */
[C---:B------:R-:W-:Y:S01]  /*1e20*/  SHF.R.W.U32 R23, R33.reuse, 0x11, R33 ;  /* 0x0000001121177819 */ /* 0x040fe20000001e21 */
[----:B------:R-:W-:Y:S01]  /*1e30*/  IMAD.IADD R8, R12, 0x1, R3 ;  /* 0x000000010c087824 */ /* 0x000fe200078e0203 */
[----:B------:R-:W-:-:S02]  /*1e40*/  SHF.R.W.U32 R24, R33, 0x13, R33 ;  /* 0x0000001321187819 */ /* 0x000fc40000001e21 */
[----:B------:R-:W-:Y:S02]  /*1e50*/  SHF.R.U32.HI R27, RZ, 0xa, R33 ;  /* 0x0000000aff1b7819 */ /* 0x000fe40000011621 */
[----:B------:R-:W-:Y:S02]  /*1e60*/  LOP3.LUT R22, R20, R31, R12, 0xe8, !PT ;  /* 0x0000001f14167212 */ /* 0x000fe400078ee80c */
[----:B------:R-:W-:Y:S02]  /*1e70*/  LOP3.LUT R24, R24, R27, R23, 0x96, !PT ;  /* 0x0000001b18187212 */ /* 0x000fe400078e9617 */
[----:B------:R-:W-:Y:S02]  /*1e80*/  IADD3 R21, PT, PT, R21, R22, R16 ;  /* 0x0000001615157210 */ /* 0x000fe40007ffe010 */
[C-C-:B------:R-:W-:Y:S02]  /*1e90*/  SHF.R.W.U32 R22, R8.reuse, 0x6, R8.reuse ;  /* 0x0000000608167819 */ /* 0x140fe40000001e08 */
[----:B------:R-:W-:-:S02]  /*1ea0*/  SHF.R.W.U32 R27, R8, 0xb, R8 ;  /* 0x0000000b081b7819 */ /* 0x000fc40000001e08 */
[----:B------:R-:W-:Y:S02]  /*1eb0*/  SHF.R.W.U32 R28, R8, 0x19, R8 ;  /* 0x00000019081c7819 */ /* 0x000fe40000001e08 */
[--C-:B------:R-:W-:Y:S02]  /*1ec0*/  SHF.R.W.U32 R12, R21, 0x2, R21.reuse ;  /* 0x00000002150c7819 */ /* 0x100fe40000001e15 */
[----:B------:R-:W-:Y:S01]  /*1ed0*/  LOP3.LUT R22, R28, R27, R22, 0x96, !PT ;  /* 0x0000001b1c167212 */ /* 0x000fe200078e9616 */
[----:B------:R-:W-:Y:S01]  /*1ee0*/  IMAD.IADD R27, R35, 0x1, R24 ;  /* 0x00000001231b7824 */ /* 0x000fe200078e0218 */
[C-C-:B------:R-:W-:Y:S02]  /*1ef0*/  SHF.R.W.U32 R23, R21.reuse, 0xd, R21.reuse ;  /* 0x0000000d15177819 */ /* 0x140fe40000001e15 */
[----:B------:R-:W-:Y:S02]  /*1f00*/  SHF.R.W.U32 R16, R21, 0x16, R21 ;  /* 0x0000001615107819 */ /* 0x000fe40000001e15 */
[----:B------:R-:W-:-:S02]  /*1f10*/  IADD3 R22, PT, PT, R22, R27, R11 ;  /* 0x0000001b16167210 */ /* 0x000fc40007ffe00b */
[----:B------:R-:W-:Y:S02]  /*1f20*/  LOP3.LUT R12, R16, R23, R12, 0x96, !PT ;  /* 0x00000017100c7212 */ /* 0x000fe400078e960c */
[----:B------:R-:W-:Y:S02]  /*1f30*/  LOP3.LUT R16, R21, R20, R31, 0xe8, !PT ;  /* 0x0000001415107212 */ /* 0x000fe400078ee81f */
[----:B------:R-:W-:Y:S02]  /*1f40*/  LOP3.LUT R11, R8, R17, R10, 0xca, !PT ;  /* 0x00000011080b7212 */ /* 0x000fe400078eca0a */
[----:B------:R-:W-:Y:S02]  /*1f50*/  IADD3 R12, PT, PT, R12, R16, R3 ;  /* 0x000000100c0c7210 */ /* 0x000fe40007ffe003 */
[----:B------:R-:W-:Y:S02]  /*1f60*/  IADD3 R16, PT, PT, R22, UR38, R11 ;  /* 0x0000002616107c10 */ /* 0x000fe4000fffe00b */
[----:B------:R-:W-:-:S02]  /*1f70*/  SHF.R.W.U32 R23, R25, 0x11, R25 ;  /* 0x0000001119177819 */ /* 0x000fc40000001e19 */
[--C-:B------:R-:W-:Y:S01]  /*1f80*/  SHF.R.W.U32 R24, R25, 0x13, R25.reuse ;  /* 0x0000001319187819 */ /* 0x100fe20000001e19 */
[----:B------:R-:W-:Y:S01]  /*1f90*/  IMAD.IADD R31, R31, 0x1, R16 ;  /* 0x000000011f1f7824 */ /* 0x000fe200078e0210 */
[----:B------:R-:W-:Y:S02]  /*1fa0*/  SHF.R.U32.HI R28, RZ, 0xa, R25 ;  /* 0x0000000aff1c7819 */ /* 0x000fe40000011619 */
[C-C-:B------:R-:W-:Y:S02]  /*1fb0*/  SHF.R.W.U32 R3, R12.reuse, 0x2, R12.reuse ;  /* 0x000000020c037819 */ /* 0x140fe40000001e0c */
[C-C-:B------:R-:W-:Y:S02]  /*1fc0*/  SHF.R.W.U32 R22, R12.reuse, 0xd, R12.reuse ;  /* 0x0000000d0c167819 */ /* 0x140fe40000001e0c */
[----:B------:R-:W-:Y:S02]  /*1fd0*/  SHF.R.W.U32 R11, R12, 0x16, R12 ;  /* 0x000000160c0b7819 */ /* 0x000fe40000001e0c */
[----:B------:R-:W-:-:S02]  /*1fe0*/  LOP3.LUT R23, R24, R28, R23, 0x96, !PT ;  /* 0x0000001c18177212 */ /* 0x000fc400078e9617 */
[----:B------:R-:W-:Y:S02]  /*1ff0*/  LOP3.LUT R11, R11, R22, R3, 0x96, !PT ;  /* 0x000000160b0b7212 */ /* 0x000fe400078e9603 */
[C---:B------:R-:W-:Y:S01]  /*2000*/  SHF.R.W.U32 R22, R31.reuse, 0x6, R31 ;  /* 0x000000061f167819 */ /* 0x040fe20000001e1f */
[----:B------:R-:W-:Y:S01]  /*2010*/  IMAD.IADD R30, R26, 0x1, R23 ;  /* 0x000000011a1e7824 */ /* 0x000fe200078e0217 */
[C-C-:B------:R-:W-:Y:S02]  /*2020*/  SHF.R.W.U32 R37, R31.reuse, 0xb, R31.reuse ;  /* 0x0000000b1f257819 */ /* 0x140fe40000001e1f */
[----:B------:R-:W-:Y:S02]  /*2030*/  SHF.R.W.U32 R24, R31, 0x19, R31 ;  /* 0x000000191f187819 */ /* 0x000fe40000001e1f */
[----:B------:R-:W-:Y:S02]  /*2040*/  LOP3.LUT R3, R12, R21, R20, 0xe8, !PT ;  /* 0x000000150c037212 */ /* 0x000fe400078ee814 */
[----:B------:R-:W-:-:S02]  /*2050*/  LOP3.LUT R37, R24, R37, R22, 0x96, !PT ;  /* 0x0000002518257212 */ /* 0x000fc400078e9616 */
[----:B------:R-:W-:Y:S02]  /*2060*/  IADD3 R11, PT, PT, R11, R3, R16 ;  /* 0x000000030b0b7210 */ /* 0x000fe40007ffe010 */
[----:B------:R-:W-:Y:S02]  /*2070*/  IADD3 R16, PT, PT, R37, R30, R10 ;  /* 0x0000001e25107210 */ /* 0x000fe40007ffe00a */
[----:B------:R-:W-:Y:S02]  /*2080*/  LOP3.LUT R3, R31, R8, R17, 0xca, !PT ;  /* 0x000000081f037212 */ /* 0x000fe400078eca11 */
[C-C-:B------:R-:W-:Y:S02]  /*2090*/  SHF.R.W.U32 R22, R27.reuse, 0x11, R27.reuse ;  /* 0x000000111b167819 */ /* 0x140fe40000001e1b */
[--C-:B------:R-:W-:Y:S02]  /*20a0*/  SHF.R.W.U32 R23, R27, 0x13, R27.reuse ;  /* 0x000000131b177819 */ /* 0x100fe40000001e1b */
[----:B------:R-:W-:-:S02]  /*20b0*/  SHF.R.U32.HI R10, RZ, 0xa, R27 ;  /* 0x0000000aff0a7819 */ /* 0x000fc4000001161b */
[----:B------:R-:W-:Y:S02]  /*20c0*/  IADD3 R3, PT, PT, R16, UR39, R3 ;  /* 0x0000002710037c10 */ /* 0x000fe4000fffe003 */
[----:B------:R-:W-:Y:S02]  /*20d0*/  LOP3.LUT R10, R23, R10, R22, 0x96, !PT ;  /* 0x0000000a170a7212 */ /* 0x000fe400078e9616 */
[C---:B------:R-:W-:Y:S01]  /*20e0*/  SHF.R.W.U32 R16, R11.reuse, 0x2, R11 ;  /* 0x000000020b107819 */ /* 0x040fe20000001e0b */
[----:B------:R-:W-:Y:S01]  /*20f0*/  IMAD.IADD R20, R20, 0x1, R3 ;  /* 0x0000000114147824 */ /* 0x000fe200078e0203 */
[--C-:B------:R-:W-:Y:S01]  /*2100*/  SHF.R.W.U32 R23, R11, 0xd, R11.reuse ;  /* 0x0000000d0b177819 */ /* 0x100fe20000001e0b */
[----:B------:R-:W-:Y:S01]  /*2110*/  IMAD.IADD R10, R9, 0x1, R10 ;  /* 0x00000001090a7824 */ /* 0x000fe200078e020a */
[----:B------:R-:W-:Y:S02]  /*2120*/  SHF.R.W.U32 R22, R11, 0x16, R11 ;  /* 0x000000160b167819 */ /* 0x000fe40000001e0b */
[----:B------:R-:W-:-:S02]  /*2130*/  SHF.R.W.U32 R24, R20, 0x19, R20 ;  /* 0x0000001914187819 */ /* 0x000fc40000001e14 */
[----:B------:R-:W-:Y:S02]  /*2140*/  LOP3.LUT R16, R22, R23, R16, 0x96, !PT ;  /* 0x0000001716107212 */ /* 0x000fe400078e9610 */
[C-C-:B------:R-:W-:Y:S02]  /*2150*/  SHF.R.W.U32 R22, R20.reuse, 0x6, R20.reuse ;  /* 0x0000000614167819 */ /* 0x140fe40000001e14 */
[----:B------:R-:W-:-:S04]  /*2160*/  SHF.R.W.U32 R23, R20, 0xb, R20 ;  /* 0x0000000b14177819 */ /* 0x000fc80000001e14 */
[----:B------:R-:W-:Y:S02]  /*2170*/  LOP3.LUT R23, R24, R23, R22, 0x96, !PT ;  /* 0x0000001718177212 */ /* 0x000fe400078e9616 */
[----:B------:R-:W-:Y:S02]  /*2180*/  LOP3.LUT R22, R11, R12, R21, 0xe8, !PT ;  /* 0x0000000c0b167212 */ /* 0x000fe400078ee815 */
[--C-:B------:R-:W-:Y:S02]  /*2190*/  SHF.R.W.U32 R24, R30, 0x13, R30.reuse ;  /* 0x000000131e187819 */ /* 0x100fe40000001e1e */
[----:B------:R-:W-:Y:S02]  /*21a0*/  IADD3 R16, PT, PT, R16, R22, R3 ;  /* 0x0000001610107210 */ /* 0x000fe40007ffe003 */
[----:B------:R-:W-:Y:S02]  /*21b0*/  IADD3 R22, PT, PT, R23, R10, R17 ;  /* 0x0000000a17167210 */ /* 0x000fe40007ffe011 */
[----:B------:R-:W-:-:S02]  /*21c0*/  SHF.R.W.U32 R3, R30, 0x11, R30 ;  /* 0x000000111e037819 */ /* 0x000fc40000001e1e */
[----:B------:R-:W-:Y:S02]  /*21d0*/  SHF.R.U32.HI R23, RZ, 0xa, R30 ;  /* 0x0000000aff177819 */ /* 0x000fe4000001161e */
[----:B------:R-:W-:Y:S02]  /*21e0*/  LOP3.LUT R17, R20, R31, R8, 0xca, !PT ;  /* 0x0000001f14117212 */ /* 0x000fe400078eca08 */
[----:B------:R-:W-:Y:S02]  /*21f0*/  LOP3.LUT R3, R24, R23, R3, 0x96, !PT ;  /* 0x0000001718037212 */ /* 0x000fe400078e9603 */
[----:B------:R-:W-:Y:S02]  /*2200*/  IADD3 R22, PT, PT, R22, UR40, R17 ;  /* 0x0000002816167c10 */ /* 0x000fe4000fffe011 */
[--C-:B------:R-:W-:Y:S01]  /*2210*/  SHF.R.W.U32 R23, R16, 0x2, R16.reuse ;  /* 0x0000000210177819 */ /* 0x100fe20000001e10 */
[----:B------:R-:W-:Y:S01]  /*2220*/  IMAD.IADD R3, R18, 0x1, R3 ;  /* 0x0000000112037824 */ /* 0x000fe200078e0203 */
[C---:B------:R-:W-:Y:S01]  /*2230*/  SHF.R.W.U32 R24, R16.reuse, 0xd, R16 ;  /* 0x0000000d10187819 */ /* 0x040fe20000001e10 */
[----:B------:R-:W-:Y:S01]  /*2240*/  IMAD.IADD R21, R21, 0x1, R22 ;  /* 0x0000000115157824 */ /* 0x000fe200078e0216 */
[----:B------:R-:W-:-:S04]  /*2250*/  SHF.R.W.U32 R17, R16, 0x16, R16 ;  /* 0x0000001610117819 */ /* 0x000fc80000001e10 */
[----:B------:R-:W-:Y:S02]  /*2260*/  LOP3.LUT R23, R17, R24, R23, 0x96, !PT ;  /* 0x0000001811177212 */ /* 0x000fe400078e9617 */
[----:B------:R-:W-:Y:S02]  /*2270*/  LOP3.LUT R17, R16, R11, R12, 0xe8, !PT ;  /* 0x0000000b10117212 */ /* 0x000fe400078ee80c */
[--C-:B------:R-:W-:Y:S02]  /*2280*/  SHF.R.W.U32 R24, R21, 0x19, R21.reuse ;  /* 0x0000001915187819 */ /* 0x100fe40000001e15 */
[----:B------:R-:W-:Y:S02]  /*2290*/  IADD3 R23, PT, PT, R23, R17, R22 ;  /* 0x0000001117177210 */ /* 0x000fe40007ffe016 */
[C-C-:B------:R-:W-:Y:S02]  /*22a0*/  SHF.R.W.U32 R17, R21.reuse, 0x6, R21.reuse ;  /* 0x0000000615117819 */ /* 0x140fe40000001e15 */
[----:B------:R-:W-:-:S02]  /*22b0*/  SHF.R.W.U32 R22, R21, 0xb, R21 ;  /* 0x0000000b15167819 */ /* 0x000fc40000001e15 */
[C---:B------:R-:W-:Y:S02]  /*22c0*/  SHF.R.W.U32 R37, R23.reuse, 0xd, R23 ;  /* 0x0000000d17257819 */ /* 0x040fe40000001e17 */
[----:B------:R-:W-:Y:S02]  /*22d0*/  LOP3.LUT R17, R24, R22, R17, 0x96, !PT ;  /* 0x0000001618117212 */ /* 0x000fe400078e9611 */
[----:B------:R-:W-:Y:S02]  /*22e0*/  SHF.R.W.U32 R22, R23, 0x2, R23 ;  /* 0x0000000217167819 */ /* 0x000fe40000001e17 */
[----:B------:R-:W-:Y:S02]  /*22f0*/  IADD3 R17, PT, PT, R17, R3, R8 ;  /* 0x0000000311117210 */ /* 0x000fe40007ffe008 */
[----:B------:R-:W-:Y:S02]  /*2300*/  LOP3.LUT R8, R21, R20, R31, 0xca, !PT ;  /* 0x0000001415087212 */ /* 0x000fe400078eca1f */
[----:B------:R-:W-:-:S02]  /*2310*/  SHF.R.W.U32 R24, R23, 0x16, R23 ;  /* 0x0000001617187819 */ /* 0x000fc40000001e17 */
[----:B------:R-:W-:Y:S02]  /*2320*/  IADD3 R17, PT, PT, R17, UR41, R8 ;  /* 0x0000002911117c10 */ /* 0x000fe4000fffe008 */
[----:B------:R-:W-:Y:S02]  /*2330*/  LOP3.LUT R22, R24, R37, R22, 0x96, !PT ;  /* 0x0000002518167212 */ /* 0x000fe400078e9616 */
[----:B------:R-:W-:Y:S01]  /*2340*/  LOP3.LUT R8, R23, R16, R11, 0xe8, !PT ;  /* 0x0000001017087212 */ /* 0x000fe200078ee80b */
[--C-:B------:R-:W-:Y:S01]  /*2350*/  IMAD.IADD R37, R12, 0x1, R17.reuse ;  /* 0x000000010c257824 */ /* 0x100fe200078e0211 */
[--C-:B------:R-:W-:Y:S02]  /*2360*/  SHF.R.U32.HI R12, RZ, 0xa, R10.reuse ;  /* 0x0000000aff0c7819 */ /* 0x100fe4000001160a */
[----:B------:R-:W-:Y:S02]  /*2370*/  IADD3 R22, PT, PT, R22, R8, R17 ;  /* 0x0000000816167210 */ /* 0x000fe40007ffe011 */
[----:B------:R-:W-:-:S02]  /*2380*/  SHF.R.W.U32 R8, R10, 0x11, R10 ;  /* 0x000000110a087819 */ /* 0x000fc40000001e0a */
[----:B------:R-:W-:Y:S02]  /*2390*/  SHF.R.W.U32 R17, R10, 0x13, R10 ;  /* 0x000000130a117819 */ /* 0x000fe40000001e0a */
[--C-:B------:R-:W-:Y:S02]  /*23a0*/  SHF.R.W.U32 R24, R37, 0x19, R37.reuse ;  /* 0x0000001925187819 */ /* 0x100fe40000001e25 */
[----:B------:R-:W-:Y:S02]  /*23b0*/  LOP3.LUT R8, R17, R12, R8, 0x96, !PT ;  /* 0x0000000c11087212 */ /* 0x000fe400078e9608 */
[C-C-:B------:R-:W-:Y:S02]  /*23c0*/  SHF.R.W.U32 R12, R37.reuse, 0x6, R37.reuse ;  /* 0x00000006250c7819 */ /* 0x140fe40000001e25 */
[----:B------:R-:W-:Y:S02]  /*23d0*/  SHF.R.W.U32 R17, R37, 0xb, R37 ;  /* 0x0000000b25117819 */ /* 0x000fe40000001e25 */
[----:B------:R-:W-:-:S02]  /*23e0*/  IADD3 R8, PT, PT, R8, 0xa00055, R19 ;  /* 0x00a0005508087810 */ /* 0x000fc40007ffe013 */
[----:B------:R-:W-:Y:S02]  /*23f0*/  LOP3.LUT R12, R24, R17, R12, 0x96, !PT ;  /* 0x00000011180c7212 */ /* 0x000fe400078e960c */
[----:B------:R-:W-:Y:S02]  /*2400*/  SHF.R.W.U32 R17, R22, 0x2, R22 ;  /* 0x0000000216117819 */ /* 0x000fe40000001e16 */
[----:B------:R-:W-:Y:S02]  /*2410*/  IADD3 R31, PT, PT, R12, R8, R31 ;  /* 0x000000080c1f7210 */ /* 0x000fe40007ffe01f */
[----:B------:R-:W-:Y:S02]  /*2420*/  LOP3.LUT R12, R37, R21, R20, 0xca, !PT ;  /* 0x00000015250c7212 */ /* 0x000fe400078eca14 */
[C-C-:B------:R-:W-:Y:S02]  /*2430*/  SHF.R.W.U32 R24, R22.reuse, 0xd, R22.reuse ;  /* 0x0000000d16187819 */ /* 0x140fe40000001e16 */
[----:B------:R-:W-:-:S02]  /*2440*/  SHF.R.W.U32 R28, R22, 0x16, R22 ;  /* 0x00000016161c7819 */ /* 0x000fc40000001e16 */
[----:B------:R-:W-:Y:S02]  /*2450*/  IADD3 R12, PT, PT, R31, UR42, R12 ;  /* 0x0000002a1f0c7c10 */ /* 0x000fe4000fffe00c */
[----:B------:R-:W-:Y:S02]  /*2460*/  LOP3.LUT R17, R28, R24, R17, 0x96, !PT ;  /* 0x000000181c117212 */ /* 0x000fe400078e9611 */
[----:B------:R-:W-:Y:S02]  /*2470*/  LOP3.LUT R31, R22, R23, R16, 0xe8, !PT ;  /* 0x00000017161f7212 */ /* 0x000fe400078ee810 */
[--C-:B------:R-:W-:Y:S02]  /*2480*/  SHF.R.W.U32 R24, R3, 0x13, R3.reuse ;  /* 0x0000001303187819 */ /* 0x100fe40000001e03 */
[--C-:B------:R-:W-:Y:S01]  /*2490*/  IADD3 R31, PT, PT, R17, R31, R12.reuse ;  /* 0x0000001f111f7210 */ /* 0x100fe20007ffe00c */
[----:B------:R-:W-:Y:S01]  /*24a0*/  IMAD.IADD R12, R11, 0x1, R12 ;  /* 0x000000010b0c7824 */ /* 0x000fe200078e020c */
[----:B------:R-:W-:-:S02]  /*24b0*/  SHF.R.W.U32 R17, R3, 0x11, R3 ;  /* 0x0000001103117819 */ /* 0x000fc40000001e03 */
[----:B------:R-:W-:Y:S02]  /*24c0*/  SHF.R.U32.HI R28, RZ, 0xa, R3 ;  /* 0x0000000aff1c7819 */ /* 0x000fe40000011603 */
[--C-:B------:R-:W-:Y:S02]  /*24d0*/  SHF.R.W.U32 R11, R4, 0x7, R4.reuse ;  /* 0x00000007040b7819 */ /* 0x100fe40000001e04 */
[----:B------:R-:W-:Y:S02]  /*24e0*/  LOP3.LUT R24, R24, R28, R17, 0x96, !PT ;  /* 0x0000001c18187212 */ /* 0x000fe400078e9611 */
[--C-:B------:R-:W-:Y:S02]  /*24f0*/  SHF.R.W.U32 R28, R4, 0x12, R4.reuse ;  /* 0x00000012041c7819 */ /* 0x100fe40000001e04 */
[----:B------:R-:W-:-:S04]  /*2500*/  SHF.R.U32.HI R17, RZ, 0x3, R4 ;  /* 0x00000003ff117819 */ /* 0x000fc80000011604 */
[----:B------:R-:W-:Y:S02]  /*2510*/  LOP3.LUT R11, R28, R17, R11, 0x96, !PT ;  /* 0x000000111c0b7212 */ /* 0x000fe400078e960b */
[C-C-:B------:R-:W-:Y:S02]  /*2520*/  SHF.R.W.U32 R17, R12.reuse, 0x6, R12.reuse ;  /* 0x000000060c117819 */ /* 0x140fe40000001e0c */
[----:B------:R-:W-:Y:S02]  /*2530*/  IADD3 R11, PT, PT, R11, R24, R33 ;  /* 0x000000180b0b7210 */ /* 0x000fe40007ffe021 */
[C-C-:B------:R-:W-:Y:S02]  /*2540*/  SHF.R.W.U32 R24, R12.reuse, 0xb, R12.reuse ;  /* 0x0000000b0c187819 */ /* 0x140fe40000001e0c */
[----:B------:R-:W-:-:S04]  /*2550*/  SHF.R.W.U32 R28, R12, 0x19, R12 ;  /* 0x000000190c1c7819 */ /* 0x000fc80000001e0c */
[----:B------:R-:W-:Y:S01]  /*2560*/  LOP3.LUT R24, R28, R24, R17, 0x96, !PT ;  /* 0x000000181c187212 */ /* 0x000fe200078e9611 */
[----:B------:R-:W-:Y:S01]  /*2570*/  VIADD R17, R11, 0x280 ;  /* 0x000002800b117836 */ /* 0x000fe20000000000 */
[----:B------:R-:W-:Y:S02]  /*2580*/  LOP3.LUT R11, R12, R37, R21, 0xca, !PT ;  /* 0x000000250c0b7212 */ /* 0x000fe400078eca15 */
[C-C-:B------:R-:W-:Y:S02]  /*2590*/  SHF.R.W.U32 R28, R31.reuse, 0x16, R31.reuse ;  /* 0x000000161f1c7819 */ /* 0x140fe40000001e1f */
[----:B------:R-:W-:Y:S02]  /*25a0*/  IADD3 R24, PT, PT, R24, R17, R20 ;  /* 0x0000001118187210 */ /* 0x000fe40007ffe014 */
[----:B------:R-:W-:Y:S02]  /*25b0*/  SHF.R.W.U32 R20, R31, 0x2, R31 ;  /* 0x000000021f147819 */ /* 0x000fe40000001e1f */
[----:B------:R-:W-:-:S02]  /*25c0*/  IADD3 R11, PT, PT, R24, UR43, R11 ;  /* 0x0000002b180b7c10 */ /* 0x000fc4000fffe00b */
[----:B------:R-:W-:-:S04]  /*25d0*/  SHF.R.W.U32 R24, R31, 0xd, R31 ;  /* 0x0000000d1f187819 */ /* 0x000fc80000001e1f */
[----:B------:R-:W-:Y:S02]  /*25e0*/  LOP3.LUT R20, R28, R24, R20, 0x96, !PT ;  /* 0x000000181c147212 */ /* 0x000fe400078e9614 */
[----:B------:R-:W-:Y:S02]  /*25f0*/  LOP3.LUT R24, R31, R22, R23, 0xe8, !PT ;  /* 0x000000161f187212 */ /* 0x000fe400078ee817 */
[--C-:B------:R-:W-:Y:S02]  /*2600*/  SHF.R.U32.HI R28, RZ, 0xa, R8.reuse ;  /* 0x0000000aff1c7819 */ /* 0x100fe40000011608 */
[--C-:B------:R-:W-:Y:S01]  /*2610*/  IADD3 R20, PT, PT, R20, R24, R11.reuse ;  /* 0x0000001814147210 */ /* 0x100fe20007ffe00b */
[----:B------:R-:W-:Y:S01]  /*2620*/  IMAD.IADD R11, R16, 0x1, R11 ;  /* 0x00000001100b7824 */ /* 0x000fe200078e020b */
[C-C-:B------:R-:W-:Y:S02]  /*2630*/  SHF.R.W.U32 R16, R8.reuse, 0x11, R8.reuse ;  /* 0x0000001108107819 */ /* 0x140fe40000001e08 */
[----:B------:R-:W-:-:S04]  /*2640*/  SHF.R.W.U32 R24, R8, 0x13, R8 ;  /* 0x0000001308187819 */ /* 0x000fc80000001e08 */
[----:B------:R-:W-:Y:S02]  /*2650*/  LOP3.LUT R16, R24, R28, R16, 0x96, !PT ;  /* 0x0000001c18107212 */ /* 0x000fe400078e9610 */
[--C-:B------:R-:W-:Y:S02]  /*2660*/  SHF.R.U32.HI R24, RZ, 0x3, R2.reuse ;  /* 0x00000003ff187819 */ /* 0x100fe40000011602 */
[----:B------:R-:W-:Y:S02]  /*2670*/  IADD3 R28, PT, PT, R4, R16, R25 ;  /* 0x00000010041c7210 */ /* 0x000fe40007ffe019 */
[C-C-:B------:R-:W-:Y:S02]  /*2680*/  SHF.R.W.U32 R4, R2.reuse, 0x7, R2.reuse ;  /* 0x0000000702047819 */ /* 0x140fe40000001e02 */
[----:B------:R-:W-:-:S04]  /*2690*/  SHF.R.W.U32 R16, R2, 0x12, R2 ;  /* 0x0000001202107819 */ /* 0x000fc80000001e02 */
[----:B------:R-:W-:Y:S02]  /*26a0*/  LOP3.LUT R16, R16, R24, R4, 0x96, !PT ;  /* 0x0000001810107212 */ /* 0x000fe400078e9604 */
[C-C-:B------:R-:W-:Y:S02]  /*26b0*/  SHF.R.W.U32 R4, R11.reuse, 0x6, R11.reuse ;  /* 0x000000060b047819 */ /* 0x140fe40000001e0b */
[C-C-:B------:R-:W-:Y:S01]  /*26c0*/  SHF.R.W.U32 R24, R11.reuse, 0xb, R11.reuse ;  /* 0x0000000b0b187819 */ /* 0x140fe20000001e0b */
[----:B------:R-:W-:Y:S01]  /*26d0*/  IMAD.IADD R16, R16, 0x1, R28 ;  /* 0x0000000110107824 */ /* 0x000fe200078e021c */
[----:B------:R-:W-:-:S04]  /*26e0*/  SHF.R.W.U32 R28, R11, 0x19, R11 ;  /* 0x000000190b1c7819 */ /* 0x000fc80000001e0b */
[----:B------:R-:W-:Y:S02]  /*26f0*/  LOP3.LUT R4, R28, R24, R4, 0x96, !PT ;  /* 0x000000181c047212 */ /* 0x000fe400078e9604 */
[--C-:B------:R-:W-:Y:S02]  /*2700*/  SHF.R.W.U32 R24, R20, 0xd, R20.reuse ;  /* 0x0000000d14187819 */ /* 0x100fe40000001e14 */
[----:B------:R-:W-:Y:S02]  /*2710*/  IADD3 R21, PT, PT, R4, R16, R21 ;  /* 0x0000001004157210 */ /* 0x000fe40007ffe015 */
[----:B------:R-:W-:Y:S02]  /*2720*/  LOP3.LUT R4, R11, R12, R37, 0xca, !PT ;  /* 0x0000000c0b047212 */ /* 0x000fe400078eca25 */
[----:B------:R-:W-:Y:S02]  /*2730*/  SHF.R.W.U32 R28, R20, 0x16, R20 ;  /* 0x00000016141c7819 */ /* 0x000fe40000001e14 */
[----:B------:R-:W-:-:S02]  /*2740*/  IADD3 R4, PT, PT, R21, UR44, R4 ;  /* 0x0000002c15047c10 */ /* 0x000fc4000fffe004 */
[----:B------:R-:W-:-:S03]  /*2750*/  SHF.R.W.U32 R21, R20, 0x2, R20 ;  /* 0x0000000214157819 */ /* 0x000fc60000001e14 */
[----:B------:R-:W-:Y:S01]  /*2760*/  IMAD.IADD R23, R23, 0x1, R4 ;  /* 0x0000000117177824 */ /* 0x000fe200078e0204 */
[----:B------:R-:W-:Y:S02]  /*2770*/  LOP3.LUT R21, R28, R24, R21, 0x96, !PT ;  /* 0x000000181c157212 */ /* 0x000fe400078e9615 */
[----:B------:R-:W-:Y:S02]  /*2780*/  LOP3.LUT R24, R20, R31, R22, 0xe8, !PT ;  /* 0x0000001f14187212 */ /* 0x000fe400078ee816 */
[--C-:B------:R-:W-:Y:S02]  /*2790*/  SHF.R.U32.HI R28, RZ, 0xa, R17.reuse ;  /* 0x0000000aff1c7819 */ /* 0x100fe40000011611 */
[----:B------:R-:W-:Y:S02]  /*27a0*/  IADD3 R21, PT, PT, R21, R24, R4 ;  /* 0x0000001815157210 */ /* 0x000fe40007ffe004 */
[C-C-:B------:R-:W-:Y:S02]  /*27b0*/  SHF.R.W.U32 R4, R17.reuse, 0x11, R17.reuse ;  /* 0x0000001111047819 */ /* 0x140fe40000001e11 */
[----:B------:R-:W-:-:S04]  /*27c0*/  SHF.R.W.U32 R24, R17, 0x13, R17 ;  /* 0x0000001311187819 */ /* 0x000fc80000001e11 */
[----:B------:R-:W-:Y:S02]  /*27d0*/  LOP3.LUT R4, R24, R28, R4, 0x96, !PT ;  /* 0x0000001c18047212 */ /* 0x000fe400078e9604 */
[----:B------:R-:W-:Y:S02]  /*27e0*/  SHF.R.U32.HI R24, RZ, 0x3, R29 ;  /* 0x00000003ff187819 */ /* 0x000fe4000001161d */
        /* <DEDUP_REMOVED lines=9> */
[----:B------:R-:W-:Y:S02]  /*2880*/  SHF.R.W.U32 R24, R21, 0xd, R21 ;  /* 0x0000000d15187819 */ /* 0x000fe40000001e15 */
        /* <DEDUP_REMOVED lines=11> */
[----:B------:R-:W-:-:S02]  /*2940*/  SHF.R.W.U32 R37, R16, 0x13, R16 ;  /* 0x0000001310257819 */ /* 0x000fc40000001e10 */
[----:B------:R-:W-:Y:S02]  /*2950*/  SHF.R.W.U32 R32, R22, 0x19, R22 ;  /* 0x0000001916207819 */ /* 0x000fe40000001e16 */
[----:B------:R-:W-:Y:S02]  /*2960*/  LOP3.LUT R4, R37, R28, R4, 0x96, !PT ;  /* 0x0000001c25047212 */ /* 0x000fe400078e9604 */
[--C-:B------:R-:W-:Y:S02]  /*2970*/  SHF.R.U32.HI R28, RZ, 0x3, R35.reuse ;  /* 0x00000003ff1c7819 */ /* 0x100fe40000011623 */
[----:B------:R-:W-:Y:S02]  /*2980*/  IADD3 R37, PT, PT, R29, R4, R30 ;  /* 0x000000041d257210 */ /* 0x000fe40007ffe01e */
[C-C-:B------:R-:W-:Y:S02]  /*2990*/  SHF.R.W.U32 R4, R35.reuse, 0x7, R35.reuse ;  /* 0x0000000723047819 */ /* 0x140fe40000001e23 */
[----:B------:R-:W-:-:S04]  /*29a0*/  SHF.R.W.U32 R29, R35, 0x12, R35 ;  /* 0x00000012231d7819 */ /* 0x000fc80000001e23 */
[----:B------:R-:W-:Y:S02]  /*29b0*/  LOP3.LUT R4, R29, R28, R4, 0x96, !PT ;  /* 0x0000001c1d047212 */ /* 0x000fe400078e9604 */
[C-C-:B------:R-:W-:Y:S02]  /*29c0*/  SHF.R.W.U32 R28, R22.reuse, 0x6, R22.reuse ;  /* 0x00000006161c7819 */ /* 0x140fe40000001e16 */
[----:B------:R-:W-:Y:S01]  /*29d0*/  SHF.R.W.U32 R29, R22, 0xb, R22 ;  /* 0x0000000b161d7819 */ /* 0x000fe20000001e16 */
[----:B------:R-:W-:Y:S01]  /*29e0*/  IMAD.IADD R4, R4, 0x1, R37 ;  /* 0x0000000104047824 */ /* 0x000fe200078e0225 */
[----:B------:R-:W-:Y:S02]  /*29f0*/  SHF.R.W.U32 R37, R2, 0x13, R2 ;  /* 0x0000001302257819 */ /* 0x000fe40000001e02 */
[----:B------:R-:W-:Y:S02]  /*2a00*/  LOP3.LUT R29, R32, R29, R28, 0x96, !PT ;  /* 0x0000001d201d7212 */ /* 0x000fe400078e961c */
[----:B------:R-:W-:-:S02]  /*2a10*/  SHF.R.W.U32 R28, R24, 0x2, R24 ;  /* 0x00000002181c7819 */ /* 0x000fc40000001e18 */
[----:B------:R-:W-:Y:S02]  /*2a20*/  IADD3 R29, PT, PT, R29, R4, R12 ;  /* 0x000000041d1d7210 */ /* 0x000fe40007ffe00c */
[----:B------:R-:W-:Y:S02]  /*2a30*/  LOP3.LUT R12, R22, R23, R11, 0xca, !PT ;  /* 0x00000017160c7212 */ /* 0x000fe400078eca0b */
[C---:B------:R-:W-:Y:S02]  /*2a40*/  SHF.R.W.U32 R32, R24.reuse, 0x16, R24 ;  /* 0x0000001618207819 */ /* 0x040fe40000001e18 */
[----:B------:R-:W-:Y:S02]  /*2a50*/  IADD3 R12, PT, PT, R29, UR46, R12 ;  /* 0x0000002e1d0c7c10 */ /* 0x000fe4000fffe00c */
[----:B------:R-:W-:Y:S02]  /*2a60*/  SHF.R.W.U32 R29, R24, 0xd, R24 ;  /* 0x0000000d181d7819 */ /* 0x000fe40000001e18 */
[----:B------:R-:W-:Y:S01]  /*2a70*/  SHF.R.U32.HI R34, RZ, 0xa, R4 ;  /* 0x0000000aff227819 */ /* 0x000fe20000011604 */
[----:B------:R-:W-:Y:S01]  /*2a80*/  IMAD.IADD R31, R31, 0x1, R12 ;  /* 0x000000011f1f7824 */ /* 0x000fe200078e020c */
[----:B------:R-:W-:-:S02]  /*2a90*/  LOP3.LUT R29, R32, R29, R28, 0x96, !PT ;  /* 0x0000001d201d7212 */ /* 0x000fc400078e961c */
[----:B------:R-:W-:Y:S02]  /*2aa0*/  LOP3.LUT R28, R24, R21, R20, 0xe8, !PT ;  /* 0x00000015181c7212 */ /* 0x000fe400078ee814 */
[----:B------:R-:W-:Y:S02]  /*2ab0*/  SHF.R.W.U32 R32, R31, 0x19, R31 ;  /* 0x000000191f207819 */ /* 0x000fe40000001e1f */
[----:B------:R-:W-:Y:S02]  /*2ac0*/  IADD3 R29, PT, PT, R29, R28, R12 ;  /* 0x0000001c1d1d7210 */ /* 0x000fe40007ffe00c */
[--C-:B------:R-:W-:Y:S02]  /*2ad0*/  SHF.R.W.U32 R12, R2, 0x11, R2.reuse ;  /* 0x00000011020c7819 */ /* 0x100fe40000001e02 */
[----:B------:R-:W-:-:S04]  /*2ae0*/  SHF.R.U32.HI R28, RZ, 0xa, R2 ;  /* 0x0000000aff1c7819 */ /* 0x000fc80000011602 */
[----:B------:R-:W-:Y:S02]  /*2af0*/  LOP3.LUT R12, R37, R28, R12, 0x96, !PT ;  /* 0x0000001c250c7212 */ /* 0x000fe400078e960c */
[----:B------:R-:W-:Y:S02]  /*2b00*/  SHF.R.U32.HI R28, RZ, 0x3, R26 ;  /* 0x00000003ff1c7819 */ /* 0x000fe4000001161a */
[----:B------:R-:W-:Y:S02]  /*2b10*/  IADD3 R37, PT, PT, R35, R12, R10 ;  /* 0x0000000c23257210 */ /* 0x000fe40007ffe00a */
[C-C-:B------:R-:W-:Y:S02]  /*2b20*/  SHF.R.W.U32 R12, R26.reuse, 0x7, R26.reuse ;  /* 0x000000071a0c7819 */ /* 0x140fe40000001e1a */
[----:B------:R-:W-:-:S04]  /*2b30*/  SHF.R.W.U32 R35, R26, 0x12, R26 ;  /* 0x000000121a237819 */ /* 0x000fc80000001e1a */
[----:B------:R-:W-:Y:S02]  /*2b40*/  LOP3.LUT R12, R35, R28, R12, 0x96, !PT ;  /* 0x0000001c230c7212 */ /* 0x000fe400078e960c */
[C-C-:B------:R-:W-:Y:S02]  /*2b50*/  SHF.R.W.U32 R28, R31.reuse, 0x6, R31.reuse ;  /* 0x000000061f1c7819 */ /* 0x140fe40000001e1f */
[----:B------:R-:W-:Y:S01]  /*2b60*/  SHF.R.W.U32 R35, R31, 0xb, R31 ;  /* 0x0000000b1f237819 */ /* 0x000fe20000001e1f */
[----:B------:R-:W-:-:S03]  /*2b70*/  IMAD.IADD R12, R12, 0x1, R37 ;  /* 0x000000010c0c7824 */ /* 0x000fc600078e0225 */
        /* <DEDUP_REMOVED lines=10> */
[----:B------:R-:W-:Y:S02]  /*2c20*/  SHF.R.W.U32 R35, R20, 0xb, R20 ;  /* 0x0000000b14237819 */ /* 0x000fe40000001e14 */
        /* <DEDUP_REMOVED lines=17> */
[----:B------:R-:W-:Y:S02]  /*2d40*/  SHF.R.W.U32 R35, R12, 0x13, R12 ;  /* 0x000000130c237819 */ /* 0x000fe40000001e0c */
[----:B------:R-:W-:Y:S02]  /*2d50*/  IADD3 R26, PT, PT, R26, UR48, R23 ;  /* 0x000000301a1a7c10 */ /* 0x000fe4000fffe017 */
[----:B------:R-:W-:-:S03]  /*2d60*/  SHF.R.W.U32 R23, R28, 0x2, R28 ;  /* 0x000000021c177819 */ /* 0x000fc60000001e1c */
[----:B------:R-:W-:Y:S01]  /*2d70*/  IMAD.IADD R21, R21, 0x1, R26 ;  /* 0x0000000115157824 */ /* 0x000fe200078e021a */
[----:B------:R-:W-:Y:S02]  /*2d80*/  LOP3.LUT R23, R34, R32, R23, 0x96, !PT ;  /* 0x0000002022177212 */ /* 0x000fe400078e9617 */
[----:B------:R-:W-:-:S04]  /*2d90*/  LOP3.LUT R32, R28, R29, R24, 0xe8, !PT ;  /* 0x0000001d1c207212 */ /* 0x000fc800078ee818 */
[----:B------:R-:W-:Y:S02]  /*2da0*/  IADD3 R23, PT, PT, R23, R32, R26 ;  /* 0x0000002017177210 */ /* 0x000fe40007ffe01a */
[--C-:B------:R-:W-:Y:S02]  /*2db0*/  SHF.R.W.U32 R26, R12, 0x11, R12.reuse ;  /* 0x000000110c1a7819 */ /* 0x100fe40000001e0c */
[----:B------:R-:W-:Y:S02]  /*2dc0*/  SHF.R.U32.HI R32, RZ, 0xa, R12 ;  /* 0x0000000aff207819 */ /* 0x000fe4000001160c */
[----:B------:R-:W-:Y:S02]  /*2dd0*/  SHF.R.W.U32 R37, R23, 0xd, R23 ;  /* 0x0000000d17257819 */ /* 0x000fe40000001e17 */
[----:B------:R-:W-:Y:S02]  /*2de0*/  LOP3.LUT R26, R35, R32, R26, 0x96, !PT ;  /* 0x00000020231a7212 */ /* 0x000fe400078e961a */
[----:B------:R-:W-:-:S02]  /*2df0*/  SHF.R.U32.HI R32, RZ, 0x3, R18 ;  /* 0x00000003ff207819 */ /* 0x000fc40000011612 */
[----:B------:R-:W-:Y:S02]  /*2e00*/  IADD3 R34, PT, PT, R9, R26, R8 ;  /* 0x0000001a09227210 */ /* 0x000fe40007ffe008 */
[C-C-:B------:R-:W-:Y:S02]  /*2e10*/  SHF.R.W.U32 R9, R18.reuse, 0x7, R18.reuse ;  /* 0x0000000712097819 */ /* 0x140fe40000001e12 */
[----:B------:R-:W-:Y:S02]  /*2e20*/  SHF.R.W.U32 R26, R18, 0x12, R18 ;  /* 0x00000012121a7819 */ /* 0x000fe40000001e12 */
[C---:B------:R-:W-:Y:S02]  /*2e30*/  SHF.R.W.U32 R35, R21.reuse, 0xb, R21 ;  /* 0x0000000b15237819 */ /* 0x040fe40000001e15 */
[----:B------:R-:W-:Y:S02]  /*2e40*/  LOP3.LUT R9, R26, R32, R9, 0x96, !PT ;  /* 0x000000201a097212 */ /* 0x000fe400078e9609 */
[----:B------:R-:W-:-:S02]  /*2e50*/  SHF.R.W.U32 R26, R21, 0x6, R21 ;  /* 0x00000006151a7819 */ /* 0x000fc40000001e15 */
[----:B------:R-:W-:Y:S01]  /*2e60*/  SHF.R.W.U32 R32, R21, 0x19, R21 ;  /* 0x0000001915207819 */ /* 0x000fe20000001e15 */
[----:B------:R-:W-:-:S03]  /*2e70*/  IMAD.IADD R9, R9, 0x1, R34 ;  /* 0x0000000109097824 */ /* 0x000fc600078e0222 */
[----:B------:R-:W-:Y:S02]  /*2e80*/  LOP3.LUT R26, R32, R35, R26, 0x96, !PT ;  /* 0x00000023201a7212 */ /* 0x000fe400078e961a */
[----:B------:R-:W-:Y:S02]  /*2e90*/  SHF.R.U32.HI R32, RZ, 0xa, R11 ;  /* 0x0000000aff207819 */ /* 0x000fe4000001160b */
[----:B------:R-:W-:Y:S02]  /*2ea0*/  IADD3 R35, PT, PT, R26, R9, R22 ;  /* 0x000000091a237210 */ /* 0x000fe40007ffe016 */
[----:B------:R-:W-:Y:S02]  /*2eb0*/  LOP3.LUT R22, R21, R20, R31, 0xca, !PT ;  /* 0x0000001415167212 */ /* 0x000fe400078eca1f */
[----:B------:R-:W-:Y:S02]  /*2ec0*/  SHF.R.W.U32 R26, R23, 0x16, R23 ;  /* 0x00000016171a7819 */ /* 0x000fe40000001e17 */
[----:B------:R-:W-:-:S02]  /*2ed0*/  IADD3 R35, PT, PT, R35, UR49, R22 ;  /* 0x0000003123237c10 */ /* 0x000fc4000fffe016 */
[----:B------:R-:W-:-:S03]  /*2ee0*/  SHF.R.W.U32 R22, R23, 0x2, R23 ;  /* 0x0000000217167819 */ /* 0x000fc60000001e17 */
[----:B------:R-:W-:Y:S01]  /*2ef0*/  IMAD.IADD R24, R24, 0x1, R35 ;  /* 0x0000000118187824 */ /* 0x000fe200078e0223 */
[----:B------:R-:W-:Y:S02]  /*2f00*/  LOP3.LUT R26, R26, R37, R22, 0x96, !PT ;  /* 0x000000251a1a7212 */ /* 0x000fe400078e9616 */
[----:B------:R-:W-:-:S04]  /*2f10*/  LOP3.LUT R22, R23, R28, R29, 0xe8, !PT ;  /* 0x0000001c17167212 */ /* 0x000fc800078ee81d */
[----:B------:R-:W-:Y:S02]  /*2f20*/  IADD3 R26, PT, PT, R26, R22, R35 ;  /* 0x000000161a1a7210 */ /* 0x000fe40007ffe023 */
[C-C-:B------:R-:W-:Y:S02]  /*2f30*/  SHF.R.W.U32 R22, R11.reuse, 0x11, R11.reuse ;  /* 0x000000110b167819 */ /* 0x140fe40000001e0b */
[----:B------:R-:W-:Y:S02]  /*2f40*/  SHF.R.W.U32 R35, R11, 0x13, R11 ;  /* 0x000000130b237819 */ /* 0x000fe40000001e0b */
[----:B------:R-:W-:Y:S02]  /*2f50*/  SHF.R.W.U32 R34, R26, 0x16, R26 ;  /* 0x000000161a227819 */ /* 0x000fe40000001e1a */
[----:B------:R-:W-:Y:S02]  /*2f60*/  LOP3.LUT R22, R35, R32, R22, 0x96, !PT ;  /* 0x0000002023167212 */ /* 0x000fe400078e9616 */
[----:B------:R-:W-:-:S02]  /*2f70*/  SHF.R.W.U32 R35, R19, 0x12, R19 ;  /* 0x0000001213237819 */ /* 0x000fc40000001e13 */
[----:B------:R-:W-:Y:S02]  /*2f80*/  IADD3 R37, PT, PT, R18, R22, R17 ;  /* 0x0000001612257210 */ /* 0x000fe40007ffe011 */
[--C-:B------:R-:W-:Y:S02]  /*2f90*/  SHF.R.W.U32 R18, R19, 0x7, R19.reuse ;  /* 0x0000000713127819 */ /* 0x100fe40000001e13 */
[----:B------:R-:W-:Y:S02]  /*2fa0*/  SHF.R.U32.HI R22, RZ, 0x3, R19 ;  /* 0x00000003ff167819 */ /* 0x000fe40000011613 */
[C---:B------:R-:W-:Y:S02]  /*2fb0*/  SHF.R.W.U32 R32, R24.reuse, 0x19, R24 ;  /* 0x0000001918207819 */ /* 0x040fe40000001e18 */
[----:B------:R-:W-:Y:S02]  /*2fc0*/  LOP3.LUT R18, R35, R22, R18, 0x96, !PT ;  /* 0x0000001623127212 */ /* 0x000fe400078e9612 */
[----:B------:R-:W-:-:S02]  /*2fd0*/  SHF.R.W.U32 R22, R24, 0x6, R24 ;  /* 0x0000000618167819 */ /* 0x000fc40000001e18 */
        /* <DEDUP_REMOVED lines=71> */
[--C-:B------:R-:W-:Y:S01]  /*3450*/  SHF.R.W.U32 R33, R23, 0xb, R23.reuse ;  /* 0x0000000b17217819 */ /* 0x100fe20000001e17 */
[----:B------:R-:W-:Y:S01]  /*3460*/  IMAD.IADD R25, R25, 0x1, R34 ;  /* 0x0000000119197824 */ /* 0x000fe200078e0222 */
[----:B------:R-:W-:-:S04]  /*3470*/  SHF.R.W.U32 R34, R23, 0x19, R23 ;  /* 0x0000001917227819 */ /* 0x000fc80000001e17 */
        /* <DEDUP_REMOVED lines=20> */
[C---:B------:R-:W-:Y:S01]  /*35c0*/  SHF.R.W.U32 R33, R26.reuse, 0xb, R26 ;  /* 0x0000000b1a217819 */ /* 0x040fe20000001e1a */
        /* <DEDUP_REMOVED lines=18> */
[--C-:B------:R-:W-:Y:S02]  /*36f0*/  SHF.R.W.U32 R33, R10, 0x12, R10.reuse ;  /* 0x000000120a217819 */ /* 0x100fe40000001e0a */
[----:B------:R-:W-:Y:S02]  /*3700*/  IADD3 R34, PT, PT, R30, R32, R11 ;  /* 0x000000201e227210 */ /* 0x000fe40007ffe00b */
[--C-:B------:R-:W-:Y:S02]  /*3710*/  SHF.R.W.U32 R30, R10, 0x7, R10.reuse ;  /* 0x000000070a1e7819 */ /* 0x100fe40000001e0a */
[----:B------:R-:W-:-:S02]  /*3720*/  SHF.R.U32.HI R32, RZ, 0x3, R10 ;  /* 0x00000003ff207819 */ /* 0x000fc4000001160a */
[----:B------:R-:W-:Y:S02]  /*3730*/  SHF.R.W.U32 R37, R29, 0xd, R29 ;  /* 0x0000000d1d257819 */ /* 0x000fe40000001e1d */
[----:B------:R-:W-:Y:S02]  /*3740*/  LOP3.LUT R33, R33, R32, R30, 0x96, !PT ;  /* 0x0000002021217212 */ /* 0x000fe400078e961e */
[C-C-:B------:R-:W-:Y:S02]  /*3750*/  SHF.R.W.U32 R30, R31.reuse, 0x6, R31.reuse ;  /* 0x000000061f1e7819 */ /* 0x140fe40000001e1f */
        /* <DEDUP_REMOVED lines=134> */
[--C-:B------:R-:W-:Y:S02]  /*3fc0*/  SHF.R.W.U32 R30, R17, 0x11, R17.reuse ;  /* 0x00000011111e7819 */ /* 0x100fe40000001e11 */
[----:B------:R-:W-:-:S04]  /*3fd0*/  SHF.R.U32.HI R32, RZ, 0xa, R17 ;  /* 0x0000000aff207819 */ /* 0x000fc80000011611 */
[----:B------:R-:W-:Y:S02]  /*3fe0*/  LOP3.LUT R30, R35, R32, R30, 0x96, !PT ;  /* 0x00000020231e7212 */ /* 0x000fe400078e961e */
[--C-:B------:R-:W-:Y:S02]  /*3ff0*/  SHF.R.W.U32 R35, R4, 0x12, R4.reuse ;  /* 0x0000001204237819 */ /* 0x100fe40000001e04 */
[----:B------:R-:W-:Y:S02]  /*4000*/  IADD3 R32, PT, PT, R2, R30, R27 ;  /* 0x0000001e02207210 */ /* 0x000fe40007ffe01b */
[--C-:B------:R-:W-:Y:S02]  /*4010*/  SHF.R.W.U32 R2, R4, 0x7, R4.reuse ;  /* 0x0000000704027819 */ /* 0x100fe40000001e04 */
[----:B------:R-:W-:-:S04]  /*4020*/  SHF.R.U32.HI R30, RZ, 0x3, R4 ;  /* 0x00000003ff1e7819 */ /* 0x000fc80000011604 */
        /* <DEDUP_REMOVED lines=41> */
[----:B------:R-:W-:-:S04]  /*42c0*/  SHF.R.U32.HI R30, RZ, 0xa, R35 ;  /* 0x0000000aff1e7819 */ /* 0x000fc80000011623 */
        /* <DEDUP_REMOVED lines=11> */
[----:B------:R-:W-:Y:S02]  /*4380*/  LOP3.LUT R24, R31, R26, R23, 0xca, !PT ;  /* 0x0000001a1f187212 */ /* 0x000fe400078eca17 */
[----:B------:R-:W-:Y:S02]  /*4390*/  IADD3 R37, PT, PT, R37, R12, R28 ;  /* 0x0000000c25257210 */ /* 0x000fe40007ffe01c */
[--C-:B------:R-:W-:Y:S02]  /*43a0*/  SHF.R.W.U32 R28, R29, 0xd, R29.reuse ;  /* 0x0000000d1d1c7819 */ /* 0x100fe40000001e1d */
[----:B------:R-:W-:Y:S02]  /*43b0*/  IADD3 R37, PT, PT, R37, UR63, R24 ;  /* 0x0000003f25257c10 */ /* 0x000fe4000fffe018 */
[----:B------:R-:W-:-:S02]  /*43c0*/  SHF.R.W.U32 R24, R29, 0x2, R29 ;  /* 0x000000021d187819 */ /* 0x000fc40000001e1d */
[C---:B------:R-:W-:Y:S01]  /*43d0*/  SHF.R.W.U32 R30, R29.reuse, 0x16, R29 ;  /* 0x000000161d1e7819 */ /* 0x040fe20000001e1d */
[----:B------:R-:W-:Y:S01]  /*43e0*/  IMAD.IADD R20, R20, 0x1, R37 ;  /* 0x0000000114147824 */ /* 0x000fe200078e0225 */
[----:B------:R-:W-:Y:S02]  /*43f0*/  SHF.R.U32.HI R32, RZ, 0xa, R12 ;  /* 0x0000000aff207819 */ /* 0x000fe4000001160c */
[----:B------:R-:W-:Y:S02]  /*4400*/  LOP3.LUT R24, R30, R28, R24, 0x96, !PT ;  /* 0x0000001c1e187212 */ /* 0x000fe400078e9618 */
[----:B------:R-:W-:Y:S02]  /*4410*/  LOP3.LUT R28, R29, R2, R21, 0xe8, !PT ;  /* 0x000000021d1c7212 */ /* 0x000fe400078ee815 */
[----:B------:R-:W-:Y:S02]  /*4420*/  SHF.R.U32.HI R30, RZ, 0xa, R4 ;  /* 0x0000000aff1e7819 */ /* 0x000fe40000011604 */
[----:B------:R-:W-:-:S02]  /*4430*/  IADD3 R24, PT, PT, R24, R28, R37 ;  /* 0x0000001c18187210 */ /* 0x000fc40007ffe025 */
[C-C-:B------:R-:W-:Y:S02]  /*4440*/  SHF.R.W.U32 R28, R4.reuse, 0x11, R4.reuse ;  /* 0x00000011041c7819 */ /* 0x140fe40000001e04 */
[----:B------:R-:W-:Y:S02]  /*4450*/  SHF.R.W.U32 R37, R4, 0x13, R4 ;  /* 0x0000001304257819 */ /* 0x000fe40000001e04 */
[----:B------:R-:W-:Y:S02]  /*4460*/  SHF.R.W.U32 R34, R24, 0x16, R24 ;  /* 0x0000001618227819 */ /* 0x000fe40000001e18 */
[----:B------:R-:W-:Y:S02]  /*4470*/  LOP3.LUT R28, R37, R30, R28, 0x96, !PT ;  /* 0x0000001e251c7212 */ /* 0x000fe400078e961c */
[----:B------:R-:W-:Y:S02]  /*4480*/  SHF.R.U32.HI R30, RZ, 0x3, R9 ;  /* 0x00000003ff1e7819 */ /* 0x000fe40000011609 */
[----:B------:R-:W-:-:S02]  /*4490*/  IADD3 R37, PT, PT, R11, R28, R3 ;  /* 0x0000001c0b257210 */ /* 0x000fc40007ffe003 */
[C-C-:B------:R-:W-:Y:S02]  /*44a0*/  SHF.R.W.U32 R11, R9.reuse, 0x7, R9.reuse ;  /* 0x00000007090b7819 */ /* 0x140fe40000001e09 */
[----:B------:R-:W-:-:S04]  /*44b0*/  SHF.R.W.U32 R28, R9, 0x12, R9 ;  /* 0x00000012091c7819 */ /* 0x000fc80000001e09 */
[----:B------:R-:W-:Y:S02]  /*44c0*/  LOP3.LUT R28, R28, R30, R11, 0x96, !PT ;  /* 0x0000001e1c1c7212 */ /* 0x000fe400078e960b */
[C-C-:B------:R-:W-:Y:S02]  /*44d0*/  SHF.R.W.U32 R11, R12.reuse, 0x11, R12.reuse ;  /* 0x000000110c0b7819 */ /* 0x140fe40000001e0c */
[----:B------:R-:W-:Y:S01]  /*44e0*/  SHF.R.W.U32 R30, R12, 0x13, R12 ;  /* 0x000000130c1e7819 */ /* 0x000fe20000001e0c */
[----:B------:R-:W-:-:S03]  /*44f0*/  IMAD.IADD R28, R28, 0x1, R37 ;  /* 0x000000011c1c7824 */ /* 0x000fc600078e0225 */
[----:B------:R-:W-:Y:S02]  /*4500*/  LOP3.LUT R11, R30, R32, R11, 0x96, !PT ;  /* 0x000000201e0b7212 */ /* 0x000fe400078e960b */
[C---:B------:R-:W-:Y:S02]  /*4510*/  SHF.R.W.U32 R30, R18.reuse, 0x12, R18 ;  /* 0x00000012121e7819 */ /* 0x040fe40000001e12 */
[----:B------:R-:W-:Y:S02]  /*4520*/  IADD3 R32, PT, PT, R9, R11, R8 ;  /* 0x0000000b09207210 */ /* 0x000fe40007ffe008 */
[--C-:B------:R-:W-:Y:S02]  /*4530*/  SHF.R.W.U32 R9, R18, 0x7, R18.reuse ;  /* 0x0000000712097819 */ /* 0x100fe40000001e12 */
[----:B------:R-:W-:-:S04]  /*4540*/  SHF.R.U32.HI R11, RZ, 0x3, R18 ;  /* 0x00000003ff0b7819 */ /* 0x000fc80000011612 */
[----:B------:R-:W-:Y:S02]  /*4550*/  LOP3.LUT R9, R30, R11, R9, 0x96, !PT ;  /* 0x0000000b1e097212 */ /* 0x000fe400078e9609 */
[C-C-:B------:R-:W-:Y:S02]  /*4560*/  SHF.R.W.U32 R11, R28.reuse, 0x11, R28.reuse ;  /* 0x000000111c0b7819 */ /* 0x140fe40000001e1c */
[----:B------:R-:W-:Y:S01]  /*4570*/  SHF.R.W.U32 R30, R28, 0x13, R28 ;  /* 0x000000131c1e7819 */ /* 0x000fe20000001e1c */
[----:B------:R-:W-:Y:S01]  /*4580*/  IMAD.IADD R9, R9, 0x1, R32 ;  /* 0x0000000109097824 */ /* 0x000fe200078e0220 */
[----:B------:R-:W-:-:S04]  /*4590*/  SHF.R.U32.HI R32, RZ, 0xa, R28 ;  /* 0x0000000aff207819 */ /* 0x000fc8000001161c */
[----:B------:R-:W-:Y:S02]  /*45a0*/  LOP3.LUT R11, R30, R32, R11, 0x96, !PT ;  /* 0x000000201e0b7212 */ /* 0x000fe400078e960b */
[----:B------:R-:W-:Y:S02]  /*45b0*/  SHF.R.U32.HI R30, RZ, 0x3, R19 ;  /* 0x00000003ff1e7819 */ /* 0x000fe40000011613 */
[----:B------:R-:W-:Y:S02]  /*45c0*/  IADD3 R37, PT, PT, R18, R11, R17 ;  /* 0x0000000b12257210 */ /* 0x000fe40007ffe011 */
[C-C-:B------:R-:W-:Y:S02]  /*45d0*/  SHF.R.W.U32 R11, R19.reuse, 0x7, R19.reuse ;  /* 0x00000007130b7819 */ /* 0x140fe40000001e13 */
[----:B------:R-:W-:Y:S02]  /*45e0*/  SHF.R.W.U32 R18, R19, 0x12, R19 ;  /* 0x0000001213127819 */ /* 0x000fe40000001e13 */
[----:B------:R-:W-:-:S02]  /*45f0*/  SHF.R.U32.HI R32, RZ, 0xa, R9 ;  /* 0x0000000aff207819 */ /* 0x000fc40000011609 */
        /* <DEDUP_REMOVED lines=15> */
[C---:B------:R-:W-:Y:S02]  /*46f0*/  SHF.R.W.U32 R30, R25.reuse, 0x12, R25 ;  /* 0x00000012191e7819 */ /* 0x040fe40000001e19 */
[----:B------:R-:W-:Y:S02]  /*4700*/  IADD3 R22, PT, PT, R22, R19, R35 ;  /* 0x0000001316167210 */ /* 0x000fe40007ffe023 */
[--C-:B------:R-:W-:Y:S02]  /*4710*/  SHF.R.W.U32 R19, R25, 0x7, R25.reuse ;  /* 0x0000000719137819 */ /* 0x100fe40000001e19 */
[----:B------:R-:W-:Y:S02]  /*4720*/  SHF.R.U32.HI R32, RZ, 0x3, R25 ;  /* 0x00000003ff207819 */ /* 0x000fe40000011619 */
[----:B------:R-:W-:-:S02]  /*4730*/  SHF.R.W.U32 R35, R11, 0x13, R11 ;  /* 0x000000130b237819 */ /* 0x000fc40000001e0b */
[----:B------:R-:W-:Y:S02]  /*4740*/  LOP3.LUT R19, R30, R32, R19, 0x96, !PT ;  /* 0x000000201e137212 */ /* 0x000fe400078e9613 */
[--C-:B------:R-:W-:Y:S02]  /*4750*/  SHF.R.W.U32 R30, R11, 0x11, R11.reuse ;  /* 0x000000110b1e7819 */ /* 0x100fe40000001e0b */
[----:B------:R-:W-:Y:S01]  /*4760*/  SHF.R.U32.HI R32, RZ, 0xa, R11 ;  /* 0x0000000aff207819 */ /* 0x000fe2000001160b */
[----:B------:R-:W-:Y:S01]  /*4770*/  IMAD.IADD R22, R19, 0x1, R22 ;  /* 0x0000000113167824 */ /* 0x000fe200078e0216 */
[----:B------:R-:W-:Y:S02]  /*4780*/  SHF.R.W.U32 R19, R27, 0x7, R27 ;  /* 0x000000071b137819 */ /* 0x000fe40000001e1b */
[----:B------:R-:W-:Y:S02]  /*4790*/  LOP3.LUT R30, R35, R32, R30, 0x96, !PT ;  /* 0x00000020231e7212 */ /* 0x000fe400078e961e */
[----:B------:R-:W-:-:S02]  /*47a0*/  SHF.R.U32.HI R32, RZ, 0xa, R22 ;  /* 0x0000000aff207819 */ /* 0x000fc40000011616 */
[----:B------:R-:W-:Y:S02]  /*47b0*/  IADD3 R4, PT, PT, R25, R30, R4 ;  /* 0x0000001e19047210 */ /* 0x000fe40007ffe004 */
[--C-:B------:R-:W-:Y:S02]  /*47c0*/  SHF.R.W.U32 R30, R27, 0x12, R27.reuse ;  /* 0x000000121b1e7819 */ /* 0x100fe40000001e1b */
[----:B------:R-:W-:Y:S02]  /*47d0*/  SHF.R.U32.HI R25, RZ, 0x3, R27 ;  /* 0x00000003ff197819 */ /* 0x000fe4000001161b */
[----:B------:R-:W-:Y:S02]  /*47e0*/  SHF.R.W.U32 R35, R20, 0xb, R20 ;  /* 0x0000000b14237819 */ /* 0x000fe40000001e14 */
[----:B------:R-:W-:Y:S02]  /*47f0*/  LOP3.LUT R19, R30, R25, R19, 0x96, !PT ;  /* 0x000000191e137212 */ /* 0x000fe400078e9613 */
[----:B------:R-:W-:-:S02]  /*4800*/  SHF.R.W.U32 R25, R22, 0x11, R22 ;  /* 0x0000001116197819 */ /* 0x000fc40000001e16 */
[----:B------:R-:W-:Y:S01]  /*4810*/  SHF.R.W.U32 R30, R22, 0x13, R22 ;  /* 0x00000013161e7819 */ /* 0x000fe20000001e16 */
[----:B------:R-:W-:-:S03]  /*4820*/  IMAD.IADD R19, R19, 0x1, R4 ;  /* 0x0000000113137824 */ /* 0x000fc600078e0204 */
[----:B------:R-:W-:Y:S02]  /*4830*/  LOP3.LUT R25, R30, R32, R25, 0x96, !PT ;  /* 0x000000201e197212 */ /* 0x000fe400078e9619 */
[C-C-:B------:R-:W-:Y:S02]  /*4840*/  SHF.R.W.U32 R30, R20.reuse, 0x6, R20.reuse ;  /* 0x00000006141e7819 */ /* 0x140fe40000001e14 */
[----:B------:R-:W-:Y:S02]  /*4850*/  SHF.R.W.U32 R32, R20, 0x19, R20 ;  /* 0x0000001914207819 */ /* 0x000fe40000001e14 */
[----:B------:R-:W-:Y:S02]  /*4860*/  IADD3 R25, PT, PT, R27, R25, R12 ;  /* 0x000000191b197210 */ /* 0x000fe40007ffe00c */
[----:B------:R-:W-:Y:S02]  /*4870*/  LOP3.LUT R30, R32, R35, R30, 0x96, !PT ;  /* 0x00000023201e7212 */ /* 0x000fe400078e961e */
[----:B------:R-:W-:-:S02]  /*4880*/  SHF.R.W.U32 R32, R24, 0xd, R24 ;  /* 0x0000000d18207819 */ /* 0x000fc40000001e18 */
[----:B------:R-:W-:Y:S02]  /*4890*/  IADD3 R30, PT, PT, R30, R28, R23 ;  /* 0x0000001c1e1e7210 */ /* 0x000fe40007ffe017 */
[----:B------:R-:W-:-:S04]  /*48a0*/  LOP3.LUT R23, R20, R31, R26, 0xca, !PT ;  /* 0x0000001f14177212 */ /* 0x000fc800078eca1a */
[----:B------:R-:W-:Y:S02]  /*48b0*/  IADD3 R30, PT, PT, R30, UR64, R23 ;  /* 0x000000401e1e7c10 */ /* 0x000fe4000fffe017 */
[----:B------:R-:W-:-:S03]  /*48c0*/  SHF.R.W.U32 R23, R24, 0x2, R24 ;  /* 0x0000000218177819 */ /* 0x000fc60000001e18 */
[----:B------:R-:W-:Y:S01]  /*48d0*/  IMAD.IADD R35, R21, 0x1, R30 ;  /* 0x0000000115237824 */ /* 0x000fe200078e021e */
        /* <DEDUP_REMOVED lines=10> */
[----:B------:R-:W-:-:S04]  /*4980*/  LOP3.LUT R21, R35, R20, R31, 0xca, !PT ;  /* 0x0000001423157212 */ /* 0x000fc800078eca1f */
[----:B------:R-:W-:Y:S02]  /*4990*/  IADD3 R21, PT, PT, R26, UR65, R21 ;  /* 0x000000411a157c10 */ /* 0x000fe4000fffe015 */
[----:B------:R-:W-:-:S04]  /*49a0*/  SHF.R.W.U32 R26, R23, 0x2, R23 ;  /* 0x00000002171a7819 */ /* 0x000fc80000001e17 */
[----:B------:R-:W-:Y:S01]  /*49b0*/  LOP3.LUT R30, R30, R37, R26, 0x96, !PT ;  /* 0x000000251e1e7212 */ /* 0x000fe200078e961a */
[----:B------:R-:W-:Y:S01]  /*49c0*/  IMAD.IADD R26, R2, 0x1, R21 ;  /* 0x00000001021a7824 */ /* 0x000fe200078e0215 */
[----:B------:R-:W-:-:S04]  /*49d0*/  LOP3.LUT R2, R23, R24, R29, 0xe8, !PT ;  /* 0x0000001817027212 */ /* 0x000fc800078ee81d */
[----:B------:R-:W-:Y:S02]  /*49e0*/  IADD3 R21, PT, PT, R30, R2, R21 ;  /* 0x000000021e157210 */ /* 0x000fe40007ffe015 */
[C-C-:B------:R-:W-:Y:S02]  /*49f0*/  SHF.R.W.U32 R2, R26.reuse, 0x6, R26.reuse ;  /* 0x000000061a027819 */ /* 0x140fe40000001e1a */
[C-C-:B------:R-:W-:Y:S02]  /*4a00*/  SHF.R.W.U32 R37, R26.reuse, 0xb, R26.reuse ;  /* 0x0000000b1a257819 */ /* 0x140fe40000001e1a */
[----:B------:R-:W-:Y:S02]  /*4a10*/  SHF.R.W.U32 R30, R26, 0x19, R26 ;  /* 0x000000191a1e7819 */ /* 0x000fe40000001e1a */
[----:B------:R-:W-:Y:S02]  /*4a20*/  SHF.R.W.U32 R32, R21, 0x16, R21 ;  /* 0x0000001615207819 */ /* 0x000fe40000001e15 */
[----:B------:R-:W-:-:S02]  /*4a30*/  LOP3.LUT R2, R30, R37, R2, 0x96, !PT ;  /* 0x000000251e027212 */ /* 0x000fc400078e9602 */
[----:B------:R-:W-:Y:S02]  /*4a40*/  SHF.R.W.U32 R30, R21, 0x2, R21 ;  /* 0x00000002151e7819 */ /* 0x000fe40000001e15 */
        /* <DEDUP_REMOVED lines=10> */
[----:B------:R-:W-:-:S04]  /*4af0*/  SHF.R.W.U32 R31, R29, 0xb, R29 ;  /* 0x0000000b1d1f7819 */ /* 0x000fc80000001e1d */
[----:B------:R-:W-:-:S04]  /*4b00*/  LOP3.LUT R30, R32, R31, R30, 0x96, !PT ;  /* 0x0000001f201e7212 */ /* 0x000fc800078e961e */
[----:B------:R-:W-:Y:S02]  /*4b10*/  IADD3 R31, PT, PT, R30, R11, R20 ;  /* 0x0000000b1e1f7210 */ /* 0x000fe40007ffe014 */
[----:B------:R-:W-:Y:S02]  /*4b20*/  LOP3.LUT R20, R29, R26, R35, 0xca, !PT ;  /* 0x0000001a1d147212 */ /* 0x000fe400078eca23 */
[C---:B------:R-:W-:Y:S02]  /*4b30*/  SHF.R.W.U32 R30, R2.reuse, 0x16, R2 ;  /* 0x00000016021e7819 */ /* 0x040fe40000001e02 */
[----:B------:R-:W-:Y:S02]  /*4b40*/  IADD3 R37, PT, PT, R31, UR67, R20 ;  /* 0x000000431f257c10 */ /* 0x000fe4000fffe014 */
[C-C-:B------:R-:W-:Y:S02]  /*4b50*/  SHF.R.W.U32 R20, R2.reuse, 0x2, R2.reuse ;  /* 0x0000000202147819 */ /* 0x140fe40000001e02 */
[----:B------:R-:W-:Y:S01]  /*4b60*/  SHF.R.W.U32 R31, R2, 0xd, R2 ;  /* 0x0000000d021f7819 */ /* 0x000fe20000001e02 */
[----:B------:R-:W-:-:S03]  /*4b70*/  IMAD.IADD R24, R24, 0x1, R37 ;  /* 0x0000000118187824 */ /* 0x000fc600078e0225 */
[----:B------:R-:W-:Y:S02]  /*4b80*/  LOP3.LUT R20, R30, R31, R20, 0x96, !PT ;  /* 0x0000001f1e147212 */ /* 0x000fe400078e9614 */
[----:B------:R-:W-:Y:S02]  /*4b90*/  LOP3.LUT R31, R2, R21, R23, 0xe8, !PT ;  /* 0x00000015021f7212 */ /* 0x000fe400078ee817 */
[--C-:B------:R-:W-:Y:S02]  /*4ba0*/  SHF.R.W.U32 R30, R24, 0x19, R24.reuse ;  /* 0x00000019181e7819 */ /* 0x100fe40000001e18 */
[----:B------:R-:W-:Y:S02]  /*4bb0*/  IADD3 R31, PT, PT, R20, R31, R37 ;  /* 0x0000001f141f7210 */ /* 0x000fe40007ffe025 */
[C-C-:B------:R-:W-:Y:S02]  /*4bc0*/  SHF.R.W.U32 R20, R24.reuse, 0x6, R24.reuse ;  /* 0x0000000618147819 */ /* 0x140fe40000001e18 */
[----:B------:R-:W-:-:S02]  /*4bd0*/  SHF.R.W.U32 R37, R24, 0xb, R24 ;  /* 0x0000000b18257819 */ /* 0x000fc40000001e18 */
[C-C-:B------:R-:W-:Y:S02]  /*4be0*/  SHF.R.W.U32 R27, R31.reuse, 0x2, R31.reuse ;  /* 0x000000021f1b7819 */ /* 0x140fe40000001e1f */
[----:B------:R-:W-:Y:S02]  /*4bf0*/  LOP3.LUT R20, R30, R37, R20, 0x96, !PT ;  /* 0x000000251e147212 */ /* 0x000fe400078e9614 */
[C---:B------:R-:W-:Y:S02]  /*4c00*/  SHF.R.W.U32 R4, R31.reuse, 0xd, R31 ;  /* 0x0000000d1f047819 */ /* 0x040fe40000001e1f */
[----:B------:R-:W-:Y:S02]  /*4c10*/  IADD3 R35, PT, PT, R20, R22, R35 ;  /* 0x0000001614237210 */ /* 0x000fe40007ffe023 */
[----:B------:R-:W-:Y:S02]  /*4c20*/  LOP3.LUT R20, R24, R29, R26, 0xca, !PT ;  /* 0x0000001d18147212 */ /* 0x000fe400078eca1a */
[----:B------:R-:W-:-:S02]  /*4c30*/  SHF.R.W.U32 R12, R31, 0x16, R31 ;  /* 0x000000161f0c7819 */ /* 0x000fc40000001e1f */
[----:B------:R-:W-:Y:S02]  /*4c40*/  IADD3 R20, PT, PT, R35, UR68, R20 ;  /* 0x0000004423147c10 */ /* 0x000fe4000fffe014 */
[----:B------:R-:W-:-:S03]  /*4c50*/  LOP3.LUT R27, R12, R4, R27, 0x96, !PT ;  /* 0x000000040c1b7212 */ /* 0x000fc600078e961b */
[----:B------:R-:W-:-:S05]  /*4c60*/  IMAD.IADD R23, R23, 0x1, R20 ;  /* 0x0000000117177824 */ /* 0x000fca00078e0214 */
[C-C-:B------:R-:W-:Y:S02]  /*4c70*/  SHF.R.W.U32 R30, R23.reuse, 0x6, R23.reuse ;  /* 0x00000006171e7819 */ /* 0x140fe40000001e17 */
[C-C-:B------:R-:W-:Y:S02]  /*4c80*/  SHF.R.W.U32 R35, R23.reuse, 0xb, R23.reuse ;  /* 0x0000000b17237819 */ /* 0x140fe40000001e17 */
[----:B------:R-:W-:-:S04]  /*4c90*/  SHF.R.W.U32 R32, R23, 0x19, R23 ;  /* 0x0000001917207819 */ /* 0x000fc80000001e17 */
[----:B------:R-:W-:-:S04]  /*4ca0*/  LOP3.LUT R30, R32, R35, R30, 0x96, !PT ;  /* 0x00000023201e7212 */ /* 0x000fc800078e961e */
[----:B------:R-:W-:Y:S02]  /*4cb0*/  IADD3 R35, PT, PT, R30, R19, R26 ;  /* 0x000000131e237210 */ /* 0x000fe40007ffe01a */
[----:B------:R-:W-:Y:S02]  /*4cc0*/  LOP3.LUT R26, R23, R24, R29, 0xca, !PT ;  /* 0x00000018171a7212 */ /* 0x000fe400078eca1d */
[--C-:B------:R-:W-:Y:S02]  /*4cd0*/  SHF.R.U32.HI R30, RZ, 0x3, R33.reuse ;  /* 0x00000003ff1e7819 */ /* 0x100fe40000011621 */
[----:B------:R-:W-:Y:S02]  /*4ce0*/  IADD3 R12, PT, PT, R35, UR69, R26 ;  /* 0x00000045230c7c10 */ /* 0x000fe4000fffe01a */
[C-C-:B------:R-:W-:Y:S02]  /*4cf0*/  SHF.R.W.U32 R26, R33.reuse, 0x7, R33.reuse ;  /* 0x00000007211a7819 */ /* 0x140fe40000001e21 */
[----:B------:R-:W-:Y:S01]  /*4d00*/  SHF.R.W.U32 R35, R33, 0x12, R33 ;  /* 0x0000001221237819 */ /* 0x000fe20000001e21 */
[----:B------:R-:W-:Y:S01]  /*4d10*/  IMAD.IADD R4, R21, 0x1, R12 ;  /* 0x0000000115047824 */ /* 0x000fe200078e020c */
[----:B------:R-:W-:-:S02]  /*4d20*/  LOP3.LUT R21, R31, R2, R21, 0xe8, !PT ;  /* 0x000000021f157212 */ /* 0x000fc400078ee815 */
[----:B------:R-:W-:Y:S02]  /*4d30*/  LOP3.LUT R26, R35, R30, R26, 0x96, !PT ;  /* 0x0000001e231a7212 */ /* 0x000fe400078e961a */
[C-C-:B------:R-:W-:Y:S02]  /*4d40*/  SHF.R.W.U32 R30, R4.reuse, 0x6, R4.reuse ;  /* 0x00000006041e7819 */ /* 0x140fe40000001e04 */
[--C-:B------:R-:W-:Y:S01]  /*4d50*/  SHF.R.W.U32 R35, R4, 0xb, R4.reuse ;  /* 0x0000000b04237819 */ /* 0x100fe20000001e04 */
[----:B------:R-:W-:Y:S01]  /*4d60*/  IMAD.IADD R26, R26, 0x1, R25 ;  /* 0x000000011a1a7824 */ /* 0x000fe200078e0219 */
[----:B------:R-:W-:Y:S02]  /*4d70*/  SHF.R.W.U32 R32, R4, 0x19, R4 ;  /* 0x0000001904207819 */ /* 0x000fe40000001e04 */
[----:B------:R-:W-:Y:S02]  /*4d80*/  IADD3 R20, PT, PT, R27, R21, R20 ;  /* 0x000000151b147210 */ /* 0x000fe40007ffe014 */
[----:B------:R-:W-:-:S02]  /*4d90*/  LOP3.LUT R30, R32, R35, R30, 0x96, !PT ;  /* 0x00000023201e7212 */ /* 0x000fc400078e961e */
[C-C-:B------:R-:W-:Y:S02]  /*4da0*/  SHF.R.W.U32 R32, R19.reuse, 0x11, R19.reuse ;  /* 0x0000001113207819 */ /* 0x140fe40000001e13 */
[--C-:B------:R-:W-:Y:S02]  /*4db0*/  SHF.R.W.U32 R35, R19, 0x13, R19.reuse ;  /* 0x0000001313237819 */ /* 0x100fe40000001e13 */
[----:B------:R-:W-:Y:S02]  /*4dc0*/  SHF.R.U32.HI R19, RZ, 0xa, R19 ;  /* 0x0000000aff137819 */ /* 0x000fe40000011613 */
[----:B------:R-:W-:Y:S02]  /*4dd0*/  IADD3 R30, PT, PT, R30, R26, R29 ;  /* 0x0000001a1e1e7210 */ /* 0x000fe40007ffe01d */
[----:B------:R-:W-:Y:S02]  /*4de0*/  LOP3.LUT R27, R4, R23, R24, 0xca, !PT ;  /* 0x00000017041b7212 */ /* 0x000fe400078eca18 */
[----:B------:R-:W-:-:S02]  /*4df0*/  LOP3.LUT R19, R35, R19, R32, 0x96, !PT ;  /* 0x0000001323137212 */ /* 0x000fc400078e9620 */
[C-C-:B------:R-:W-:Y:S02]  /*4e00*/  SHF.R.W.U32 R21, R10.reuse, 0x7, R10.reuse ;  /* 0x000000070a157819 */ /* 0x140fe40000001e0a */
[--C-:B------:R-:W-:Y:S02]  /*4e10*/  SHF.R.W.U32 R32, R10, 0x12, R10.reuse ;  /* 0x000000120a207819 */ /* 0x100fe40000001e0a */
[----:B------:R-:W-:Y:S02]  /*4e20*/  SHF.R.U32.HI R25, RZ, 0x3, R10 ;  /* 0x00000003ff197819 */ /* 0x000fe4000001160a */
[----:B------:R-:W-:Y:S02]  /*4e30*/  IADD3 R27, PT, PT, R30, UR70, R27 ;  /* 0x000000461e1b7c10 */ /* 0x000fe4000fffe01b */
[----:B------:R-:W-:Y:S02]  /*4e40*/  LOP3.LUT R21, R32, R25, R21, 0x96, !PT ;  /* 0x0000001920157212 */ /* 0x000fe400078e9615 */
[----:B------:R-:W-:Y:S01]  /*4e50*/  IADD3 R32, PT, PT, R33, R19, R28 ;  /* 0x0000001321207210 */ /* 0x000fe20007ffe01c */
[----:B------:R-:W-:Y:S01]  /*4e60*/  IMAD.IADD R19, R2, 0x1, R27 ;  /* 0x0000000102137824 */ /* 0x000fe200078e021b */
[----:B------:R-:W-:-:S02]  /*4e70*/  SHF.R.W.U32 R25, R20, 0x2, R20 ;  /* 0x0000000214197819 */ /* 0x000fc40000001e14 */
[C---:B------:R-:W-:Y:S01]  /*4e80*/  SHF.R.W.U32 R28, R20.reuse, 0xd, R20 ;  /* 0x0000000d141c7819 */ /* 0x040fe20000001e14 */
[----:B------:R-:W-:Y:S01]  /*4e90*/  IMAD.IADD R21, R21, 0x1, R32 ;  /* 0x0000000115157824 */ /* 0x000fe200078e0220 */
[----:B------:R-:W-:Y:S02]  /*4ea0*/  SHF.R.W.U32 R29, R20, 0x16, R20 ;  /* 0x00000016141d7819 */ /* 0x000fe40000001e14 */
[----:B------:R-:W-:Y:S02]  /*4eb0*/  SHF.R.W.U32 R30, R19, 0x19, R19 ;  /* 0x00000019131e7819 */ /* 0x000fe40000001e13 */
[----:B------:R-:W-:Y:S02]  /*4ec0*/  LOP3.LUT R25, R29, R28, R25, 0x96, !PT ;  /* 0x0000001c1d197212 */ /* 0x000fe400078e9619 */
[C-C-:B------:R-:W-:Y:S02]  /*4ed0*/  SHF.R.W.U32 R28, R19.reuse, 0x6, R19.reuse ;  /* 0x00000006131c7819 */ /* 0x140fe40000001e13 */
[----:B------:R-:W-:-:S02]  /*4ee0*/  SHF.R.W.U32 R29, R19, 0xb, R19 ;  /* 0x0000000b131d7819 */ /* 0x000fc40000001e13 */
[----:B------:R-:W-:Y:S02]  /*4ef0*/  LOP3.LUT R2, R20, R31, R2, 0xe8, !PT ;  /* 0x0000001f14027212 */ /* 0x000fe400078ee802 */
[----:B------:R-:W-:Y:S02]  /*4f00*/  LOP3.LUT R28, R30, R29, R28, 0x96, !PT ;  /* 0x0000001d1e1c7212 */ /* 0x000fe400078e961c */
[----:B------:R-:W-:Y:S02]  /*4f10*/  IADD3 R25, PT, PT, R25, R2, R12 ;  /* 0x0000000219197210 */ /* 0x000fe40007ffe00c */
[----:B------:R-:W-:Y:S02]  /*4f20*/  IADD3 R29, PT, PT, R28, R21, R24 ;  /* 0x000000151c1d7210 */ /* 0x000fe40007ffe018 */
[C-C-:B------:R-:W-:Y:S02]  /*4f30*/  SHF.R.W.U32 R24, R26.reuse, 0x11, R26.reuse ;  /* 0x000000111a187819 */ /* 0x140fe40000001e1a */
[----:B------:R-:W-:-:S02]  /*4f40*/  SHF.R.W.U32 R33, R26, 0x13, R26 ;  /* 0x000000131a217819 */ /* 0x000fc40000001e1a */
[----:B------:R-:W-:Y:S02]  /*4f50*/  SHF.R.U32.HI R26, RZ, 0xa, R26 ;  /* 0x0000000aff1a7819 */ /* 0x000fe4000001161a */
[----:B------:R-:W-:Y:S02]  /*4f60*/  LOP3.LUT R2, R19, R4, R23, 0xca, !PT ;  /* 0x0000000413027212 */ /* 0x000fe400078eca17 */
[----:B------:R-:W-:Y:S02]  /*4f70*/  LOP3.LUT R33, R33, R26, R24, 0x96, !PT ;  /* 0x0000001a21217212 */ /* 0x000fe400078e9618 */
[----:B------:R-:W-:Y:S02]  /*4f80*/  IADD3 R2, PT, PT, R29, UR71, R2 ;  /* 0x000000471d027c10 */ /* 0x000fe4000fffe002 */
[C-C-:B------:R-:W-:Y:S02]  /*4f90*/  SHF.R.W.U32 R12, R3.reuse, 0x7, R3.reuse ;  /* 0x00000007030c7819 */ /* 0x140fe40000001e03 */
[----:B------:R-:W-:-:S02]  /*4fa0*/  SHF.R.W.U32 R35, R3, 0x12, R3 ;  /* 0x0000001203237819 */ /* 0x000fc40000001e03 */
[----:B------:R-:W-:Y:S02]  /*4fb0*/  SHF.R.U32.HI R28, RZ, 0x3, R3 ;  /* 0x00000003ff1c7819 */ /* 0x000fe40000011603 */
[----:B------:R-:W-:Y:S01]  /*4fc0*/  IADD3 R33, PT, PT, R10, R33, R9 ;  /* 0x000000210a217210 */ /* 0x000fe20007ffe009 */
[----:B------:R-:W-:Y:S01]  /*4fd0*/  IMAD.IADD R9, R31, 0x1, R2 ;  /* 0x000000011f097824 */ /* 0x000fe200078e0202 */
[C-C-:B------:R-:W-:Y:S02]  /*4fe0*/  SHF.R.W.U32 R24, R25.reuse, 0x2, R25.reuse ;  /* 0x0000000219187819 */ /* 0x140fe40000001e19 */
[C-C-:B------:R-:W-:Y:S02]  /*4ff0*/  SHF.R.W.U32 R29, R25.reuse, 0xd, R25.reuse ;  /* 0x0000000d191d7819 */ /* 0x140fe40000001e19 */
[----:B------:R-:W-:Y:S02]  /*5000*/  SHF.R.W.U32 R26, R25, 0x16, R25 ;  /* 0x00000016191a7819 */ /* 0x000fe40000001e19 */
[----:B------:R-:W-:-:S02]  /*5010*/  LOP3.LUT R12, R35, R28, R12, 0x96, !PT ;  /* 0x0000001c230c7212 */ /* 0x000fc400078e960c */
[----:B------:R-:W-:Y:S02]  /*5020*/  LOP3.LUT R24, R26, R29, R24, 0x96, !PT ;  /* 0x0000001d1a187212 */ /* 0x000fe400078e9618 */
[----:B------:R-:W-:Y:S01]  /*5030*/  LOP3.LUT R31, R25, R20, R31, 0xe8, !PT ;  /* 0x00000014191f7212 */ /* 0x000fe200078ee81f */
[----:B------:R-:W-:Y:S01]  /*5040*/  IMAD.IADD R12, R12, 0x1, R33 ;  /* 0x000000010c0c7824 */ /* 0x000fe200078e0221 */
[C-C-:B------:R-:W-:Y:S02]  /*5050*/  SHF.R.W.U32 R10, R9.reuse, 0x6, R9.reuse ;  /* 0x00000006090a7819 */ /* 0x140fe40000001e09 */
[C-C-:B------:R-:W-:Y:S02]  /*5060*/  SHF.R.W.U32 R29, R9.reuse, 0xb, R9.reuse ;  /* 0x0000000b091d7819 */ /* 0x140fe40000001e09 */
[----:B------:R-:W-:Y:S02]  /*5070*/  SHF.R.W.U32 R26, R9, 0x19, R9 ;  /* 0x00000019091a7819 */ /* 0x000fe40000001e09 */
[----:B------:R-:W-:-:S02]  /*5080*/  IADD3 R27, PT, PT, R24, R31, R27 ;  /* 0x0000001f181b7210 */ /* 0x000fc40007ffe01b */
[----:B------:R-:W-:Y:S02]  /*5090*/  LOP3.LUT R26, R26, R29, R10, 0x96, !PT ;  /* 0x0000001d1a1a7212 */ /* 0x000fe400078e960a */
[C-C-:B------:R-:W-:Y:S02]  /*50a0*/  SHF.R.W.U32 R10, R27.reuse, 0x2, R27.reuse ;  /* 0x000000021b0a7819 */ /* 0x140fe40000001e1b */
[C-C-:B------:R-:W-:Y:S02]  /*50b0*/  SHF.R.W.U32 R29, R27.reuse, 0xd, R27.reuse ;  /* 0x0000000d1b1d7819 */ /* 0x140fe40000001e1b */
[----:B------:R-:W-:Y:S02]  /*50c0*/  SHF.R.W.U32 R24, R27, 0x16, R27 ;  /* 0x000000161b187819 */ /* 0x000fe40000001e1b */
[----:B------:R-:W-:Y:S02]  /*50d0*/  IADD3 R26, PT, PT, R26, R12, R23 ;  /* 0x0000000c1a1a7210 */ /* 0x000fe40007ffe017 */
[----:B------:R-:W-:-:S02]  /*50e0*/  LOP3.LUT R23, R9, R19, R4, 0xca, !PT ;  /* 0x0000001309177212 */ /* 0x000fc400078eca04 */
[----:B------:R-:W-:Y:S02]  /*50f0*/  LOP3.LUT R29, R24, R29, R10, 0x96, !PT ;  /* 0x0000001d181d7212 */ /* 0x000fe400078e960a */
[C-C-:B------:R-:W-:Y:S02]  /*5100*/  SHF.R.W.U32 R24, R21.reuse, 0x11, R21.reuse ;  /* 0x0000001115187819 */ /* 0x140fe40000001e15 */
[----:B------:R-:W-:Y:S02]  /*5110*/  SHF.R.W.U32 R31, R21, 0x13, R21 ;  /* 0x00000013151f7819 */ /* 0x000fe40000001e15 */
[----:B------:R-:W-:Y:S02]  /*5120*/  IADD3 R23, PT, PT, R26, UR72, R23 ;  /* 0x000000481a177c10 */ /* 0x000fe4000fffe017 */
[----:B------:R-:W-:Y:S02]  /*5130*/  SHF.R.U32.HI R21, RZ, 0xa, R21 ;  /* 0x0000000aff157819 */ /* 0x000fe40000011615 */
[----:B------:R-:W-:-:S02]  /*5140*/  SHF.R.W.U32 R28, R8, 0x7, R8 ;  /* 0x00000007081c7819 */ /* 0x000fc40000001e08 */
[----:B------:R-:W-:Y:S01]  /*5150*/  LOP3.LUT R10, R27, R25, R20, 0xe8, !PT ;  /* 0x000000191b0a7212 */ /* 0x000fe200078ee814 */
[----:B------:R-:W-:Y:S01]  /*5160*/  IMAD.IADD R20, R20, 0x1, R23 ;  /* 0x0000000114147824 */ /* 0x000fe200078e0217 */
[--C-:B------:R-:W-:Y:S02]  /*5170*/  SHF.R.W.U32 R33, R8, 0x12, R8.reuse ;  /* 0x0000001208217819 */ /* 0x100fe40000001e08 */
[----:B------:R-:W-:Y:S01]  /*5180*/  SHF.R.U32.HI R26, RZ, 0x3, R8 ;  /* 0x00000003ff1a7819 */ /* 0x000fe20000011608 */
[----:B------:R-:W-:Y:S01]  /*5190*/  IMAD.IADD R15, R20, 0x1, R15 ;  /* 0x00000001140f7824 */ /* 0x000fe200078e020f */
[----:B------:R-:W-:Y:S02]  /*51a0*/  LOP3.LUT R21, R31, R21, R24, 0x96, !PT ;  /* 0x000000151f157212 */ /* 0x000fe400078e9618 */
[----:B------:R-:W-:Y:S02]  /*51b0*/  LOP3.LUT R26, R33, R26, R28, 0x96, !PT ;  /* 0x0000001a211a7212 */ /* 0x000fe400078e961c */
[----:B------:R-:W-:-:S02]  /*51c0*/  IADD3 R21, PT, PT, R3, R21, R18 ;  /* 0x0000001503157210 */ /* 0x000fc40007ffe012 */
[----:B------:R-:W-:Y:S02]  /*51d0*/  IADD3 R2, PT, PT, R29, R10, R2 ;  /* 0x0000000a1d027210 */ /* 0x000fe40007ffe002 */
[--C-:B------:R-:W-:Y:S01]  /*51e0*/  SHF.R.W.U32 R24, R20, 0x6, R20.reuse ;  /* 0x0000000614187819 */ /* 0x100fe20000001e14 */
[----:B------:R-:W-:Y:S01]  /*51f0*/  IMAD.IADD R21, R26, 0x1, R21 ;  /* 0x000000011a157824 */ /* 0x000fe200078e0215 */
[C-C-:B------:R-:W-:Y:S02]  /*5200*/  SHF.R.W.U32 R29, R20.reuse, 0xb, R20.reuse ;  /* 0x0000000b141d7819 */ /* 0x140fe40000001e14 */
[----:B------:R-:W-:Y:S02]  /*5210*/  SHF.R.W.U32 R28, R20, 0x19, R20 ;  /* 0x00000019141c7819 */ /* 0x000fe40000001e14 */
[----:B------:R-:W-:Y:S02]  /*5220*/  SHF.R.W.U32 R3, R2, 0x2, R2 ;  /* 0x0000000202037819 */ /* 0x000fe40000001e02 */
[----:B------:R-:W-:Y:S01]  /*5230*/  LOP3.LUT R24, R28, R29, R24, 0x96, !PT ;  /* 0x0000001d1c187212 */ /* 0x000fe200078e9618 */
[----:B------:R-:W-:Y:S01]  /*5240*/  IMAD.MOV.U32 R28, RZ, RZ, -0x4498517b ;  /* 0xbb67ae85ff1c7424 */ /* 0x000fe200078e00ff */
[----:B------:R-:W-:-:S02]  /*5250*/  SHF.R.W.U32 R10, R2, 0xd, R2 ;  /* 0x0000000d020a7819 */ /* 0x000fc40000001e02 */
[----:B------:R-:W-:Y:S02]  /*5260*/  SHF.R.W.U32 R18, R2, 0x16, R2 ;  /* 0x0000001602127819 */ /* 0x000fe40000001e02 */
[----:B------:R-:W-:Y:S02]  /*5270*/  IADD3 R29, PT, PT, R24, R21, R4 ;  /* 0x00000015181d7210 */ /* 0x000fe40007ffe004 */
[----:B------:R-:W-:Y:S02]  /*5280*/  LOP3.LUT R4, R20, R9, R19, 0xca, !PT ;  /* 0x0000000914047212 */ /* 0x000fe400078eca13 */
[----:B------:R-:W-:Y:S02]  /*5290*/  LOP3.LUT R10, R18, R10, R3, 0x96, !PT ;  /* 0x0000000a120a7212 */ /* 0x000fe400078e9603 */
[C-C-:B------:R-:W-:Y:S02]  /*52a0*/  SHF.R.W.U32 R18, R12.reuse, 0x11, R12.reuse ;  /* 0x000000110c127819 */ /* 0x140fe40000001e0c */
[----:B------:R-:W-:-:S02]  /*52b0*/  SHF.R.W.U32 R31, R12, 0x13, R12 ;  /* 0x000000130c1f7819 */ /* 0x000fc40000001e0c */
[----:B------:R-:W-:Y:S02]  /*52c0*/  LOP3.LUT R3, R2, R27, R25, 0xe8, !PT ;  /* 0x0000001b02037212 */ /* 0x000fe400078ee819 */
[----:B------:R-:W-:Y:S02]  /*52d0*/  IADD3 R4, PT, PT, R29, UR73, R4 ;  /* 0x000000491d047c10 */ /* 0x000fe4000fffe004 */
[----:B------:R-:W-:Y:S02]  /*52e0*/  SHF.R.U32.HI R12, RZ, 0xa, R12 ;  /* 0x0000000aff0c7819 */ /* 0x000fe4000001160c */
[----:B------:R-:W-:Y:S01]  /*52f0*/  IADD3 R23, PT, PT, R10, R3, R23 ;  /* 0x000000030a177210 */ /* 0x000fe20007ffe017 */
[----:B------:R-:W-:Y:S01]  /*5300*/  IMAD.IADD R3, R25, 0x1, R4 ;  /* 0x0000000119037824 */ /* 0x000fe200078e0204 */
[C-C-:B------:R-:W-:Y:S02]  /*5310*/  SHF.R.W.U32 R26, R17.reuse, 0x7, R17.reuse ;  /* 0x00000007111a7819 */ /* 0x140fe40000001e11 */
[----:B------:R-:W-:Y:S01]  /*5320*/  SHF.R.W.U32 R33, R17, 0x12, R17 ;  /* 0x0000001211217819 */ /* 0x000fe20000001e11 */
[----:B------:R-:W-:Y:S01]  /*5330*/  IMAD.IADD R7, R23, 0x1, R7 ;  /* 0x0000000117077824 */ /* 0x000fe200078e0207 */
[----:B------:R-:W-:-:S02]  /*5340*/  SHF.R.U32.HI R24, RZ, 0x3, R17 ;  /* 0x00000003ff187819 */ /* 0x000fc40000011611 */
[----:B------:R-:W-:Y:S02]  /*5350*/  LOP3.LUT R12, R31, R12, R18, 0x96, !PT ;  /* 0x0000000c1f0c7212 */ /* 0x000fe400078e9612 */
[----:B------:R-:W-:Y:S02]  /*5360*/  LOP3.LUT R24, R33, R24, R26, 0x96, !PT ;  /* 0x0000001821187212 */ /* 0x000fe400078e961a */
[----:B------:R-:W-:Y:S02]  /*5370*/  IADD3 R12, PT, PT, R8, R12, R11 ;  /* 0x0000000c080c7210 */ /* 0x000fe40007ffe00b */
        /* <DEDUP_REMOVED lines=10> */
[C-C-:B------:R-:W-:Y:S02]  /*5420*/  SHF.R.W.U32 R10, R21.reuse, 0x11, R21.reuse ;  /* 0x00000011150a7819 */ /* 0x140fe40000001e15 */
[--C-:B------:R-:W-:Y:S02]  /*5430*/  SHF.R.W.U32 R25, R21, 0x13, R21.reuse ;  /* 0x0000001315197819 */ /* 0x100fe40000001e15 */
[----:B------:R-:W-:Y:S02]  /*5440*/  SHF.R.U32.HI R21, RZ, 0xa, R21 ;  /* 0x0000000aff157819 */ /* 0x000fe40000011615 */
[----:B------:R-:W-:Y:S02]  /*5450*/  LOP3.LUT R8, R23, R2, R27, 0xe8, !PT ;  /* 0x0000000217087212 */ /* 0x000fe400078ee81b */
[----:B------:R-:W-:-:S02]  /*5460*/  IADD3 R12, PT, PT, R19, R12, R18 ;  /* 0x0000000c130c7210 */ /* 0x000fc40007ffe012 */
[----:B------:R-:W-:Y:S02]  /*5470*/  LOP3.LUT R21, R25, R21, R10, 0x96, !PT ;  /* 0x0000001519157212 */ /* 0x000fe400078e960a */
[----:B------:R-:W-:Y:S01]  /*5480*/  IADD3 R11, PT, PT, R11, R8, R4 ;  /* 0x000000080b0b7210 */ /* 0x000fe20007ffe004 */
[----:B------:R-:W-:Y:S01]  /*5490*/  VIADD R12, R12, UR74 ;  /* 0x0000004a0c0c7c36 */ /* 0x000fe20008000000 */
[C-C-:B------:R-:W-:Y:S02]  /*54a0*/  SHF.R.W.U32 R8, R16.reuse, 0x7, R16.reuse ;  /* 0x0000000710087819 */ /* 0x140fe40000001e10 */
[----:B------:R-:W-:Y:S01]  /*54b0*/  SHF.R.W.U32 R25, R16, 0x12, R16 ;  /* 0x0000001210197819 */ /* 0x000fe20000001e10 */
[C---:B------:R-:W-:Y:S01]  /*54c0*/  IMAD.IADD R6, R11.reuse, 0x1, R6 ;  /* 0x000000010b067824 */ /* 0x040fe200078e0206 */
[----:B------:R-:W-:Y:S02]  /*54d0*/  SHF.R.U32.HI R16, RZ, 0x3, R16 ;  /* 0x00000003ff107819 */ /* 0x000fe40000011610 */
[----:B------:R-:W-:-:S02]  /*54e0*/  SHF.R.W.U32 R4, R11, 0x2, R11 ;  /* 0x000000020b047819 */ /* 0x000fc40000001e0b */
[----:B------:R-:W-:Y:S01]  /*54f0*/  LOP3.LUT R16, R25, R16, R8, 0x96, !PT ;  /* 0x0000001019107212 */ /* 0x000fe200078e9608 */
[----:B------:R-:W-:Y:S01]  /*5500*/  IMAD.IADD R8, R27, 0x1, R12 ;  /* 0x000000011b087824 */ /* 0x000fe200078e020c */
[C-C-:B------:R-:W-:Y:S01]  /*5510*/  SHF.R.W.U32 R19, R11.reuse, 0xd, R11.reuse ;  /* 0x0000000d0b137819 */ /* 0x140fe20000001e0b */
[----:B------:R-:W-:Y:S01]  /*5520*/  IMAD.MOV.U32 R25, RZ, RZ, 0x6a09e667 ;  /* 0x6a09e667ff197424 */ /* 0x000fe200078e00ff */
[----:B------:R-:W-:Y:S02]  /*5530*/  SHF.R.W.U32 R10, R11, 0x16, R11 ;  /* 0x000000160b0a7819 */ /* 0x000fe40000001e0b */
[----:B------:R-:W-:Y:S02]  /*5540*/  IADD3 R21, PT, PT, R17, R21, R22 ;  /* 0x0000001511157210 */ /* 0x000fe40007ffe016 */
[----:B------:R-:W-:Y:S02]  /*5550*/  LOP3.LUT R19, R10, R19, R4, 0x96, !PT ;  /* 0x000000130a137212 */ /* 0x000fe400078e9604 */
[----:B------:R-:W-:-:S02]  /*5560*/  SHF.R.W.U32 R10, R8, 0x6, R8 ;  /* 0x00000006080a7819 */ /* 0x000fc40000001e08 */
[C-C-:B------:R-:W-:Y:S02]  /*5570*/  SHF.R.W.U32 R17, R8.reuse, 0xb, R8.reuse ;  /* 0x0000000b08117819 */ /* 0x140fe40000001e08 */
[----:B------:R-:W-:Y:S02]  /*5580*/  SHF.R.W.U32 R18, R8, 0x19, R8 ;  /* 0x0000001908127819 */ /* 0x000fe40000001e08 */
[----:B------:R-:W-:Y:S02]  /*5590*/  LOP3.LUT R4, R11, R23, R2, 0xe8, !PT ;  /* 0x000000170b047212 */ /* 0x000fe400078ee802 */
[----:B------:R-:W-:Y:S01]  /*55a0*/  IADD3 R16, PT, PT, R9, R21, R16 ;  /* 0x0000001509107210 */ /* 0x000fe20007ffe010 */
[----:B------:R-:W-:Y:S01]  /*55b0*/  IMAD.MOV.U32 R21, RZ, RZ, -0x64fa9774 ;  /* 0x9b05688cff157424 */ /* 0x000fe200078e00ff */
[----:B------:R-:W-:Y:S02]  /*55c0*/  LOP3.LUT R10, R18, R17, R10, 0x96, !PT ;  /* 0x00000011120a7212 */ /* 0x000fe400078e960a */
[----:B------:R-:W-:Y:S01]  /*55d0*/  LOP3.LUT R9, R8, R3, R20, 0xca, !PT ;  /* 0x0000000308097212 */ /* 0x000fe200078eca14 */
[----:B------:R-:W-:Y:S01]  /*55e0*/  IMAD.IADD R3, R3, 0x1, R14 ;  /* 0x0000000103037824 */ /* 0x000fe200078e020e */
[----:B------:R-:W-:-:S02]  /*55f0*/  IADD3 R4, PT, PT, R19, R4, R12 ;  /* 0x0000000413047210 */ /* 0x000fc40007ffe00c */
[----:B------:R-:W-:Y:S02]  /*5600*/  IADD3 R9, PT, PT, R9, R16, R10 ;  /* 0x0000001009097210 */ /* 0x000fe40007ffe00a */
[C-C-:B------:R-:W-:Y:S02]  /*5610*/  SHF.R.W.U32 R12, R4.reuse, 0x2, R4.reuse ;  /* 0x00000002040c7819 */ /* 0x140fe40000001e04 */
[C-C-:B------:R-:W-:Y:S01]  /*5620*/  SHF.R.W.U32 R17, R4.reuse, 0xd, R4.reuse ;  /* 0x0000000d04117819 */ /* 0x140fe20000001e04 */
[----:B------:R-:W-:Y:S01]  /*5630*/  VIADD R9, R9, UR75 ;  /* 0x0000004b09097c36 */ /* 0x000fe20008000000 */
[C---:B------:R-:W-:Y:S02]  /*5640*/  SHF.R.W.U32 R18, R4.reuse, 0x16, R4 ;  /* 0x0000001604127819 */ /* 0x040fe40000001e04 */
[C---:B------:R-:W-:Y:S01]  /*5650*/  LOP3.LUT R10, R4.reuse, R11, R23, 0xe8, !PT ;  /* 0x0000000b040a7212 */ /* 0x040fe200078ee817 */
[----:B------:R-:W-:Y:S01]  /*5660*/  IMAD.IADD R4, R4, 0x1, R5 ;  /* 0x0000000104047824 */ /* 0x000fe200078e0205 */
[----:B------:R-:W-:Y:S01]  /*5670*/  LOP3.LUT R12, R18, R17, R12, 0x96, !PT ;  /* 0x00000011120c7212 */ /* 0x000fe200078e960c */
[----:B------:R-:W-:Y:S01]  /*5680*/  IMAD.U32 R17, RZ, RZ, UR5 ;  /* 0x00000005ff117e24 */ /* 0x000fe2000f8e00ff */
[----:B------:R-:W-:-:S02]  /*5690*/  IADD3 R2, PT, PT, R9, UR14, R2 ;  /* 0x0000000e09027c10 */ /* 0x000fc4000fffe002 */
[----:B------:R-:W-:-:S05]  /*56a0*/  IADD3 R10, PT, PT, R12, R10, R9 ;  /* 0x0000000a0c0a7210 */ /* 0x000fca0007ffe009 */
[----:B------:R-:W-:-:S05]  /*56b0*/  VIADD R10, R10, UR15 ;  /* 0x0000000f0a0a7c36 */ /* 0x000fca0008000000 */
[----:B------:R-:W-:-:S05]  /*56c0*/  IADD3 R18, PT, PT, R10, UR8, R17 ;  /* 0x000000080a127c10 */ /* 0x000fca000fffe011 */
[----:B------:R-:W-:-:S05]  /*56d0*/  VIADD R12, R18, 0x130c253 ;  /* 0x0130c253120c7836 */ /* 0x000fca0000000000 */
[C-C-:B------:R-:W-:Y:S02]  /*56e0*/  SHF.R.W.U32 R16, R12.reuse, 0x6, R12.reuse ;  /* 0x000000060c107819 */ /* 0x140fe40000001e0c */
[C-C-:B------:R-:W-:Y:S02]  /*56f0*/  SHF.R.W.U32 R17, R12.reuse, 0xb, R12.reuse ;  /* 0x0000000b0c117819 */ /* 0x140fe40000001e0c */
[C---:B------:R-:W-:Y:S02]  /*5700*/  SHF.R.W.U32 R19, R12.reuse, 0x19, R12 ;  /* 0x000000190c137819 */ /* 0x040fe40000001e0c */
[----:B------:R-:W-:Y:S02]  /*5710*/  LOP3.LUT R21, R12, 0x510e527f, R21, 0xca, !PT ;  /* 0x510e527f0c157812 */ /* 0x000fe400078eca15 */
[----:B------:R-:W-:-:S04]  /*5720*/  LOP3.LUT R16, R19, R17, R16, 0x96, !PT ;  /* 0x0000001113107212 */ /* 0x000fc800078e9610 */
[----:B------:R-:W-:-:S05]  /*5730*/  IADD3 R19, PT, PT, R16, UR9, R21 ;  /* 0x0000000910137c10 */ /* 0x000fca000fffe015 */
[----:B------:R-:W-:-:S04]  /*5740*/  IMAD.IADD R19, R4, 0x1, R19 ;  /* 0x0000000104137824 */ /* 0x000fc800078e0213 */
        /* <DEDUP_REMOVED lines=12> */
[----:B------:R-:W-:Y:S02]  /*5810*/  LOP3.LUT R26, R22, R17, R12, 0xca, !PT ;  /* 0x00000011161a7212 */ /* 0x000fe400078eca0c */
[----:B------:R-:W-:-:S04]  /*5820*/  LOP3.LUT R5, R11, R24, R5, 0x96, !PT ;  /* 0x000000180b057212 */ /* 0x000fc800078e9605 */
[----:B------:R-:W-:-:S05]  /*5830*/  IADD3 R26, PT, PT, R5, UR11, R26 ;  /* 0x0000000b051a7c10 */ /* 0x000fca000fffe01a */
[----:B------:R-:W-:Y:S02]  /*5840*/  IMAD.IADD R11, R7, 0x1, R26 ;  /* 0x00000001070b7824 */ /* 0x000fe400078e021a */
[----:B------:R-:W-:Y:S02]  /*5850*/  IMAD.MOV.U32 R26, RZ, RZ, 0x3c6ef372 ;  /* 0x3c6ef372ff1a7424 */ /* 0x000fe400078e00ff */
[----:B------:R-:W-:-:S05]  /*5860*/  VIADD R5, R11, 0xbb1838e6 ;  /* 0xbb1838e60b057836 */ /* 0x000fca0000000000 */
[C-C-:B------:R-:W-:Y:S02]  /*5870*/  SHF.R.W.U32 R21, R5.reuse, 0x6, R5.reuse ;  /* 0x0000000605157819 */ /* 0x140fe40000001e05 */
[C-C-:B------:R-:W-:Y:S02]  /*5880*/  SHF.R.W.U32 R24, R5.reuse, 0xb, R5.reuse ;  /* 0x0000000b05187819 */ /* 0x140fe40000001e05 */
[----:B------:R-:W-:-:S04]  /*5890*/  SHF.R.W.U32 R23, R5, 0x19, R5 ;  /* 0x0000001905177819 */ /* 0x000fc80000001e05 */
[----:B------:R-:W-:Y:S02]  /*58a0*/  LOP3.LUT R23, R23, R24, R21, 0x96, !PT ;  /* 0x0000001817177212 */ /* 0x000fe400078e9615 */
[----:B------:R-:W-:Y:S02]  /*58b0*/  LOP3.LUT R24, R5, R22, R17, 0xca, !PT ;  /* 0x0000001605187212 */ /* 0x000fe400078eca11 */
[----:B------:R-:W-:Y:S02]  /*58c0*/  LOP3.LUT R21, R25, 0xbb67ae85, R26, 0xe8, !PT ;  /* 0xbb67ae8519157812 */ /* 0x000fe400078ee81a */
[----:B------:R-:W-:Y:S02]  /*58d0*/  IADD3 R23, PT, PT, R24, R23, R12 ;  /* 0x0000001718177210 */ /* 0x000fe40007ffe00c */
[----:B------:R-:W-:Y:S02]  /*58e0*/  IADD3 R21, PT, PT, R18, 0x2a018197, R21 ;  /* 0x2a01819712157810 */ /* 0x000fe40007ffe015 */
[----:B------:R-:W-:-:S02]  /*58f0*/  IADD3 R12, PT, PT, R2, UR16, R23 ;  /* 0x00000010020c7c10 */ /* 0x000fc4000fffe017 */
[C-C-:B------:R-:W-:Y:S02]  /*5900*/  SHF.R.W.U32 R9, R21.reuse, 0x2, R21.reuse ;  /* 0x0000000215097819 */ /* 0x140fe40000001e15 */
[C-C-:B------:R-:W-:Y:S01]  /*5910*/  SHF.R.W.U32 R24, R21.reuse, 0xd, R21.reuse ;  /* 0x0000000d15187819 */ /* 0x140fe20000001e15 */
[C---:B------:R-:W-:Y:S01]  /*5920*/  IMAD.IADD R18, R21.reuse, 0x1, R12 ;  /* 0x0000000115127824 */ /* 0x040fe200078e020c */
[----:B------:R-:W-:-:S04]  /*5930*/  SHF.R.W.U32 R23, R21, 0x16, R21 ;  /* 0x0000001615177819 */ /* 0x000fc80000001e15 */
[C-C-:B------:R-:W-:Y:S02]  /*5940*/  SHF.R.W.U32 R25, R18.reuse, 0x6, R18.reuse ;  /* 0x0000000612197819 */ /* 0x140fe40000001e12 */
[C-C-:B------:R-:W-:Y:S02]  /*5950*/  SHF.R.W.U32 R26, R18.reuse, 0xb, R18.reuse ;  /* 0x0000000b121a7819 */ /* 0x140fe40000001e12 */
[----:B------:R-:W-:Y:S02]  /*5960*/  SHF.R.W.U32 R27, R18, 0x19, R18 ;  /* 0x00000019121b7819 */ /* 0x000fe40000001e12 */
[----:B------:R-:W-:Y:S01]  /*5970*/  LOP3.LUT R23, R23, R24, R9, 0x96, !PT ;  /* 0x0000001817177212 */ /* 0x000fe200078e9609 */
[----:B------:R-:W-:Y:S01]  /*5980*/  IMAD.IADD R9, R8, 0x1, R13 ;  /* 0x0000000108097824 */ /* 0x000fe200078e020d */
[----:B------:R-:W-:Y:S02]  /*5990*/  LOP3.LUT R26, R27, R26, R25, 0x96, !PT ;  /* 0x0000001a1b1a7212 */ /* 0x000fe400078e9619 */
[----:B------:R-:W-:-:S02]  /*59a0*/  LOP3.LUT R24, R21, 0x6a09e667, R28, 0xe8, !PT ;  /* 0x6a09e66715187812 */ /* 0x000fc400078ee81c */
[----:B------:R-:W-:Y:S02]  /*59b0*/  LOP3.LUT R25, R18, R5, R22, 0xca, !PT ;  /* 0x0000000512197212 */ /* 0x000fe400078eca16 */
[----:B------:R-:W-:Y:S02]  /*59c0*/  IADD3 R24, PT, PT, R23, R19, R24 ;  /* 0x0000001317187210 */ /* 0x000fe40007ffe018 */
[----:B------:R-:W-:-:S03]  /*59d0*/  IADD3 R8, PT, PT, R25, R26, R17 ;  /* 0x0000001a19087210 */ /* 0x000fc60007ffe011 */
[----:B------:R-:W-:Y:S01]  /*59e0*/  VIADD R24, R24, 0x1f83d9ab ;  /* 0x1f83d9ab18187836 */ /* 0x000fe20000000000 */
[----:B------:R-:W-:-:S04]  /*59f0*/  IADD3 R8, PT, PT, R9, UR17, R8 ;  /* 0x0000001109087c10 */ /* 0x000fc8000fffe008 */
[C---:B------:R-:W-:Y:S01]  /*5a00*/  SHF.R.W.U32 R17, R24.reuse, 0x2, R24 ;  /* 0x0000000218117819 */ /* 0x040fe20000001e18 */
[C---:B------:R-:W-:Y:S01]  /*5a10*/  IMAD.IADD R13, R24.reuse, 0x1, R8 ;  /* 0x00000001180d7824 */ /* 0x040fe200078e0208 */
[C-C-:B------:R-:W-:Y:S02]  /*5a20*/  SHF.R.W.U32 R26, R24.reuse, 0xd, R24.reuse ;  /* 0x0000000d181a7819 */ /* 0x140fe40000001e18 */
[----:B------:R-:W-:Y:S02]  /*5a30*/  SHF.R.W.U32 R19, R24, 0x16, R24 ;  /* 0x0000001618137819 */ /* 0x000fe40000001e18 */
[C-C-:B------:R-:W-:Y:S02]  /*5a40*/  SHF.R.W.U32 R23, R13.reuse, 0x6, R13.reuse ;  /* 0x000000060d177819 */ /* 0x140fe40000001e0d */
[C-C-:B------:R-:W-:Y:S02]  /*5a50*/  SHF.R.W.U32 R28, R13.reuse, 0xb, R13.reuse ;  /* 0x0000000b0d1c7819 */ /* 0x140fe40000001e0d */
[----:B------:R-:W-:-:S02]  /*5a60*/  SHF.R.W.U32 R25, R13, 0x19, R13 ;  /* 0x000000190d197819 */ /* 0x000fc40000001e0d */
[----:B------:R-:W-:Y:S02]  /*5a70*/  LOP3.LUT R19, R19, R26, R17, 0x96, !PT ;  /* 0x0000001a13137212 */ /* 0x000fe400078e9611 */
[----:B------:R-:W-:Y:S02]  /*5a80*/  LOP3.LUT R17, R24, 0x6a09e667, R21, 0xe8, !PT ;  /* 0x6a09e66718117812 */ /* 0x000fe400078ee815 */
[----:B------:R-:W-:Y:S02]  /*5a90*/  LOP3.LUT R23, R25, R28, R23, 0x96, !PT ;  /* 0x0000001c19177212 */ /* 0x000fe400078e9617 */
[----:B------:R-:W-:Y:S02]  /*5aa0*/  LOP3.LUT R25, R13, R18, R5, 0xca, !PT ;  /* 0x000000120d197212 */ /* 0x000fe400078eca05 */
[----:B------:R-:W-:Y:S02]  /*5ab0*/  IADD3 R17, PT, PT, R19, R16, R17 ;  /* 0x0000001013117210 */ /* 0x000fe40007ffe011 */
[----:B------:R-:W-:-:S03]  /*5ac0*/  IADD3 R16, PT, PT, R25, R23, R22 ;  /* 0x0000001719107210 */ /* 0x000fc60007ffe016 */
[----:B------:R-:W-:Y:S01]  /*5ad0*/  VIADD R17, R17, 0x9b05688c ;  /* 0x9b05688c11117836 */ /* 0x000fe20000000000 */
[----:B------:R-:W-:-:S04]  /*5ae0*/  IADD3 R16, PT, PT, R3, UR18, R16 ;  /* 0x0000001203107c10 */ /* 0x000fc8000fffe010 */
[C-C-:B------:R-:W-:Y:S01]  /*5af0*/  SHF.R.W.U32 R19, R17.reuse, 0x2, R17.reuse ;  /* 0x0000000211137819 */ /* 0x140fe20000001e11 */
[C---:B------:R-:W-:Y:S01]  /*5b00*/  IMAD.IADD R14, R17.reuse, 0x1, R16 ;  /* 0x00000001110e7824 */ /* 0x040fe200078e0210 */
[C-C-:B------:R-:W-:Y:S02]  /*5b10*/  SHF.R.W.U32 R22, R17.reuse, 0xd, R17.reuse ;  /* 0x0000000d11167819 */ /* 0x140fe40000001e11 */
[----:B------:R-:W-:Y:S02]  /*5b20*/  SHF.R.W.U32 R23, R17, 0x16, R17 ;  /* 0x0000001611177819 */ /* 0x000fe40000001e11 */
[C-C-:B------:R-:W-:Y:S02]  /*5b30*/  SHF.R.W.U32 R25, R14.reuse, 0x6, R14.reuse ;  /* 0x000000060e197819 */ /* 0x140fe40000001e0e */
[C-C-:B------:R-:W-:Y:S02]  /*5b40*/  SHF.R.W.U32 R26, R14.reuse, 0xb, R14.reuse ;  /* 0x0000000b0e1a7819 */ /* 0x140fe40000001e0e */
[----:B------:R-:W-:-:S02]  /*5b50*/  SHF.R.W.U32 R27, R14, 0x19, R14 ;  /* 0x000000190e1b7819 */ /* 0x000fc40000001e0e */
[----:B------:R-:W-:Y:S02]  /*5b60*/  LOP3.LUT R19, R23, R22, R19, 0x96, !PT ;  /* 0x0000001617137212 */ /* 0x000fe400078e9613 */
[----:B------:R-:W-:Y:S02]  /*5b70*/  LOP3.LUT R22, R17, R24, R21, 0xe8, !PT ;  /* 0x0000001811167212 */ /* 0x000fe400078ee815 */
[----:B------:R-:W-:Y:S02]  /*5b80*/  LOP3.LUT R26, R27, R26, R25, 0x96, !PT ;  /* 0x0000001a1b1a7212 */ /* 0x000fe400078e9619 */
[----:B------:R-:W-:Y:S02]  /*5b90*/  LOP3.LUT R21, R14, R13, R18, 0xca, !PT ;  /* 0x0000000d0e157212 */ /* 0x000fe400078eca12 */
[----:B------:R-:W-:Y:S02]  /*5ba0*/  IADD3 R19, PT, PT, R19, R11, R22 ;  /* 0x0000000b13137210 */ /* 0x000fe40007ffe016 */
[----:B------:R-:W-:-:S03]  /*5bb0*/  IADD3 R26, PT, PT, R21, R26, R5 ;  /* 0x0000001a151a7210 */ /* 0x000fc60007ffe005 */
[----:B------:R-:W-:Y:S01]  /*5bc0*/  VIADD R20, R19, 0x510e527f ;  /* 0x510e527f13147836 */ /* 0x000fe20000000000 */
[----:B------:R-:W-:-:S04]  /*5bd0*/  IADD3 R5, PT, PT, R15, UR19, R26 ;  /* 0x000000130f057c10 */ /* 0x000fc8000fffe01a */
[C---:B------:R-:W-:Y:S01]  /*5be0*/  LOP3.LUT R24, R20.reuse, R17, R24, 0xe8, !PT ;  /* 0x0000001114187212 */ /* 0x040fe200078ee818 */
[----:B------:R-:W-:-:S05]  /*5bf0*/  IMAD.IADD R11, R20, 0x1, R5 ;  /* 0x00000001140b7824 */ /* 0x000fca00078e0205 */
[C-C-:B------:R-:W-:Y:S02]  /*5c00*/  SHF.R.W.U32 R19, R11.reuse, 0x6, R11.reuse ;  /* 0x000000060b137819 */ /* 0x140fe40000001e0b */
[C-C-:B------:R-:W-:Y:S02]  /*5c10*/  SHF.R.W.U32 R22, R11.reuse, 0xb, R11.reuse ;  /* 0x0000000b0b167819 */ /* 0x140fe40000001e0b */
[C---:B------:R-:W-:Y:S02]  /*5c20*/  SHF.R.W.U32 R21, R11.reuse, 0x19, R11 ;  /* 0x000000190b157819 */ /* 0x040fe40000001e0b */
[----:B------:R-:W-:Y:S02]  /*5c30*/  LOP3.LUT R25, R11, R14, R13, 0xca, !PT ;  /* 0x0000000e0b197212 */ /* 0x000fe400078eca0d */
[----:B------:R-:W-:Y:S02]  /*5c40*/  LOP3.LUT R23, R21, R22, R19, 0x96, !PT ;  /* 0x0000001615177212 */ /* 0x000fe400078e9613 */
[----:B------:R-:W-:-:S02]  /*5c50*/  SHF.R.W.U32 R19, R20, 0x2, R20 ;  /* 0x0000000214137819 */ /* 0x000fc40000001e14 */
[----:B------:R-:W-:Y:S02]  /*5c60*/  IADD3 R23, PT, PT, R25, R23, R18 ;  /* 0x0000001719177210 */ /* 0x000fe40007ffe012 */
[C-C-:B------:R-:W-:Y:S02]  /*5c70*/  SHF.R.W.U32 R22, R20.reuse, 0xd, R20.reuse ;  /* 0x0000000d14167819 */ /* 0x140fe40000001e14 */
[----:B------:R-:W-:Y:S01]  /*5c80*/  SHF.R.W.U32 R21, R20, 0x16, R20 ;  /* 0x0000001614157819 */ /* 0x000fe20000001e14 */
[----:B------:R-:W-:-:S03]  /*5c90*/  VIADD R18, R23, UR20 ;  /* 0x0000001417127c36 */ /* 0x000fc60008000000 */
[----:B------:R-:W-:Y:S02]  /*5ca0*/  LOP3.LUT R19, R21, R22, R19, 0x96, !PT ;  /* 0x0000001615137212 */ /* 0x000fe400078e9613 */
[----:B------:R-:W-:Y:S02]  /*5cb0*/  LOP3.LUT R18, R18, 0x80000000, RZ, 0x3c, !PT ;  /* 0x8000000012127812 */ /* 0x000fe400078e3cff */
[----:B------:R-:W-:-:S04]  /*5cc0*/  IADD3 R19, PT, PT, R19, R24, R12 ;  /* 0x0000001813137210 */ /* 0x000fc80007ffe00c */
        /* <DEDUP_REMOVED lines=40> */
[----:B------:R-:W-:Y:S02]  /*5f50*/  SHF.R.W.U32 R21, R19, 0x2, R19 ;  /* 0x0000000213157819 */ /* 0x000fe40000001e13 */
[----:B------:R-:W-:Y:S02]  /*5f60*/  IADD3 R11, PT, PT, R25, R24, R11 ;  /* 0x00000018190b7210 */ /* 0x000fe40007ffe00b */
[C-C-:B------:R-:W-:Y:S02]  /*5f70*/  SHF.R.W.U32 R22, R19.reuse, 0xd, R19.reuse ;  /* 0x0000000d13167819 */ /* 0x140fe40000001e13 */
[----:B------:R-:W-:Y:S01]  /*5f80*/  SHF.R.W.U32 R23, R19, 0x16, R19 ;  /* 0x0000001613177819 */ /* 0x000fe20000001e13 */
[----:B------:R-:W-:Y:S01]  /*5f90*/  VIADD R11, R11, UR23 ;  /* 0x000000170b0b7c36 */ /* 0x000fe20008000000 */
[----:B------:R-:W-:Y:S02]  /*5fa0*/  LOP3.LUT R17, R19, R20, R17, 0xe8, !PT ;  /* 0x0000001413117212 */ /* 0x000fe400078ee811 */
        /* <DEDUP_REMOVED lines=19> */
[----:B------:R-:W-:Y:S02]  /*60e0*/  SHF.R.W.U32 R26, R12, 0x19, R12 ;  /* 0x000000190c1a7819 */ /* 0x000fe40000001e0c */
[----:B------:R-:W-:Y:S02]  /*60f0*/  SHF.R.W.U32 R20, R21, 0x2, R21 ;  /* 0x0000000215147819 */ /* 0x000fe40000001e15 */
[----:B------:R-:W-:Y:S02]  /*6100*/  LOP3.LUT R24, R26, R25, R24, 0x96, !PT ;  /* 0x000000191a187212 */ /* 0x000fe400078e9618 */
[----:B------:R-:W-:-:S02]  /*6110*/  LOP3.LUT R25, R12, R5, R16, 0xca, !PT ;  /* 0x000000050c197212 */ /* 0x000fc400078eca10 */
        /* <DEDUP_REMOVED lines=14> */
[C-C-:B------:R-:W-:Y:S02]  /*6200*/  SHF.R.W.U32 R23, R19.reuse, 0xd, R19.reuse ;  /* 0x0000000d13177819 */ /* 0x140fe40000001e13 */
[----:B------:R-:W-:Y:S02]  /*6210*/  IADD3 R16, PT, PT, R24, R25, R16 ;  /* 0x0000001918107210 */ /* 0x000fe40007ffe010 */
[C---:B------:R-:W-:Y:S02]  /*6220*/  SHF.R.W.U32 R22, R19.reuse, 0x16, R19 ;  /* 0x0000001613167819 */ /* 0x040fe40000001e13 */
[----:B------:R-:W-:Y:S01]  /*6230*/  LOP3.LUT R18, R19, R21, R18, 0xe8, !PT ;  /* 0x0000001513127212 */ /* 0x000fe200078ee812 */
[----:B------:R-:W-:Y:S01]  /*6240*/  VIADD R16, R16, UR26 ;  /* 0x0000001a10107c36 */ /* 0x000fe20008000000 */
[----:B------:R-:W-:-:S03]  /*6250*/  LOP3.LUT R20, R22, R23, R20, 0x96, !PT ;  /* 0x0000001716147212 */ /* 0x000fc600078e9614 */
[----:B------:R-:W-:Y:S01]  /*6260*/  IMAD.IADD R14, R19, 0x1, R16 ;  /* 0x00000001130e7824 */ /* 0x000fe200078e0210 */
[----:B------:R-:W-:Y:S02]  /*6270*/  IADD3 R18, PT, PT, R20, R18, R11 ;  /* 0x0000001214127210 */ /* 0x000fe40007ffe00b */
[----:B------:R-:W-:Y:S02]  /*6280*/  SHF.R.W.U32 R20, R4, 0x12, R4 ;  /* 0x0000001204147819 */ /* 0x000fe40000001e04 */
[C-C-:B------:R-:W-:Y:S02]  /*6290*/  SHF.R.W.U32 R24, R14.reuse, 0x6, R14.reuse ;  /* 0x000000060e187819 */ /* 0x140fe40000001e0e */
[C-C-:B------:R-:W-:Y:S02]  /*62a0*/  SHF.R.W.U32 R25, R14.reuse, 0xb, R14.reuse ;  /* 0x0000000b0e197819 */ /* 0x140fe40000001e0e */
[C---:B------:R-:W-:Y:S02]  /*62b0*/  SHF.R.W.U32 R26, R14.reuse, 0x19, R14 ;  /* 0x000000190e1a7819 */ /* 0x040fe40000001e0e */
[----:B------:R-:W-:-:S02]  /*62c0*/  LOP3.LUT R22, R14, R13, R12, 0xca, !PT ;  /* 0x0000000d0e167212 */ /* 0x000fc400078eca0c */
[----:B------:R-:W-:Y:S01]  /*62d0*/  LOP3.LUT R24, R26, R25, R24, 0x96, !PT ;  /* 0x000000191a187212 */ /* 0x000fe200078e9618 */
[----:B------:R-:W-:Y:S01]  /*62e0*/  IMAD.U32 R26, RZ, RZ, UR27 ;  /* 0x0000001bff1a7e24 */ /* 0x000fe2000f8e00ff */
[----:B------:R-:W-:Y:S02]  /*62f0*/  SHF.R.W.U32 R23, R18, 0xd, R18 ;  /* 0x0000000d12177819 */ /* 0x000fe40000001e12 */
[----:B------:R-:W-:Y:S02]  /*6300*/  IADD3 R11, PT, PT, R22, R24, R5 ;  /* 0x00000018160b7210 */ /* 0x000fe40007ffe005 */
[--C-:B------:R-:W-:Y:S02]  /*6310*/  SHF.R.W.U32 R5, R4, 0x7, R4.reuse ;  /* 0x0000000704057819 */ /* 0x100fe40000001e04 */
[----:B------:R-:W-:Y:S02]  /*6320*/  SHF.R.U32.HI R22, RZ, 0x3, R4 ;  /* 0x00000003ff167819 */ /* 0x000fe40000011604 */
[----:B------:R-:W-:-:S02]  /*6330*/  IADD3 R11, PT, PT, R11, 0x100, R26 ;  /* 0x000001000b0b7810 */ /* 0x000fc40007ffe01a */
[----:B------:R-:W-:Y:S02]  /*6340*/  LOP3.LUT R25, R20, R22, R5, 0x96, !PT ;  /* 0x0000001614197212 */ /* 0x000fe400078e9605 */
[C-C-:B------:R-:W-:Y:S01]  /*6350*/  SHF.R.W.U32 R20, R18.reuse, 0x2, R18.reuse ;  /* 0x0000000212147819 */ /* 0x140fe20000001e12 */
[C---:B------:R-:W-:Y:S01]  /*6360*/  IMAD.IADD R5, R18.reuse, 0x1, R11 ;  /* 0x0000000112057824 */ /* 0x040fe200078e020b */
[----:B------:R-:W-:Y:S01]  /*6370*/  SHF.R.W.U32 R22, R18, 0x16, R18 ;  /* 0x0000001612167819 */ /* 0x000fe20000001e12 */
[----:B------:R-:W-:Y:S01]  /*6380*/  IMAD.IADD R10, R10, 0x1, R25 ;  /* 0x000000010a0a7824 */ /* 0x000fe200078e0219 */
[----:B------:R-:W-:Y:S02]  /*6390*/  LOP3.LUT R21, R18, R19, R21, 0xe8, !PT ;  /* 0x0000001312157212 */ /* 0x000fe400078ee815 */
[C-C-:B------:R-:W-:Y:S02]  /*63a0*/  SHF.R.W.U32 R24, R5.reuse, 0x6, R5.reuse ;  /* 0x0000000605187819 */ /* 0x140fe40000001e05 */
[----:B------:R-:W-:-:S02]  /*63b0*/  SHF.R.W.U32 R27, R5, 0xb, R5 ;  /* 0x0000000b051b7819 */ /* 0x000fc40000001e05 */
[C---:B------:R-:W-:Y:S02]  /*63c0*/  SHF.R.W.U32 R26, R5.reuse, 0x19, R5 ;  /* 0x00000019051a7819 */ /* 0x040fe40000001e05 */
[----:B------:R-:W-:Y:S02]  /*63d0*/  LOP3.LUT R20, R22, R23, R20, 0x96, !PT ;  /* 0x0000001716147212 */ /* 0x000fe400078e9614 */
[----:B------:R-:W-:Y:S02]  /*63e0*/  LOP3.LUT R27, R26, R27, R24, 0x96, !PT ;  /* 0x0000001b1a1b7212 */ /* 0x000fe400078e9618 */
[----:B------:R-:W-:Y:S02]  /*63f0*/  IADD3 R20, PT, PT, R20, R21, R17 ;  /* 0x0000001514147210 */ /* 0x000fe40007ffe011 */
[----:B------:R-:W-:Y:S02]  /*6400*/  LOP3.LUT R17, R5, R14, R13, 0xca, !PT ;  /* 0x0000000e05117212 */ /* 0x000fe400078eca0d */
[----:B------:R-:W-:-:S02]  /*6410*/  IADD3 R12, PT, PT, R27, R10, R12 ;  /* 0x0000000a1b0c7210 */ /* 0x000fc40007ffe00c */
[--C-:B------:R-:W-:Y:S02]  /*6420*/  SHF.R.W.U32 R21, R6, 0x7, R6.reuse ;  /* 0x0000000706157819 */ /* 0x100fe40000001e06 */
[----:B------:R-:W-:Y:S02]  /*6430*/  IADD3 R17, PT, PT, R12, UR28, R17 ;  /* 0x0000001c0c117c10 */ /* 0x000fe4000fffe011 */
[--C-:B------:R-:W-:Y:S02]  /*6440*/  SHF.R.W.U32 R22, R6, 0x12, R6.reuse ;  /* 0x0000001206167819 */ /* 0x100fe40000001e06 */
[----:B------:R-:W-:Y:S01]  /*6450*/  SHF.R.U32.HI R23, RZ, 0x3, R6 ;  /* 0x00000003ff177819 */ /* 0x000fe20000011606 */
[C---:B------:R-:W-:Y:S01]  /*6460*/  IMAD.IADD R12, R20.reuse, 0x1, R17 ;  /* 0x00000001140c7824 */ /* 0x040fe200078e0211 */
[----:B------:R-:W-:Y:S02]  /*6470*/  LOP3.LUT R19, R20, R18, R19, 0xe8, !PT ;  /* 0x0000001214137212 */ /* 0x000fe400078ee813 */
[----:B------:R-:W-:-:S02]  /*6480*/  LOP3.LUT R25, R22, R23, R21, 0x96, !PT ;  /* 0x0000001716197212 */ /* 0x000fc400078e9615 */
[C-C-:B------:R-:W-:Y:S02]  /*6490*/  SHF.R.W.U32 R24, R12.reuse, 0x6, R12.reuse ;  /* 0x000000060c187819 */ /* 0x140fe40000001e0c */
[C-C-:B------:R-:W-:Y:S02]  /*64a0*/  SHF.R.W.U32 R27, R12.reuse, 0xb, R12.reuse ;  /* 0x0000000b0c1b7819 */ /* 0x140fe40000001e0c */
[----:B------:R-:W-:Y:S02]  /*64b0*/  SHF.R.W.U32 R26, R12, 0x19, R12 ;  /* 0x000000190c1a7819 */ /* 0x000fe40000001e0c */
[C-C-:B------:R-:W-:Y:S02]  /*64c0*/  SHF.R.W.U32 R21, R20.reuse, 0x2, R20.reuse ;  /* 0x0000000214157819 */ /* 0x140fe40000001e14 */
[C-C-:B------:R-:W-:Y:S02]  /*64d0*/  SHF.R.W.U32 R22, R20.reuse, 0xd, R20.reuse ;  /* 0x0000000d14167819 */ /* 0x140fe40000001e14 */
[----:B------:R-:W-:-:S02]  /*64e0*/  SHF.R.W.U32 R23, R20, 0x16, R20 ;  /* 0x0000001614177819 */ /* 0x000fc40000001e14 */
[----:B------:R-:W-:Y:S02]  /*64f0*/  IADD3 R4, PT, PT, R25, 0xa00000, R4 ;  /* 0x00a0000019047810 */ /* 0x000fe40007ffe004 */
[----:B------:R-:W-:Y:S02]  /*6500*/  LOP3.LUT R24, R26, R27, R24, 0x96, !PT ;  /* 0x0000001b1a187212 */ /* 0x000fe400078e9618 */
[----:B------:R-:W-:Y:S02]  /*6510*/  LOP3.LUT R23, R23, R22, R21, 0x96, !PT ;  /* 0x0000001617177212 */ /* 0x000fe400078e9615 */
[----:B------:R-:W-:Y:S02]  /*6520*/  IADD3 R24, PT, PT, R24, R4, R13 ;  /* 0x0000000418187210 */ /* 0x000fe40007ffe00d */
[----:B------:R-:W-:Y:S02]  /*6530*/  LOP3.LUT R21, R12, R5, R14, 0xca, !PT ;  /* 0x000000050c157212 */ /* 0x000fe400078eca0e */
[----:B------:R-:W-:-:S02]  /*6540*/  IADD3 R23, PT, PT, R23, R19, R8 ;  /* 0x0000001317177210 */ /* 0x000fc40007ffe008 */
[C-C-:B------:R-:W-:Y:S02]  /*6550*/  SHF.R.W.U32 R22, R7.reuse, 0x7, R7.reuse ;  /* 0x0000000707167819 */ /* 0x140fe40000001e07 */
[--C-:B------:R-:W-:Y:S02]  /*6560*/  SHF.R.W.U32 R25, R7, 0x12, R7.reuse ;  /* 0x0000001207197819 */ /* 0x100fe40000001e07 */
[----:B------:R-:W-:Y:S02]  /*6570*/  SHF.R.U32.HI R26, RZ, 0x3, R7 ;  /* 0x00000003ff1a7819 */ /* 0x000fe40000011607 */
[C-C-:B------:R-:W-:Y:S02]  /*6580*/  SHF.R.W.U32 R8, R10.reuse, 0x11, R10.reuse ;  /* 0x000000110a087819 */ /* 0x140fe40000001e0a */
[--C-:B------:R-:W-:Y:S02]  /*6590*/  SHF.R.W.U32 R13, R10, 0x13, R10.reuse ;  /* 0x000000130a0d7819 */ /* 0x100fe40000001e0a */
[----:B------:R-:W-:-:S02]  /*65a0*/  SHF.R.U32.HI R19, RZ, 0xa, R10 ;  /* 0x0000000aff137819 */ /* 0x000fc4000001160a */
[----:B------:R-:W-:Y:S02]  /*65b0*/  IADD3 R21, PT, PT, R24, UR29, R21 ;  /* 0x0000001d18157c10 */ /* 0x000fe4000fffe015 */
[----:B------:R-:W-:Y:S02]  /*65c0*/  LOP3.LUT R26, R25, R26, R22, 0x96, !PT ;  /* 0x0000001a191a7212 */ /* 0x000fe400078e9616 */
[----:B------:R-:W-:Y:S01]  /*65d0*/  LOP3.LUT R25, R13, R19, R8, 0x96, !PT ;  /* 0x000000130d197212 */ /* 0x000fe200078e9608 */
[C---:B------:R-:W-:Y:S01]  /*65e0*/  IMAD.IADD R13, R23.reuse, 0x1, R21 ;  /* 0x00000001170d7824 */ /* 0x040fe200078e0215 */
[C-C-:B------:R-:W-:Y:S02]  /*65f0*/  SHF.R.W.U32 R8, R23.reuse, 0x2, R23.reuse ;  /* 0x0000000217087819 */ /* 0x140fe40000001e17 */
[C-C-:B------:R-:W-:Y:S02]  /*6600*/  SHF.R.W.U32 R19, R23.reuse, 0xd, R23.reuse ;  /* 0x0000000d17137819 */ /* 0x140fe40000001e17 */
[----:B------:R-:W-:-:S02]  /*6610*/  SHF.R.W.U32 R22, R23, 0x16, R23 ;  /* 0x0000001617167819 */ /* 0x000fc40000001e17 */
[C-C-:B------:R-:W-:Y:S02]  /*6620*/  SHF.R.W.U32 R24, R13.reuse, 0x6, R13.reuse ;  /* 0x000000060d187819 */ /* 0x140fe40000001e0d */
[C-C-:B------:R-:W-:Y:S02]  /*6630*/  SHF.R.W.U32 R27, R13.reuse, 0xb, R13.reuse ;  /* 0x0000000b0d1b7819 */ /* 0x140fe40000001e0d */
[----:B------:R-:W-:Y:S02]  /*6640*/  SHF.R.W.U32 R28, R13, 0x19, R13 ;  /* 0x000000190d1c7819 */ /* 0x000fe40000001e0d */
[----:B------:R-:W-:Y:S02]  /*6650*/  LOP3.LUT R19, R22, R19, R8, 0x96, !PT ;  /* 0x0000001316137212 */ /* 0x000fe400078e9608 */
[----:B------:R-:W-:Y:S02]  /*6660*/  IADD3 R8, PT, PT, R26, R25, R6 ;  /* 0x000000191a087210 */ /* 0x000fe40007ffe006 */
[----:B------:R-:W-:-:S02]  /*6670*/  LOP3.LUT R27, R28, R27, R24, 0x96, !PT ;  /* 0x0000001b1c1b7212 */ /* 0x000fc400078e9618 */
[----:B------:R-:W-:Y:S02]  /*6680*/  LOP3.LUT R18, R23, R20, R18, 0xe8, !PT ;  /* 0x0000001417127212 */ /* 0x000fe400078ee812 */
[----:B------:R-:W-:Y:S02]  /*6690*/  IADD3 R27, PT, PT, R27, R8, R14 ;  /* 0x000000081b1b7210 */ /* 0x000fe40007ffe00e */
[----:B------:R-:W-:Y:S02]  /*66a0*/  LOP3.LUT R14, R13, R12, R5, 0xca, !PT ;  /* 0x0000000c0d0e7212 */ /* 0x000fe400078eca05 */
[----:B------:R-:W-:Y:S02]  /*66b0*/  IADD3 R16, PT, PT, R19, R18, R16 ;  /* 0x0000001213107210 */ /* 0x000fe40007ffe010 */
[C-C-:B------:R-:W-:Y:S02]  /*66c0*/  SHF.R.W.U32 R6, R4.reuse, 0x11, R4.reuse ;  /* 0x0000001104067819 */ /* 0x140fe40000001e04 */
[----:B------:R-:W-:-:S02]  /*66d0*/  SHF.R.W.U32 R19, R4, 0x13, R4 ;  /* 0x0000001304137819 */ /* 0x000fc40000001e04 */
[----:B------:R-:W-:Y:S02]  /*66e0*/  SHF.R.U32.HI R18, RZ, 0xa, R4 ;  /* 0x0000000aff127819 */ /* 0x000fe40000011604 */
[----:B------:R-:W-:Y:S02]  /*66f0*/  IADD3 R14, PT, PT, R27, UR30, R14 ;  /* 0x0000001e1b0e7c10 */ /* 0x000fe4000fffe00e */
[C-C-:B------:R-:W-:Y:S02]  /*6700*/  SHF.R.W.U32 R22, R2.reuse, 0x7, R2.reuse ;  /* 0x0000000702167819 */ /* 0x140fe40000001e02 */
[--C-:B------:R-:W-:Y:S02]  /*6710*/  SHF.R.W.U32 R25, R2, 0x12, R2.reuse ;  /* 0x0000001202197819 */ /* 0x100fe40000001e02 */
[----:B------:R-:W-:Y:S02]  /*6720*/  SHF.R.U32.HI R26, RZ, 0x3, R2 ;  /* 0x00000003ff1a7819 */ /* 0x000fe40000011602 */
[----:B------:R-:W-:Y:S01]  /*6730*/  LOP3.LUT R24, R19, R18, R6, 0x96, !PT ;  /* 0x0000001213187212 */ /* 0x000fe200078e9606 */
[----:B------:R-:W-:Y:S01]  /*6740*/  IMAD.IADD R6, R16, 0x1, R14 ;  /* 0x0000000110067824 */ /* 0x000fe200078e020e */
[----:B------:R-:W-:-:S02]  /*6750*/  LOP3.LUT R25, R25, R26, R22, 0x96, !PT ;  /* 0x0000001a19197212 */ /* 0x000fc400078e9616 */
[C-C-:B------:R-:W-:Y:S02]  /*6760*/  SHF.R.W.U32 R18, R16.reuse, 0x2, R16.reuse ;  /* 0x0000000210127819 */ /* 0x140fe40000001e10 */
[C-C-:B------:R-:W-:Y:S02]  /*6770*/  SHF.R.W.U32 R19, R16.reuse, 0xd, R16.reuse ;  /* 0x0000000d10137819 */ /* 0x140fe40000001e10 */
[----:B------:R-:W-:Y:S02]  /*6780*/  SHF.R.W.U32 R22, R16, 0x16, R16 ;  /* 0x0000001610167819 */ /* 0x000fe40000001e10 */
[C-C-:B------:R-:W-:Y:S02]  /*6790*/  SHF.R.W.U32 R26, R6.reuse, 0x6, R6.reuse ;  /* 0x00000006061a7819 */ /* 0x140fe40000001e06 */
[C-C-:B------:R-:W-:Y:S02]  /*67a0*/  SHF.R.W.U32 R27, R6.reuse, 0xb, R6.reuse ;  /* 0x0000000b061b7819 */ /* 0x140fe40000001e06 */
[----:B------:R-:W-:-:S02]  /*67b0*/  SHF.R.W.U32 R28, R6, 0x19, R6 ;  /* 0x00000019061c7819 */ /* 0x000fc40000001e06 */
[----:B------:R-:W-:Y:S02]  /*67c0*/  LOP3.LUT R18, R22, R19, R18, 0x96, !PT ;  /* 0x0000001316127212 */ /* 0x000fe400078e9612 */
[----:B------:R-:W-:Y:S02]  /*67d0*/  IADD3 R19, PT, PT, R25, R24, R7 ;  /* 0x0000001819137210 */ /* 0x000fe40007ffe007 */
[----:B------:R-:W-:Y:S02]  /*67e0*/  LOP3.LUT R26, R28, R27, R26, 0x96, !PT ;  /* 0x0000001b1c1a7212 */ /* 0x000fe400078e961a */
[----:B------:R-:W-:Y:S02]  /*67f0*/  LOP3.LUT R20, R16, R23, R20, 0xe8, !PT ;  /* 0x0000001710147212 */ /* 0x000fe400078ee814 */
[----:B------:R-:W-:Y:S02]  /*6800*/  IADD3 R26, PT, PT, R26, R19, R5 ;  /* 0x000000131a1a7210 */ /* 0x000fe40007ffe005 */
[----:B------:R-:W-:-:S02]  /*6810*/  LOP3.LUT R5, R6, R13, R12, 0xca, !PT ;  /* 0x0000000d06057212 */ /* 0x000fc400078eca0c */
[----:B------:R-:W-:Y:S02]  /*6820*/  IADD3 R11, PT, PT, R18, R20, R11 ;  /* 0x00000014120b7210 */ /* 0x000fe40007ffe00b */
[C-C-:B------:R-:W-:Y:S02]  /*6830*/  SHF.R.W.U32 R7, R8.reuse, 0x11, R8.reuse ;  /* 0x0000001108077819 */ /* 0x140fe40000001e08 */
[--C-:B------:R-:W-:Y:S02]  /*6840*/  SHF.R.W.U32 R18, R8, 0x13, R8.reuse ;  /* 0x0000001308127819 */ /* 0x100fe40000001e08 */
[----:B------:R-:W-:Y:S02]  /*6850*/  SHF.R.U32.HI R20, RZ, 0xa, R8 ;  /* 0x0000000aff147819 */ /* 0x000fe40000011608 */
[----:B------:R-:W-:Y:S02]  /*6860*/  IADD3 R5, PT, PT, R26, UR31, R5 ;  /* 0x0000001f1a057c10 */ /* 0x000fe4000fffe005 */
[----:B------:R-:W-:-:S02]  /*6870*/  SHF.R.W.U32 R22, R9, 0x7, R9 ;  /* 0x0000000709167819 */ /* 0x000fc40000001e09 */
[--C-:B------:R-:W-:Y:S02]  /*6880*/  SHF.R.W.U32 R25, R9, 0x12, R9.reuse ;  /* 0x0000001209197819 */ /* 0x100fe40000001e09 */
[----:B------:R-:W-:Y:S02]  /*6890*/  SHF.R.U32.HI R24, RZ, 0x3, R9 ;  /* 0x00000003ff187819 */ /* 0x000fe40000011609 */
[----:B------:R-:W-:Y:S01]  /*68a0*/  LOP3.LUT R27, R18, R20, R7, 0x96, !PT ;  /* 0x00000014121b7212 */ /* 0x000fe200078e9607 */
[----:B------:R-:W-:Y:S01]  /*68b0*/  IMAD.IADD R7, R11, 0x1, R5 ;  /* 0x000000010b077824 */ /* 0x000fe200078e0205 */
[----:B------:R-:W-:Y:S02]  /*68c0*/  LOP3.LUT R22, R25, R24, R22, 0x96, !PT ;  /* 0x0000001819167212 */ /* 0x000fe400078e9616 */
[C-C-:B------:R-:W-:Y:S02]  /*68d0*/  SHF.R.W.U32 R18, R11.reuse, 0x2, R11.reuse ;  /* 0x000000020b127819 */ /* 0x140fe40000001e0b */
[----:B------:R-:W-:-:S02]  /*68e0*/  SHF.R.W.U32 R25, R11, 0xd, R11 ;  /* 0x0000000d0b197819 */ /* 0x000fc40000001e0b */
[----:B------:R-:W-:Y:S02]  /*68f0*/  SHF.R.W.U32 R20, R11, 0x16, R11 ;  /* 0x000000160b147819 */ /* 0x000fe40000001e0b */
[C-C-:B------:R-:W-:Y:S02]  /*6900*/  SHF.R.W.U32 R24, R7.reuse, 0x6, R7.reuse ;  /* 0x0000000607187819 */ /* 0x140fe40000001e07 */
[C-C-:B------:R-:W-:Y:S02]  /*6910*/  SHF.R.W.U32 R29, R7.reuse, 0xb, R7.reuse ;  /* 0x0000000b071d7819 */ /* 0x140fe40000001e07 */
[----:B------:R-:W-:Y:S02]  /*6920*/  SHF.R.W.U32 R26, R7, 0x19, R7 ;  /* 0x00000019071a7819 */ /* 0x000fe40000001e07 */
[----:B------:R-:W-:Y:S02]  /*6930*/  LOP3.LUT R18, R20, R25, R18, 0x96, !PT ;  /* 0x0000001914127212 */ /* 0x000fe400078e9612 */
[----:B------:R-:W-:-:S02]  /*6940*/  LOP3.LUT R23, R11, R16, R23, 0xe8, !PT ;  /* 0x000000100b177212 */ /* 0x000fc400078ee817 */
[----:B------:R-:W-:Y:S02]  /*6950*/  IADD3 R2, PT, PT, R22, R27, R2 ;  /* 0x0000001b16027210 */ /* 0x000fe40007ffe002 */
[----:B------:R-:W-:Y:S02]  /*6960*/  LOP3.LUT R29, R26, R29, R24, 0x96, !PT ;  /* 0x0000001d1a1d7212 */ /* 0x000fe400078e9618 */
[----:B------:R-:W-:Y:S02]  /*6970*/  IADD3 R18, PT, PT, R18, R23, R17 ;  /* 0x0000001712127210 */ /* 0x000fe40007ffe011 */
[----:B------:R-:W-:Y:S02]  /*6980*/  IADD3 R12, PT, PT, R29, R2, R12 ;  /* 0x000000021d0c7210 */ /* 0x000fe40007ffe00c */
[----:B------:R-:W-:Y:S02]  /*6990*/  LOP3.LUT R17, R7, R6, R13, 0xca, !PT ;  /* 0x0000000607117212 */ /* 0x000fe400078eca0d */
[----:B------:R-:W-:-:S02]  /*69a0*/  SHF.R.W.U32 R24, R3, 0x7, R3 ;  /* 0x0000000703187819 */ /* 0x000fc40000001e03 */
[----:B------:R-:W-:Y:S02]  /*69b0*/  IADD3 R17, PT, PT, R12, UR32, R17 ;  /* 0x000000200c117c10 */ /* 0x000fe4000fffe011 */
[--C-:B------:R-:W-:Y:S02]  /*69c0*/  SHF.R.W.U32 R25, R3, 0x12, R3.reuse ;  /* 0x0000001203197819 */ /* 0x100fe40000001e03 */
[----:B------:R-:W-:Y:S01]  /*69d0*/  SHF.R.U32.HI R26, RZ, 0x3, R3 ;  /* 0x00000003ff1a7819 */ /* 0x000fe20000011603 */
[----:B------:R-:W-:Y:S01]  /*69e0*/  IMAD.IADD R12, R18, 0x1, R17 ;  /* 0x00000001120c7824 */ /* 0x000fe200078e0211 */
[C-C-:B------:R-:W-:Y:S02]  /*69f0*/  SHF.R.W.U32 R20, R19.reuse, 0x11, R19.reuse ;  /* 0x0000001113147819 */ /* 0x140fe40000001e13 */
[--C-:B------:R-:W-:Y:S02]  /*6a00*/  SHF.R.W.U32 R23, R19, 0x13, R19.reuse ;  /* 0x0000001313177819 */ /* 0x100fe40000001e13 */
[----:B------:R-:W-:-:S02]  /*6a10*/  SHF.R.U32.HI R22, RZ, 0xa, R19 ;  /* 0x0000000aff167819 */ /* 0x000fc40000011613 */
[----:B------:R-:W-:Y:S02]  /*6a20*/  LOP3.LUT R25, R25, R26, R24, 0x96, !PT ;  /* 0x0000001a19197212 */ /* 0x000fe400078e9618 */
[----:B------:R-:W-:Y:S02]  /*6a30*/  LOP3.LUT R24, R23, R22, R20, 0x96, !PT ;  /* 0x0000001617187212 */ /* 0x000fe400078e9614 */
[C-C-:B------:R-:W-:Y:S02]  /*6a40*/  SHF.R.W.U32 R20, R18.reuse, 0x2, R18.reuse ;  /* 0x0000000212147819 */ /* 0x140fe40000001e12 */
        /* <DEDUP_REMOVED lines=9> */
[----:B------:R-:W-:Y:S02]  /*6ae0*/  IADD3 R21, PT, PT, R20, R16, R21 ;  /* 0x0000001014157210 */ /* 0x000fe40007ffe015 */
[----:B------:R-:W-:Y:S02]  /*6af0*/  IADD3 R13, PT, PT, R26, R9, R13 ;  /* 0x000000091a0d7210 */ /* 0x000fe40007ffe00d */
[----:B------:R-:W-:Y:S02]  /*6b00*/  LOP3.LUT R16, R12, R7, R6, 0xca, !PT ;  /* 0x000000070c107212 */ /* 0x000fe400078eca06 */
[C-C-:B------:R-:W-:Y:S02]  /*6b10*/  SHF.R.W.U32 R24, R15.reuse, 0x7, R15.reuse ;  /* 0x000000070f187819 */ /* 0x140fe40000001e0f */
[--C-:B------:R-:W-:Y:S02]  /*6b20*/  SHF.R.W.U32 R25, R15, 0x12, R15.reuse ;  /* 0x000000120f197819 */ /* 0x100fe40000001e0f */
[----:B------:R-:W-:-:S02]  /*6b30*/  SHF.R.U32.HI R26, RZ, 0x3, R15 ;  /* 0x00000003ff1a7819 */ /* 0x000fc4000001160f */
[C-C-:B------:R-:W-:Y:S02]  /*6b40*/  SHF.R.W.U32 R20, R2.reuse, 0x11, R2.reuse ;  /* 0x0000001102147819 */ /* 0x140fe40000001e02 */
[--C-:B------:R-:W-:Y:S02]  /*6b50*/  SHF.R.W.U32 R23, R2, 0x13, R2.reuse ;  /* 0x0000001302177819 */ /* 0x100fe40000001e02 */
[----:B------:R-:W-:Y:S02]  /*6b60*/  SHF.R.U32.HI R22, RZ, 0xa, R2 ;  /* 0x0000000aff167819 */ /* 0x000fe40000011602 */
[----:B------:R-:W-:Y:S02]  /*6b70*/  IADD3 R16, PT, PT, R13, UR33, R16 ;  /* 0x000000210d107c10 */ /* 0x000fe4000fffe010 */
[----:B------:R-:W-:Y:S02]  /*6b80*/  LOP3.LUT R25, R25, R26, R24, 0x96, !PT ;  /* 0x0000001a19197212 */ /* 0x000fe400078e9618 */
[----:B------:R-:W-:Y:S01]  /*6b90*/  LOP3.LUT R24, R23, R22, R20, 0x96, !PT ;  /* 0x0000001617187212 */ /* 0x000fe200078e9614 */
[C---:B------:R-:W-:Y:S01]  /*6ba0*/  IMAD.IADD R13, R21.reuse, 0x1, R16 ;  /* 0x00000001150d7824 */ /* 0x040fe200078e0210 */
[----:B------:R-:W-:-:S02]  /*6bb0*/  SHF.R.W.U32 R20, R21, 0x2, R21 ;  /* 0x0000000215147819 */ /* 0x000fc40000001e15 */
[C-C-:B------:R-:W-:Y:S02]  /*6bc0*/  SHF.R.W.U32 R23, R21.reuse, 0xd, R21.reuse ;  /* 0x0000000d15177819 */ /* 0x140fe40000001e15 */
[----:B------:R-:W-:Y:S02]  /*6bd0*/  SHF.R.W.U32 R22, R21, 0x16, R21 ;  /* 0x0000001615167819 */ /* 0x000fe40000001e15 */
[----:B------:R-:W-:Y:S02]  /*6be0*/  IADD3 R24, PT, PT, R25, R24, R3 ;  /* 0x0000001819187210 */ /* 0x000fe40007ffe003 */
[C-C-:B------:R-:W-:Y:S02]  /*6bf0*/  SHF.R.W.U32 R26, R13.reuse, 0x6, R13.reuse ;  /* 0x000000060d1a7819 */ /* 0x140fe40000001e0d */
[C-C-:B------:R-:W-:Y:S02]  /*6c00*/  SHF.R.W.U32 R27, R13.reuse, 0xb, R13.reuse ;  /* 0x0000000b0d1b7819 */ /* 0x140fe40000001e0d */
[----:B------:R-:W-:-:S02]  /*6c10*/  SHF.R.W.U32 R28, R13, 0x19, R13 ;  /* 0x000000190d1c7819 */ /* 0x000fc40000001e0d */
[----:B------:R-:W-:Y:S01]  /*6c20*/  LOP3.LUT R3, R22, R23, R20, 0x96, !PT ;  /* 0x0000001716037212 */ /* 0x000fe200078e9614 */
[----:B------:R-:W-:Y:S01]  /*6c30*/  VIADD R23, R24, 0x100 ;  /* 0x0000010018177836 */ /* 0x000fe20000000000 */
        /* <DEDUP_REMOVED lines=8> */
[----:B------:R-:W-:Y:S02]  /*6cc0*/  IADD3 R6, PT, PT, R6, UR34, R3 ;  /* 0x0000002206067c10 */ /* 0x000fe4000fffe003 */
[----:B------:R-:W-:Y:S02]  /*6cd0*/  LOP3.LUT R20, R25, R20, R14, 0x96, !PT ;  /* 0x0000001419147212 */ /* 0x000fe400078e960e */
[C---:B------:R-:W-:Y:S01]  /*6ce0*/  SHF.R.W.U32 R3, R11.reuse, 0x2, R11 ;  /* 0x000000020b037819 */ /* 0x040fe20000001e0b */
[----:B------:R-:W-:Y:S01]  /*6cf0*/  IMAD.IADD R14, R11, 0x1, R6 ;  /* 0x000000010b0e7824 */ /* 0x000fe200078e0206 */
[----:B------:R-:W-:-:S02]  /*6d00*/  IADD3 R24, PT, PT, R15, R20, R10 ;  /* 0x000000140f187210 */ /* 0x000fc40007ffe00a */
[C-C-:B------:R-:W-:Y:S02]  /*6d10*/  SHF.R.W.U32 R20, R11.reuse, 0xd, R11.reuse ;  /* 0x0000000d0b147819 */ /* 0x140fe40000001e0b */
[--C-:B------:R-:W-:Y:S01]  /*6d20*/  SHF.R.W.U32 R22, R14, 0x6, R14.reuse ;  /* 0x000000060e167819 */ /* 0x100fe20000001e0e */
[----:B------:R-:W-:Y:S01]  /*6d30*/  VIADD R24, R24, 0x11002000 ;  /* 0x1100200018187836 */ /* 0x000fe20000000000 */
[C-C-:B------:R-:W-:Y:S02]  /*6d40*/  SHF.R.W.U32 R25, R14.reuse, 0xb, R14.reuse ;  /* 0x0000000b0e197819 */ /* 0x140fe40000001e0e */
[----:B------:R-:W-:Y:S02]  /*6d50*/  SHF.R.W.U32 R26, R14, 0x19, R14 ;  /* 0x000000190e1a7819 */ /* 0x000fe40000001e0e */
[----:B------:R-:W-:Y:S02]  /*6d60*/  SHF.R.W.U32 R15, R11, 0x16, R11 ;  /* 0x000000160b0f7819 */ /* 0x000fe40000001e0b */
[----:B------:R-:W-:-:S02]  /*6d70*/  LOP3.LUT R22, R26, R25, R22, 0x96, !PT ;  /* 0x000000191a167212 */ /* 0x000fc400078e9616 */
[----:B------:R-:W-:Y:S02]  /*6d80*/  LOP3.LUT R20, R15, R20, R3, 0x96, !PT ;  /* 0x000000140f147212 */ /* 0x000fe400078e9603 */
[----:B------:R-:W-:Y:S02]  /*6d90*/  LOP3.LUT R18, R11, R21, R18, 0xe8, !PT ;  /* 0x000000150b127212 */ /* 0x000fe400078ee812 */
[----:B------:R-:W-:Y:S02]  /*6da0*/  IADD3 R22, PT, PT, R22, R24, R7 ;  /* 0x0000001816167210 */ /* 0x000fe40007ffe007 */
[----:B------:R-:W-:Y:S02]  /*6db0*/  LOP3.LUT R15, R14, R13, R12, 0xca, !PT ;  /* 0x0000000d0e0f7212 */ /* 0x000fe400078eca0c */
[----:B------:R-:W-:Y:S02]  /*6dc0*/  IADD3 R18, PT, PT, R20, R18, R5 ;  /* 0x0000001214127210 */ /* 0x000fe40007ffe005 */
[----:B------:R-:W-:-:S02]  /*6dd0*/  IADD3 R15, PT, PT, R22, UR35, R15 ;  /* 0x00000023160f7c10 */ /* 0x000fc4000fffe00f */
[C-C-:B------:R-:W-:Y:S02]  /*6de0*/  SHF.R.W.U32 R3, R23.reuse, 0x11, R23.reuse ;  /* 0x0000001117037819 */ /* 0x140fe40000001e17 */
[----:B------:R-:W-:Y:S01]  /*6df0*/  SHF.R.W.U32 R20, R23, 0x13, R23 ;  /* 0x0000001317147819 */ /* 0x000fe20000001e17 */
[C---:B------:R-:W-:Y:S01]  /*6e00*/  IMAD.IADD R7, R18.reuse, 0x1, R15 ;  /* 0x0000000112077824 */ /* 0x040fe200078e020f */
[----:B------:R-:W-:Y:S02]  /*6e10*/  SHF.R.U32.HI R5, RZ, 0xa, R23 ;  /* 0x0000000aff057819 */ /* 0x000fe40000011617 */
[----:B------:R-:W-:Y:S02]  /*6e20*/  SHF.R.W.U32 R22, R18, 0x16, R18 ;  /* 0x0000001612167819 */ /* 0x000fe40000001e12 */
[----:B------:R-:W-:Y:S02]  /*6e30*/  LOP3.LUT R3, R20, R5, R3, 0x96, !PT ;  /* 0x0000000514037212 */ /* 0x000fe400078e9603 */
[----:B------:R-:W-:-:S02]  /*6e40*/  SHF.R.W.U32 R25, R7, 0x6, R7 ;  /* 0x0000000607197819 */ /* 0x000fc40000001e07 */
[C-C-:B------:R-:W-:Y:S02]  /*6e50*/  SHF.R.W.U32 R26, R7.reuse, 0xb, R7.reuse ;  /* 0x0000000b071a7819 */ /* 0x140fe40000001e07 */
[----:B------:R-:W-:Y:S02]  /*6e60*/  SHF.R.W.U32 R27, R7, 0x19, R7 ;  /* 0x00000019071b7819 */ /* 0x000fe40000001e07 */
[C-C-:B------:R-:W-:Y:S02]  /*6e70*/  SHF.R.W.U32 R5, R18.reuse, 0x2, R18.reuse ;  /* 0x0000000212057819 */ /* 0x140fe40000001e12 */
[----:B------:R-:W-:Y:S02]  /*6e80*/  SHF.R.W.U32 R20, R18, 0xd, R18 ;  /* 0x0000000d12147819 */ /* 0x000fe40000001e12 */
[----:B------:R-:W-:Y:S02]  /*6e90*/  LOP3.LUT R26, R27, R26, R25, 0x96, !PT ;  /* 0x0000001a1b1a7212 */ /* 0x000fe400078e9619 */
[----:B------:R-:W-:-:S02]  /*6ea0*/  IADD3 R3, PT, PT, R3, -0x80000000, R4 ;  /* 0x8000000003037810 */ /* 0x000fc40007ffe004 */
        /* <DEDUP_REMOVED lines=10> */
[----:B------:R-:W-:Y:S02]  /*6f50*/  LOP3.LUT R11, R25, R18, R11, 0xe8, !PT ;  /* 0x00000012190b7212 */ /* 0x000fe400078ee80b */
[----:B------:R-:W-:Y:S02]  /*6f60*/  LOP3.LUT R31, R22, R17, R5, 0x96, !PT ;  /* 0x00000011161f7212 */ /* 0x000fe400078e9605 */
[----:B------:R-:W-:-:S02]  /*6f70*/  SHF.R.W.U32 R21, R12, 0x6, R12 ;  /* 0x000000060c157819 */ /* 0x000fc40000001e0c */
[--C-:B------:R-:W-:Y:S01]  /*6f80*/  SHF.R.W.U32 R26, R12, 0xb, R12.reuse ;  /* 0x0000000b0c1a7819 */ /* 0x100fe20000001e0c */
[----:B------:R-:W-:Y:S01]  /*6f90*/  IMAD.IADD R31, R8, 0x1, R31 ;  /* 0x00000001081f7824 */ /* 0x000fe200078e021f */
[----:B------:R-:W-:Y:S02]  /*6fa0*/  SHF.R.W.U32 R27, R12, 0x19, R12 ;  /* 0x000000190c1b7819 */ /* 0x000fe40000001e0c */
[C-C-:B------:R-:W-:Y:S02]  /*6fb0*/  SHF.R.W.U32 R5, R25.reuse, 0x2, R25.reuse ;  /* 0x0000000219057819 */ /* 0x140fe40000001e19 */
[C-C-:B------:R-:W-:Y:S02]  /*6fc0*/  SHF.R.W.U32 R22, R25.reuse, 0xd, R25.reuse ;  /* 0x0000000d19167819 */ /* 0x140fe40000001e19 */
[----:B------:R-:W-:Y:S02]  /*6fd0*/  SHF.R.W.U32 R17, R25, 0x16, R25 ;  /* 0x0000001619117819 */ /* 0x000fe40000001e19 */
        /* <DEDUP_REMOVED lines=15> */
[C---:B------:R-:W-:Y:S02]  /*70d0*/  SHF.R.W.U32 R5, R16.reuse, 0x2, R16 ;  /* 0x0000000210057819 */ /* 0x040fe40000001e10 */
[----:B------:R-:W-:Y:S01]  /*70e0*/  LOP3.LUT R13, R17, R30, R13, 0x96, !PT ;  /* 0x0000001e110d7212 */ /* 0x000fe200078e960d */
[----:B------:R-:W-:Y:S01]  /*70f0*/  IMAD.IADD R17, R19, 0x1, R28 ;  /* 0x0000000113117824 */ /* 0x000fe200078e021c */
[C-C-:B------:R-:W-:Y:S02]  /*7100*/  SHF.R.W.U32 R22, R16.reuse, 0xd, R16.reuse ;  /* 0x0000000d10167819 */ /* 0x140fe40000001e10 */
[----:B------:R-:W-:Y:S02]  /*7110*/  SHF.R.W.U32 R11, R16, 0x16, R16 ;  /* 0x00000016100b7819 */ /* 0x000fe40000001e10 */
[----:B------:R-:W-:-:S02]  /*7120*/  IADD3 R13, PT, PT, R13, R17, R14 ;  /* 0x000000110d0d7210 */ /* 0x000fc40007ffe00e */
[----:B------:R-:W-:Y:S02]  /*7130*/  LOP3.LUT R11, R11, R22, R5, 0x96, !PT ;  /* 0x000000160b0b7212 */ /* 0x000fe400078e9605 */
[----:B------:R-:W-:Y:S02]  /*7140*/  LOP3.LUT R22, R26, R12, R7, 0xca, !PT ;  /* 0x0000000c1a167212 */ /* 0x000fe400078eca07 */
[----:B------:R-:W-:Y:S02]  /*7150*/  IADD3 R11, PT, PT, R11, R18, R6 ;  /* 0x000000120b0b7210 */ /* 0x000fe40007ffe006 */
[----:B------:R-:W-:Y:S02]  /*7160*/  IADD3 R22, PT, PT, R13, UR38, R22 ;  /* 0x000000260d167c10 */ /* 0x000fe4000fffe016 */
[C-C-:B------:R-:W-:Y:S02]  /*7170*/  SHF.R.W.U32 R18, R31.reuse, 0x11, R31.reuse ;  /* 0x000000111f127819 */ /* 0x140fe40000001e1f */
[--C-:B------:R-:W-:Y:S01]  /*7180*/  SHF.R.W.U32 R27, R31, 0x13, R31.reuse ;  /* 0x000000131f1b7819 */ /* 0x100fe20000001e1f */
[----:B------:R-:W-:Y:S01]  /*7190*/  IMAD.IADD R5, R11, 0x1, R22 ;  /* 0x000000010b057824 */ /* 0x000fe200078e0216 */
[----:B------:R-:W-:-:S02]  /*71a0*/  SHF.R.U32.HI R28, RZ, 0xa, R31 ;  /* 0x0000000aff1c7819 */ /* 0x000fc4000001161f */
[----:B------:R-:W-:Y:S02]  /*71b0*/  SHF.R.W.U32 R6, R11, 0x2, R11 ;  /* 0x000000020b067819 */ /* 0x000fe40000001e0b */
[----:B------:R-:W-:Y:S02]  /*71c0*/  LOP3.LUT R27, R27, R28, R18, 0x96, !PT ;  /* 0x0000001c1b1b7212 */ /* 0x000fe400078e9612 */
[C-C-:B------:R-:W-:Y:S02]  /*71d0*/  SHF.R.W.U32 R29, R5.reuse, 0x6, R5.reuse ;  /* 0x00000006051d7819 */ /* 0x140fe40000001e05 */
[C---:B------:R-:W-:Y:S01]  /*71e0*/  SHF.R.W.U32 R30, R5.reuse, 0xb, R5 ;  /* 0x0000000b051e7819 */ /* 0x040fe20000001e05 */
[----:B------:R-:W-:Y:S01]  /*71f0*/  IMAD.IADD R27, R2, 0x1, R27 ;  /* 0x00000001021b7824 */ /* 0x000fe200078e021b */
[----:B------:R-:W-:Y:S02]  /*7200*/  SHF.R.W.U32 R32, R5, 0x19, R5 ;  /* 0x0000001905207819 */ /* 0x000fe40000001e05 */
[----:B------:R-:W-:-:S02]  /*7210*/  SHF.R.W.U32 R13, R11, 0xd, R11 ;  /* 0x0000000d0b0d7819 */ /* 0x000fc40000001e0b */
[C---:B------:R-:W-:Y:S02]  /*7220*/  SHF.R.W.U32 R14, R11.reuse, 0x16, R11 ;  /* 0x000000160b0e7819 */ /* 0x040fe40000001e0b */
[----:B------:R-:W-:Y:S02]  /*7230*/  LOP3.LUT R30, R32, R30, R29, 0x96, !PT ;  /* 0x0000001e201e7212 */ /* 0x000fe400078e961d */
[----:B------:R-:W-:Y:S02]  /*7240*/  LOP3.LUT R14, R14, R13, R6, 0x96, !PT ;  /* 0x0000000d0e0e7212 */ /* 0x000fe400078e9606 */
[----:B------:R-:W-:Y:S02]  /*7250*/  LOP3.LUT R25, R11, R16, R25, 0xe8, !PT ;  /* 0x000000100b197212 */ /* 0x000fe400078ee819 */
[----:B------:R-:W-:Y:S02]  /*7260*/  LOP3.LUT R13, R5, R26, R12, 0xca, !PT ;  /* 0x0000001a050d7212 */ /* 0x000fe400078eca0c */
[----:B------:R-:W-:-:S02]  /*7270*/  IADD3 R30, PT, PT, R30, R27, R7 ;  /* 0x0000001b1e1e7210 */ /* 0x000fc40007ffe007 */
[----:B------:R-:W-:Y:S02]  /*7280*/  IADD3 R14, PT, PT, R14, R25, R15 ;  /* 0x000000190e0e7210 */ /* 0x000fe40007ffe00f */
[C-C-:B------:R-:W-:Y:S02]  /*7290*/  SHF.R.W.U32 R6, R17.reuse, 0x11, R17.reuse ;  /* 0x0000001111067819 */ /* 0x140fe40000001e11 */
[--C-:B------:R-:W-:Y:S02]  /*72a0*/  SHF.R.W.U32 R7, R17, 0x13, R17.reuse ;  /* 0x0000001311077819 */ /* 0x100fe40000001e11 */
[----:B------:R-:W-:Y:S02]  /*72b0*/  SHF.R.U32.HI R15, RZ, 0xa, R17 ;  /* 0x0000000aff0f7819 */ /* 0x000fe40000011611 */
[----:B------:R-:W-:Y:S02]  /*72c0*/  IADD3 R13, PT, PT, R30, UR39, R13 ;  /* 0x000000271e0d7c10 */ /* 0x000fe4000fffe00d */
[----:B------:R-:W-:-:S02]  /*72d0*/  LOP3.LUT R28, R7, R15, R6, 0x96, !PT ;  /* 0x0000000f071c7212 */ /* 0x000fc400078e9606 */
[C-C-:B------:R-:W-:Y:S01]  /*72e0*/  SHF.R.W.U32 R6, R14.reuse, 0x2, R14.reuse ;  /* 0x000000020e067819 */ /* 0x140fe20000001e0e */
[C---:B------:R-:W-:Y:S01]  /*72f0*/  IMAD.IADD R7, R14.reuse, 0x1, R13 ;  /* 0x000000010e077824 */ /* 0x040fe200078e020d */
[C-C-:B------:R-:W-:Y:S02]  /*7300*/  SHF.R.W.U32 R15, R14.reuse, 0xd, R14.reuse ;  /* 0x0000000d0e0f7819 */ /* 0x140fe40000001e0e */
[----:B------:R-:W-:Y:S02]  /*7310*/  SHF.R.W.U32 R18, R14, 0x16, R14 ;  /* 0x000000160e127819 */ /* 0x000fe40000001e0e */
[C-C-:B------:R-:W-:Y:S02]  /*7320*/  SHF.R.W.U32 R25, R7.reuse, 0x6, R7.reuse ;  /* 0x0000000607197819 */ /* 0x140fe40000001e07 */
[C-C-:B------:R-:W-:Y:S02]  /*7330*/  SHF.R.W.U32 R30, R7.reuse, 0xb, R7.reuse ;  /* 0x0000000b071e7819 */ /* 0x140fe40000001e07 */
[----:B------:R-:W-:-:S02]  /*7340*/  SHF.R.W.U32 R29, R7, 0x19, R7 ;  /* 0x00000019071d7819 */ /* 0x000fc40000001e07 */
[----:B------:R-:W-:Y:S01]  /*7350*/  LOP3.LUT R15, R18, R15, R6, 0x96, !PT ;  /* 0x0000000f120f7212 */ /* 0x000fe200078e9606 */
[----:B------:R-:W-:Y:S01]  /*7360*/  IMAD.IADD R6, R9, 0x1, R28 ;  /* 0x0000000109067824 */ /* 0x000fe200078e021c */
[----:B------:R-:W-:Y:S02]  /*7370*/  LOP3.LUT R25, R29, R30, R25, 0x96, !PT ;  /* 0x0000001e1d197212 */ /* 0x000fe400078e9619 */
[----:B------:R-:W-:Y:S02]  /*7380*/  LOP3.LUT R16, R14, R11, R16, 0xe8, !PT ;  /* 0x0000000b0e107212 */ /* 0x000fe400078ee810 */
[----:B------:R-:W-:Y:S02]  /*7390*/  LOP3.LUT R28, R7, R5, R26, 0xca, !PT ;  /* 0x00000005071c7212 */ /* 0x000fe400078eca1a */
[----:B------:R-:W-:Y:S02]  /*73a0*/  IADD3 R25, PT, PT, R25, R6, R12 ;  /* 0x0000000619197210 */ /* 0x000fe40007ffe00c */
[----:B------:R-:W-:-:S02]  /*73b0*/  IADD3 R16, PT, PT, R15, R16, R20 ;  /* 0x000000100f107210 */ /* 0x000fc40007ffe014 */
[C-C-:B------:R-:W-:Y:S02]  /*73c0*/  SHF.R.W.U32 R12, R27.reuse, 0x11, R27.reuse ;  /* 0x000000111b0c7819 */ /* 0x140fe40000001e1b */
[--C-:B------:R-:W-:Y:S02]  /*73d0*/  SHF.R.W.U32 R15, R27, 0x13, R27.reuse ;  /* 0x000000131b0f7819 */ /* 0x100fe40000001e1b */
[----:B------:R-:W-:Y:S02]  /*73e0*/  SHF.R.U32.HI R18, RZ, 0xa, R27 ;  /* 0x0000000aff127819 */ /* 0x000fe4000001161b */
[----:B------:R-:W-:Y:S02]  /*73f0*/  IADD3 R28, PT, PT, R25, UR40, R28 ;  /* 0x00000028191c7c10 */ /* 0x000fe4000fffe01c */
[----:B------:R-:W-:Y:S02]  /*7400*/  LOP3.LUT R30, R15, R18, R12, 0x96, !PT ;  /* 0x000000120f1e7212 */ /* 0x000fe400078e960c */
[C---:B------:R-:W-:Y:S01]  /*7410*/  SHF.R.W.U32 R15, R16.reuse, 0x2, R16 ;  /* 0x00000002100f7819 */ /* 0x040fe20000001e10 */
[C---:B------:R-:W-:Y:S01]  /*7420*/  IMAD.IADD R12, R16.reuse, 0x1, R28 ;  /* 0x00000001100c7824 */ /* 0x040fe200078e021c */
[----:B------:R-:W-:-:S02]  /*7430*/  SHF.R.W.U32 R18, R16, 0xd, R16 ;  /* 0x0000000d10127819 */ /* 0x000fc40000001e10 */
[----:B------:R-:W-:Y:S02]  /*7440*/  SHF.R.W.U32 R20, R16, 0x16, R16 ;  /* 0x0000001610147819 */ /* 0x000fe40000001e10 */
[C-C-:B------:R-:W-:Y:S02]  /*7450*/  SHF.R.W.U32 R25, R12.reuse, 0x6, R12.reuse ;  /* 0x000000060c197819 */ /* 0x140fe40000001e0c */
[C-C-:B------:R-:W-:Y:S02]  /*7460*/  SHF.R.W.U32 R32, R12.reuse, 0xb, R12.reuse ;  /* 0x0000000b0c207819 */ /* 0x140fe40000001e0c */
[----:B------:R-:W-:Y:S02]  /*7470*/  SHF.R.W.U32 R29, R12, 0x19, R12 ;  /* 0x000000190c1d7819 */ /* 0x000fe40000001e0c */
[----:B------:R-:W-:Y:S02]  /*7480*/  LOP3.LUT R18, R20, R18, R15, 0x96, !PT ;  /* 0x0000001214127212 */ /* 0x000fe400078e960f */
[----:B------:R-:W-:Y:S01]  /*7490*/  LOP3.LUT R15, R16, R14, R11, 0xe8, !PT ;  /* 0x0000000e100f7212 */ /* 0x000fe200078ee80b */
[----:B------:R-:W-:Y:S01]  /*74a0*/  IMAD.IADD R11, R23, 0x1, R30 ;  /* 0x00000001170b7824 */ /* 0x000fe200078e021e */
[----:B------:R-:W-:-:S02]  /*74b0*/  LOP3.LUT R25, R29, R32, R25, 0x96, !PT ;  /* 0x000000201d197212 */ /* 0x000fc400078e9619 */
[----:B------:R-:W-:Y:S02]  /*74c0*/  IADD3 R15, PT, PT, R18, R15, R21 ;  /* 0x0000000f120f7210 */ /* 0x000fe40007ffe015 */
[----:B------:R-:W-:Y:S02]  /*74d0*/  LOP3.LUT R21, R12, R7, R5, 0xca, !PT ;  /* 0x000000070c157212 */ /* 0x000fe400078eca05 */
[----:B------:R-:W-:Y:S02]  /*74e0*/  IADD3 R26, PT, PT, R25, R11, R26 ;  /* 0x0000000b191a7210 */ /* 0x000fe40007ffe01a */
[--C-:B------:R-:W-:Y:S02]  /*74f0*/  SHF.R.W.U32 R25, R6, 0x11, R6.reuse ;  /* 0x0000001106197819 */ /* 0x100fe40000001e06 */
[----:B------:R-:W-:Y:S02]  /*7500*/  IADD3 R21, PT, PT, R26, UR41, R21 ;  /* 0x000000291a157c10 */ /* 0x000fe4000fffe015 */
[----:B------:R-:W-:-:S02]  /*7510*/  SHF.R.W.U32 R18, R6, 0x13, R6 ;  /* 0x0000001306127819 */ /* 0x000fc40000001e06 */
[----:B------:R-:W-:Y:S01]  /*7520*/  SHF.R.U32.HI R20, RZ, 0xa, R6 ;  /* 0x0000000aff147819 */ /* 0x000fe20000011606 */
[C---:B------:R-:W-:Y:S01]  /*7530*/  IMAD.IADD R29, R15.reuse, 0x1, R21 ;  /* 0x000000010f1d7824 */ /* 0x040fe200078e0215 */
[C---:B------:R-:W-:Y:S02]  /*7540*/  SHF.R.W.U32 R33, R15.reuse, 0x2, R15 ;  /* 0x000000020f217819 */ /* 0x040fe40000001e0f */
[----:B------:R-:W-:Y:S02]  /*7550*/  LOP3.LUT R25, R18, R20, R25, 0x96, !PT ;  /* 0x0000001412197212 */ /* 0x000fe400078e9619 */
[C-C-:B------:R-:W-:Y:S02]  /*7560*/  SHF.R.W.U32 R18, R15.reuse, 0xd, R15.reuse ;  /* 0x0000000d0f127819 */ /* 0x140fe40000001e0f */
[----:B------:R-:W-:Y:S02]  /*7570*/  SHF.R.W.U32 R20, R15, 0x16, R15 ;  /* 0x000000160f147819 */ /* 0x000fe40000001e0f */
[----:B------:R-:W-:-:S02]  /*7580*/  SHF.R.W.U32 R26, R29, 0x6, R29 ;  /* 0x000000061d1a7819 */ /* 0x000fc40000001e1d */
[C-C-:B------:R-:W-:Y:S02]  /*7590*/  SHF.R.W.U32 R35, R29.reuse, 0xb, R29.reuse ;  /* 0x0000000b1d237819 */ /* 0x140fe40000001e1d */
[----:B------:R-:W-:Y:S02]  /*75a0*/  SHF.R.W.U32 R30, R29, 0x19, R29 ;  /* 0x000000191d1e7819 */ /* 0x000fe40000001e1d */
[----:B------:R-:W-:Y:S02]  /*75b0*/  LOP3.LUT R33, R20, R18, R33, 0x96, !PT ;  /* 0x0000001214217212 */ /* 0x000fe400078e9621 */
[----:B------:R-:W-:Y:S02]  /*75c0*/  LOP3.LUT R26, R30, R35, R26, 0x96, !PT ;  /* 0x000000231e1a7212 */ /* 0x000fe400078e961a */
[----:B------:R-:W-:Y:S02]  /*75d0*/  IADD3 R18, PT, PT, R25, 0x400022, R24 ;  /* 0x0040002219127810 */ /* 0x000fe40007ffe018 */
[----:B------:R-:W-:-:S02]  /*75e0*/  SHF.R.W.U32 R20, R10, 0x7, R10 ;  /* 0x000000070a147819 */ /* 0x000fc40000001e0a */
[--C-:B------:R-:W-:Y:S02]  /*75f0*/  SHF.R.W.U32 R35, R10, 0x12, R10.reuse ;  /* 0x000000120a237819 */ /* 0x100fe40000001e0a */
[----:B------:R-:W-:Y:S02]  /*7600*/  SHF.R.U32.HI R30, RZ, 0x3, R10 ;  /* 0x00000003ff1e7819 */ /* 0x000fe4000001160a */
[----:B------:R-:W-:Y:S02]  /*7610*/  LOP3.LUT R14, R15, R16, R14, 0xe8, !PT ;  /* 0x000000100f0e7212 */ /* 0x000fe400078ee80e */
[----:B------:R-:W-:Y:S02]  /*7620*/  IADD3 R25, PT, PT, R26, R18, R5 ;  /* 0x000000121a197210 */ /* 0x000fe40007ffe005 */
[----:B------:R-:W-:Y:S02]  /*7630*/  LOP3.LUT R26, R29, R12, R7, 0xca, !PT ;  /* 0x0000000c1d1a7212 */ /* 0x000fe400078eca07 */
[----:B------:R-:W-:-:S02]  /*7640*/  LOP3.LUT R20, R35, R30, R20, 0x96, !PT ;  /* 0x0000001e23147212 */ /* 0x000fc400078e9614 */
[----:B------:R-:W-:Y:S02]  /*7650*/  IADD3 R22, PT, PT, R33, R14, R22 ;  /* 0x0000000e21167210 */ /* 0x000fe40007ffe016 */
[C-C-:B------:R-:W-:Y:S02]  /*7660*/  SHF.R.W.U32 R5, R11.reuse, 0x11, R11.reuse ;  /* 0x000000110b057819 */ /* 0x140fe40000001e0b */
[--C-:B------:R-:W-:Y:S02]  /*7670*/  SHF.R.W.U32 R14, R11, 0x13, R11.reuse ;  /* 0x000000130b0e7819 */ /* 0x100fe40000001e0b */
[----:B------:R-:W-:Y:S02]  /*7680*/  SHF.R.U32.HI R30, RZ, 0xa, R11 ;  /* 0x0000000aff1e7819 */ /* 0x000fe4000001160b */
[----:B------:R-:W-:Y:S02]  /*7690*/  IADD3 R26, PT, PT, R25, UR42, R26 ;  /* 0x0000002a191a7c10 */ /* 0x000fe4000fffe01a */
[----:B------:R-:W-:-:S02]  /*76a0*/  LOP3.LUT R5, R14, R30, R5, 0x96, !PT ;  /* 0x0000001e0e057212 */ /* 0x000fc400078e9605 */
[C---:B------:R-:W-:Y:S01]  /*76b0*/  SHF.R.W.U32 R30, R22.reuse, 0x2, R22 ;  /* 0x00000002161e7819 */ /* 0x040fe20000001e16 */
[C---:B------:R-:W-:Y:S01]  /*76c0*/  IMAD.IADD R14, R22.reuse, 0x1, R26 ;  /* 0x00000001160e7824 */ /* 0x040fe200078e021a */
[C-C-:B------:R-:W-:Y:S02]  /*76d0*/  SHF.R.W.U32 R25, R22.reuse, 0xd, R22.reuse ;  /* 0x0000000d16197819 */ /* 0x140fe40000001e16 */
[----:B------:R-:W-:Y:S02]  /*76e0*/  SHF.R.W.U32 R32, R22, 0x16, R22 ;  /* 0x0000001616207819 */ /* 0x000fe40000001e16 */
[----:B------:R-:W-:Y:S02]  /*76f0*/  SHF.R.W.U32 R33, R14, 0x19, R14 ;  /* 0x000000190e217819 */ /* 0x000fe40000001e0e */
[----:B------:R-:W-:Y:S02]  /*7700*/  LOP3.LUT R30, R32, R25, R30, 0x96, !PT ;  /* 0x00000019201e7212 */ /* 0x000fe400078e961e */
[----:B------:R-:W-:-:S02]  /*7710*/  SHF.R.W.U32 R25, R14, 0x6, R14 ;  /* 0x000000060e197819 */ /* 0x000fc40000001e0e */
[----:B------:R-:W-:-:S04]  /*7720*/  SHF.R.W.U32 R32, R14, 0xb, R14 ;  /* 0x0000000b0e207819 */ /* 0x000fc80000001e0e */
[----:B------:R-:W-:Y:S02]  /*7730*/  LOP3.LUT R25, R33, R32, R25, 0x96, !PT ;  /* 0x0000002021197212 */ /* 0x000fe400078e9619 */
[----:B------:R-:W-:Y:S02]  /*7740*/  IADD3 R32, PT, PT, R20, R5, R3 ;  /* 0x0000000514207210 */ /* 0x000fe40007ffe003 */
[C-C-:B------:R-:W-:Y:S02]  /*7750*/  SHF.R.W.U32 R20, R4.reuse, 0x7, R4.reuse ;  /* 0x0000000704147819 */ /* 0x140fe40000001e04 */
[--C-:B------:R-:W-:Y:S02]  /*7760*/  SHF.R.W.U32 R5, R4, 0x12, R4.reuse ;  /* 0x0000001204057819 */ /* 0x100fe40000001e04 */
[----:B------:R-:W-:-:S04]  /*7770*/  SHF.R.U32.HI R33, RZ, 0x3, R4 ;  /* 0x00000003ff217819 */ /* 0x000fc80000011604 */
[----:B------:R-:W-:Y:S02]  /*7780*/  LOP3.LUT R20, R5, R33, R20, 0x96, !PT ;  /* 0x0000002105147212 */ /* 0x000fe400078e9614 */
[----:B------:R-:W-:Y:S01]  /*7790*/  LOP3.LUT R5, R22, R15, R16, 0xe8, !PT ;  /* 0x0000000f16057212 */ /* 0x000fe200078ee810 */
[----:B------:R-:W-:Y:S01]  /*77a0*/  VIADD R16, R32, 0x100 ;  /* 0x0000010020107836 */ /* 0x000fe20000000000 */
        /* <DEDUP_REMOVED lines=8> */
[C-C-:B------:R-:W-:Y:S02]  /*7830*/  SHF.R.W.U32 R33, R5.reuse, 0x2, R5.reuse ;  /* 0x0000000205217819 */ /* 0x140fe40000001e05 */
[----:B------:R-:W-:-:S02]  /*7840*/  SHF.R.W.U32 R30, R5, 0xd, R5 ;  /* 0x0000000d051e7819 */ /* 0x000fc40000001e05 */
[----:B------:R-:W-:Y:S02]  /*7850*/  SHF.R.W.U32 R7, R5, 0x16, R5 ;  /* 0x0000001605077819 */ /* 0x000fe40000001e05 */
[----:B------:R-:W-:Y:S02]  /*7860*/  IADD3 R13, PT, PT, R10, R13, R31 ;  /* 0x0000000d0a0d7210 */ /* 0x000fe40007ffe01f */
[----:B------:R-:W-:Y:S01]  /*7870*/  LOP3.LUT R33, R7, R30, R33, 0x96, !PT ;  /* 0x0000001e07217212 */ /* 0x000fe200078e9621 */
[C---:B------:R-:W-:Y:S01]  /*7880*/  IMAD.IADD R7, R5.reuse, 0x1, R25 ;  /* 0x0000000105077824 */ /* 0x040fe200078e0219 */
[----:B------:R-:W-:Y:S01]  /*7890*/  LOP3.LUT R15, R5, R22, R15, 0xe8, !PT ;  /* 0x00000016050f7212 */ /* 0x000fe200078ee80f */
[----:B------:R-:W-:Y:S01]  /*78a0*/  IMAD.IADD R13, R20, 0x1, R13 ;  /* 0x00000001140d7824 */ /* 0x000fe200078e020d */
[----:B------:R-:W-:Y:S02]  /*78b0*/  SHF.R.U32.HI R20, RZ, 0x3, R8 ;  /* 0x00000003ff147819 */ /* 0x000fe40000011608 */
[----:B------:R-:W-:-:S02]  /*78c0*/  SHF.R.W.U32 R30, R7, 0x6, R7 ;  /* 0x00000006071e7819 */ /* 0x000fc40000001e07 */
[C-C-:B------:R-:W-:Y:S02]  /*78d0*/  SHF.R.W.U32 R35, R7.reuse, 0xb, R7.reuse ;  /* 0x0000000b07237819 */ /* 0x140fe40000001e07 */
[----:B------:R-:W-:Y:S02]  /*78e0*/  SHF.R.W.U32 R10, R7, 0x19, R7 ;  /* 0x00000019070a7819 */ /* 0x000fe40000001e07 */
[----:B------:R-:W-:Y:S02]  /*78f0*/  IADD3 R28, PT, PT, R33, R15, R28 ;  /* 0x0000000f211c7210 */ /* 0x000fe40007ffe01c */
[----:B------:R-:W-:Y:S02]  /*7900*/  LOP3.LUT R30, R10, R35, R30, 0x96, !PT ;  /* 0x000000230a1e7212 */ /* 0x000fe400078e961e */
[C-C-:B------:R-:W-:Y:S02]  /*7910*/  SHF.R.W.U32 R10, R8.reuse, 0x7, R8.reuse ;  /* 0x00000007080a7819 */ /* 0x140fe40000001e08 */
[----:B------:R-:W-:-:S02]  /*7920*/  SHF.R.W.U32 R35, R8, 0x12, R8 ;  /* 0x0000001208237819 */ /* 0x000fc40000001e08 */
[----:B------:R-:W-:Y:S02]  /*7930*/  IADD3 R15, PT, PT, R30, R13, R12 ;  /* 0x0000000d1e0f7210 */ /* 0x000fe40007ffe00c */
[----:B------:R-:W-:Y:S02]  /*7940*/  LOP3.LUT R10, R35, R20, R10, 0x96, !PT ;  /* 0x00000014230a7212 */ /* 0x000fe400078e960a */
[C-C-:B------:R-:W-:Y:S02]  /*7950*/  SHF.R.W.U32 R12, R16.reuse, 0x11, R16.reuse ;  /* 0x00000011100c7819 */ /* 0x140fe40000001e10 */
[--C-:B------:R-:W-:Y:S02]  /*7960*/  SHF.R.W.U32 R33, R16, 0x13, R16.reuse ;  /* 0x0000001310217819 */ /* 0x100fe40000001e10 */
[----:B------:R-:W-:Y:S02]  /*7970*/  SHF.R.U32.HI R30, RZ, 0xa, R16 ;  /* 0x0000000aff1e7819 */ /* 0x000fe40000011610 */
[----:B------:R-:W-:-:S02]  /*7980*/  LOP3.LUT R20, R7, R14, R29, 0xca, !PT ;  /* 0x0000000e07147212 */ /* 0x000fc400078eca1d */
[----:B------:R-:W-:Y:S02]  /*7990*/  LOP3.LUT R33, R33, R30, R12, 0x96, !PT ;  /* 0x0000001e21217212 */ /* 0x000fe400078e960c */
[----:B------:R-:W-:Y:S02]  /*79a0*/  IADD3 R20, PT, PT, R15, UR44, R20 ;  /* 0x0000002c0f147c10 */ /* 0x000fe4000fffe014 */
[C-C-:B------:R-:W-:Y:S02]  /*79b0*/  SHF.R.W.U32 R30, R28.reuse, 0x2, R28.reuse ;  /* 0x000000021c1e7819 */ /* 0x140fe40000001e1c */
[C-C-:B------:R-:W-:Y:S02]  /*79c0*/  SHF.R.W.U32 R15, R28.reuse, 0xd, R28.reuse ;  /* 0x0000000d1c0f7819 */ /* 0x140fe40000001e1c */
[----:B------:R-:W-:Y:S02]  /*79d0*/  SHF.R.W.U32 R12, R28, 0x16, R28 ;  /* 0x000000161c0c7819 */ /* 0x000fe40000001e1c */
[----:B------:R-:W-:-:S02]  /*79e0*/  IADD3 R33, PT, PT, R4, R33, R17 ;  /* 0x0000002104217210 */ /* 0x000fc40007ffe011 */
[----:B------:R-:W-:Y:S01]  /*79f0*/  LOP3.LUT R30, R12, R15, R30, 0x96, !PT ;  /* 0x0000000f0c1e7212 */ /* 0x000fe200078e961e */
[C---:B------:R-:W-:Y:S01]  /*7a00*/  IMAD.IADD R15, R28.reuse, 0x1, R20 ;  /* 0x000000011c0f7824 */ /* 0x040fe200078e0214 */
[----:B------:R-:W-:Y:S02]  /*7a10*/  SHF.R.W.U32 R12, R19, 0x7, R19 ;  /* 0x00000007130c7819 */ /* 0x000fe40000001e13 */
[----:B------:R-:W-:Y:S02]  /*7a20*/  LOP3.LUT R22, R28, R5, R22, 0xe8, !PT ;  /* 0x000000051c167212 */ /* 0x000fe400078ee816 */
[C-C-:B------:R-:W-:Y:S02]  /*7a30*/  SHF.R.W.U32 R32, R15.reuse, 0x6, R15.reuse ;  /* 0x000000060f207819 */ /* 0x140fe40000001e0f */
[C-C-:B------:R-:W-:Y:S02]  /*7a40*/  SHF.R.W.U32 R35, R15.reuse, 0xb, R15.reuse ;  /* 0x0000000b0f237819 */ /* 0x140fe40000001e0f */
[----:B------:R-:W-:-:S02]  /*7a50*/  SHF.R.W.U32 R4, R15, 0x19, R15 ;  /* 0x000000190f047819 */ /* 0x000fc40000001e0f */
[----:B------:R-:W-:Y:S02]  /*7a60*/  IADD3 R21, PT, PT, R30, R22, R21 ;  /* 0x000000161e157210 */ /* 0x000fe40007ffe015 */
[----:B------:R-:W-:Y:S01]  /*7a70*/  LOP3.LUT R32, R4, R35, R32, 0x96, !PT ;  /* 0x0000002304207212 */ /* 0x000fe200078e9620 */
[----:B------:R-:W-:Y:S01]  /*7a80*/  IMAD.IADD R4, R10, 0x1, R33 ;  /* 0x000000010a047824 */ /* 0x000fe200078e0221 */
[--C-:B------:R-:W-:Y:S02]  /*7a90*/  SHF.R.W.U32 R33, R19, 0x12, R19.reuse ;  /* 0x0000001213217819 */ /* 0x100fe40000001e13 */
[----:B------:R-:W-:Y:S02]  /*7aa0*/  SHF.R.U32.HI R10, RZ, 0x3, R19 ;  /* 0x00000003ff0a7819 */ /* 0x000fe40000011613 */
[----:B------:R-:W-:Y:S02]  /*7ab0*/  IADD3 R29, PT, PT, R32, R4, R29 ;  /* 0x00000004201d7210 */ /* 0x000fe40007ffe01d */
[----:B------:R-:W-:-:S02]  /*7ac0*/  LOP3.LUT R12, R33, R10, R12, 0x96, !PT ;  /* 0x0000000a210c7212 */ /* 0x000fc400078e960c */
[C-C-:B------:R-:W-:Y:S02]  /*7ad0*/  SHF.R.W.U32 R10, R13.reuse, 0x11, R13.reuse ;  /* 0x000000110d0a7819 */ /* 0x140fe40000001e0d */
[--C-:B------:R-:W-:Y:S02]  /*7ae0*/  SHF.R.W.U32 R33, R13, 0x13, R13.reuse ;  /* 0x000000130d217819 */ /* 0x100fe40000001e0d */
[----:B------:R-:W-:Y:S02]  /*7af0*/  SHF.R.U32.HI R30, RZ, 0xa, R13 ;  /* 0x0000000aff1e7819 */ /* 0x000fe4000001160d */
[----:B------:R-:W-:Y:S02]  /*7b00*/  LOP3.LUT R22, R15, R7, R14, 0xca, !PT ;  /* 0x000000070f167212 */ /* 0x000fe400078eca0e */
[----:B------:R-:W-:Y:S02]  /*7b10*/  LOP3.LUT R33, R33, R30, R10, 0x96, !PT ;  /* 0x0000001e21217212 */ /* 0x000fe400078e960a */
[----:B------:R-:W-:-:S02]  /*7b20*/  IADD3 R22, PT, PT, R29, UR45, R22 ;  /* 0x0000002d1d167c10 */ /* 0x000fc4000fffe016 */
[C-C-:B------:R-:W-:Y:S02]  /*7b30*/  SHF.R.W.U32 R29, R21.reuse, 0x2, R21.reuse ;  /* 0x00000002151d7819 */ /* 0x140fe40000001e15 */
[C-C-:B------:R-:W-:Y:S02]  /*7b40*/  SHF.R.W.U32 R10, R21.reuse, 0xd, R21.reuse ;  /* 0x0000000d150a7819 */ /* 0x140fe40000001e15 */
[C---:B------:R-:W-:Y:S02]  /*7b50*/  SHF.R.W.U32 R30, R21.reuse, 0x16, R21 ;  /* 0x00000016151e7819 */ /* 0x040fe40000001e15 */
[----:B------:R-:W-:Y:S02]  /*7b60*/  IADD3 R35, PT, PT, R8, R33, R27 ;  /* 0x0000002108237210 */ /* 0x000fe40007ffe01b */
[----:B------:R-:W-:Y:S01]  /*7b70*/  LOP3.LUT R29, R30, R10, R29, 0x96, !PT ;  /* 0x0000000a1e1d7212 */ /* 0x000fe200078e961d */
[C---:B------:R-:W-:Y:S01]  /*7b80*/  IMAD.IADD R10, R21.reuse, 0x1, R22 ;  /* 0x00000001150a7824 */ /* 0x040fe200078e0216 */
[----:B------:R-:W-:Y:S01]  /*7b90*/  LOP3.LUT R5, R21, R28, R5, 0xe8, !PT ;  /* 0x0000001c15057212 */ /* 0x000fe200078ee805 */
[----:B------:R-:W-:Y:S01]  /*7ba0*/  IMAD.IADD R12, R12, 0x1, R35 ;  /* 0x000000010c0c7824 */ /* 0x000fe200078e0223 */
[----:B------:R-:W-:-:S02]  /*7bb0*/  SHF.R.W.U32 R35, R2, 0x12, R2 ;  /* 0x0000001202237819 */ /* 0x000fc40000001e02 */
[C-C-:B------:R-:W-:Y:S02]  /*7bc0*/  SHF.R.W.U32 R33, R10.reuse, 0x6, R10.reuse ;  /* 0x000000060a217819 */ /* 0x140fe40000001e0a */
[C-C-:B------:R-:W-:Y:S02]  /*7bd0*/  SHF.R.W.U32 R8, R10.reuse, 0xb, R10.reuse ;  /* 0x0000000b0a087819 */ /* 0x140fe40000001e0a */
[----:B------:R-:W-:Y:S02]  /*7be0*/  SHF.R.W.U32 R30, R10, 0x19, R10 ;  /* 0x000000190a1e7819 */ /* 0x000fe40000001e0a */
[----:B------:R-:W-:Y:S02]  /*7bf0*/  IADD3 R26, PT, PT, R29, R5, R26 ;  /* 0x000000051d1a7210 */ /* 0x000fe40007ffe01a */
[----:B------:R-:W-:Y:S02]  /*7c00*/  LOP3.LUT R33, R30, R8, R33, 0x96, !PT ;  /* 0x000000081e217212 */ /* 0x000fe400078e9621 */
[----:B------:R-:W-:-:S02]  /*7c10*/  SHF.R.W.U32 R8, R2, 0x7, R2 ;  /* 0x0000000702087819 */ /* 0x000fc40000001e02 */
[----:B------:R-:W-:Y:S02]  /*7c20*/  SHF.R.U32.HI R30, RZ, 0x3, R2 ;  /* 0x00000003ff1e7819 */ /* 0x000fe40000011602 */
[----:B------:R-:W-:Y:S02]  /*7c30*/  IADD3 R14, PT, PT, R33, R12, R14 ;  /* 0x0000000c210e7210 */ /* 0x000fe40007ffe00e */
[----:B------:R-:W-:Y:S02]  /*7c40*/  LOP3.LUT R8, R35, R30, R8, 0x96, !PT ;  /* 0x0000001e23087212 */ /* 0x000fe400078e9608 */
[C-C-:B------:R-:W-:Y:S02]  /*7c50*/  SHF.R.W.U32 R5, R4.reuse, 0x11, R4.reuse ;  /* 0x0000001104057819 */ /* 0x140fe40000001e04 */
[--C-:B------:R-:W-:Y:S02]  /*7c60*/  SHF.R.W.U32 R30, R4, 0x13, R4.reuse ;  /* 0x00000013041e7819 */ /* 0x100fe40000001e04 */
[----:B------:R-:W-:-:S02]  /*7c70*/  SHF.R.U32.HI R32, RZ, 0xa, R4 ;  /* 0x0000000aff207819 */ /* 0x000fc40000011604 */
[----:B------:R-:W-:Y:S02]  /*7c80*/  LOP3.LUT R29, R10, R15, R7, 0xca, !PT ;  /* 0x0000000f0a1d7212 */ /* 0x000fe400078eca07 */
[----:B------:R-:W-:Y:S02]  /*7c90*/  LOP3.LUT R32, R30, R32, R5, 0x96, !PT ;  /* 0x000000201e207212 */ /* 0x000fe400078e9605 */
[----:B------:R-:W-:Y:S02]  /*7ca0*/  IADD3 R29, PT, PT, R14, UR46, R29 ;  /* 0x0000002e0e1d7c10 */ /* 0x000fe4000fffe01d */
[C-C-:B------:R-:W-:Y:S02]  /*7cb0*/  SHF.R.W.U32 R30, R26.reuse, 0x2, R26.reuse ;  /* 0x000000021a1e7819 */ /* 0x140fe40000001e1a */
[C-C-:B------:R-:W-:Y:S02]  /*7cc0*/  SHF.R.W.U32 R5, R26.reuse, 0xd, R26.reuse ;  /* 0x0000000d1a057819 */ /* 0x140fe40000001e1a */
[----:B------:R-:W-:-:S02]  /*7cd0*/  SHF.R.W.U32 R14, R26, 0x16, R26 ;  /* 0x000000161a0e7819 */ /* 0x000fc40000001e1a */
[----:B------:R-:W-:Y:S02]  /*7ce0*/  IADD3 R19, PT, PT, R19, R32, R6 ;  /* 0x0000002013137210 */ /* 0x000fe40007ffe006 */
[----:B------:R-:W-:Y:S01]  /*7cf0*/  LOP3.LUT R30, R14, R5, R30, 0x96, !PT ;  /* 0x000000050e1e7212 */ /* 0x000fe200078e961e */
[----:B------:R-:W-:-:S05]  /*7d00*/  IMAD.IADD R5, R26, 0x1, R29 ;  /* 0x000000011a057824 */ /* 0x000fca00078e021d */
[C-C-:B------:R-:W-:Y:S02]  /*7d10*/  SHF.R.W.U32 R32, R5.reuse, 0x6, R5.reuse ;  /* 0x0000000605207819 */ /* 0x140fe40000001e05 */
[C-C-:B------:R-:W-:Y:S02]  /*7d20*/  SHF.R.W.U32 R33, R5.reuse, 0xb, R5.reuse ;  /* 0x0000000b05217819 */ /* 0x140fe40000001e05 */
[----:B------:R-:W-:-:S04]  /*7d30*/  SHF.R.W.U32 R14, R5, 0x19, R5 ;  /* 0x00000019050e7819 */ /* 0x000fc80000001e05 */
[----:B------:R-:W-:Y:S01]  /*7d40*/  LOP3.LUT R32, R14, R33, R32, 0x96, !PT ;  /* 0x000000210e207212 */ /* 0x000fe200078e9620 */
[----:B------:R-:W-:Y:S01]  /*7d50*/  IMAD.IADD R14, R8, 0x1, R19 ;  /* 0x00000001080e7824 */ /* 0x000fe200078e0213 */
[----:B------:R-:W-:Y:S02]  /*7d60*/  LOP3.LUT R19, R26, R21, R28, 0xe8, !PT ;  /* 0x000000151a137212 */ /* 0x000fe400078ee81c */
[C-C-:B------:R-:W-:Y:S02]  /*7d70*/  SHF.R.W.U32 R8, R9.reuse, 0x7, R9.reuse ;  /* 0x0000000709087819 */ /* 0x140fe40000001e09 */
[--C-:B------:R-:W-:Y:S02]  /*7d80*/  SHF.R.W.U32 R33, R9, 0x12, R9.reuse ;  /* 0x0000001209217819 */ /* 0x100fe40000001e09 */
[----:B------:R-:W-:Y:S02]  /*7d90*/  SHF.R.U32.HI R28, RZ, 0x3, R9 ;  /* 0x00000003ff1c7819 */ /* 0x000fe40000011609 */
[----:B------:R-:W-:-:S02]  /*7da0*/  IADD3 R19, PT, PT, R30, R19, R25 ;  /* 0x000000131e137210 */ /* 0x000fc40007ffe019 */
[----:B------:R-:W-:Y:S02]  /*7db0*/  LOP3.LUT R8, R33, R28, R8, 0x96, !PT ;  /* 0x0000001c21087212 */ /* 0x000fe400078e9608 */
[----:B------:R-:W-:Y:S02]  /*7dc0*/  IADD3 R7, PT, PT, R32, R14, R7 ;  /* 0x0000000e20077210 */ /* 0x000fe40007ffe007 */
        /* <DEDUP_REMOVED lines=11> */
[----:B------:R-:W-:Y:S01]  /*7e80*/  IMAD.IADD R7, R19, 0x1, R30 ;  /* 0x0000000113077824 */ /* 0x000fe200078e021e */
[----:B------:R-:W-:Y:S01]  /*7e90*/  SHF.R.W.U32 R32, R23, 0x7, R23 ;  /* 0x0000000717207819 */ /* 0x000fe20000001e17 */
[----:B------:R-:W-:Y:S01]  /*7ea0*/  IMAD.IADD R8, R8, 0x1, R33 ;  /* 0x0000000108087824 */ /* 0x000fe200078e0221 */
[----:B------:R-:W-:Y:S02]  /*7eb0*/  SHF.R.U32.HI R33, RZ, 0x3, R23 ;  /* 0x00000003ff217819 */ /* 0x000fe40000011617 */
[C-C-:B------:R-:W-:Y:S02]  /*7ec0*/  SHF.R.W.U32 R2, R7.reuse, 0x6, R7.reuse ;  /* 0x0000000607027819 */ /* 0x140fe40000001e07 */
[C-C-:B------:R-:W-:Y:S02]  /*7ed0*/  SHF.R.W.U32 R35, R7.reuse, 0xb, R7.reuse ;  /* 0x0000000b07237819 */ /* 0x140fe40000001e07 */
[----:B------:R-:W-:-:S04]  /*7ee0*/  SHF.R.W.U32 R28, R7, 0x19, R7 ;  /* 0x00000019071c7819 */ /* 0x000fc80000001e07 */
[----:B------:R-:W-:Y:S02]  /*7ef0*/  LOP3.LUT R2, R28, R35, R2, 0x96, !PT ;  /* 0x000000231c027212 */ /* 0x000fe400078e9602 */
[----:B------:R-:W-:Y:S02]  /*7f00*/  LOP3.LUT R28, R19, R26, R21, 0xe8, !PT ;  /* 0x0000001a131c7212 */ /* 0x000fe400078ee815 */
[----:B------:R-:W-:Y:S02]  /*7f10*/  SHF.R.W.U32 R21, R23, 0x12, R23 ;  /* 0x0000001217157819 */ /* 0x000fe40000001e17 */
[----:B------:R-:W-:Y:S02]  /*7f20*/  IADD3 R20, PT, PT, R25, R28, R20 ;  /* 0x0000001c19147210 */ /* 0x000fe40007ffe014 */
[----:B------:R-:W-:Y:S02]  /*7f30*/  LOP3.LUT R21, R21, R33, R32, 0x96, !PT ;  /* 0x0000002115157212 */ /* 0x000fe400078e9620 */
[----:B------:R-:W-:-:S02]  /*7f40*/  IADD3 R2, PT, PT, R2, R8, R15 ;  /* 0x0000000802027210 */ /* 0x000fc40007ffe00f */
        /* <DEDUP_REMOVED lines=8> */
[----:B------:R-:W-:Y:S02]  /*7fd0*/  SHF.R.W.U32 R28, R20, 0x16, R20 ;  /* 0x00000016141c7819 */ /* 0x000fe40000001e14 */
        /* <DEDUP_REMOVED lines=27> */
[----:B------:R-:W-:-:S04]  /*8190*/  LOP3.LUT R19, R22, R20, R19, 0xe8, !PT ;  /* 0x0000001416137212 */ /* 0x000fc800078ee813 */
[C-C-:B------:R-:W-:Y:S02]  /*81a0*/  SHF.R.W.U32 R32, R21.reuse, 0x6, R21.reuse ;  /* 0x0000000615207819 */ /* 0x140fe40000001e15 */
[C-C-:B------:R-:W-:Y:S02]  /*81b0*/  SHF.R.W.U32 R33, R21.reuse, 0xb, R21.reuse ;  /* 0x0000000b15217819 */ /* 0x140fe40000001e15 */
[----:B------:R-:W-:Y:S02]  /*81c0*/  SHF.R.W.U32 R10, R21, 0x19, R21 ;  /* 0x00000019150a7819 */ /* 0x000fe40000001e15 */
[----:B------:R-:W-:Y:S02]  /*81d0*/  IADD3 R29, PT, PT, R28, R19, R29 ;  /* 0x000000131c1d7210 */ /* 0x000fe40007ffe01d */
[----:B------:R-:W-:Y:S01]  /*81e0*/  LOP3.LUT R32, R10, R33, R32, 0x96, !PT ;  /* 0x000000210a207212 */ /* 0x000fe200078e9620 */
[----:B------:R-:W-:Y:S01]  /*81f0*/  IMAD.IADD R10, R26, 0x1, R23 ;  /* 0x000000011a0a7824 */ /* 0x000fe200078e0217 */
[----:B------:R-:W-:-:S02]  /*8200*/  SHF.R.W.U32 R23, R3, 0x7, R3 ;  /* 0x0000000703177819 */ /* 0x000fc40000001e03 */
[--C-:B------:R-:W-:Y:S02]  /*8210*/  SHF.R.W.U32 R26, R3, 0x12, R3.reuse ;  /* 0x00000012031a7819 */ /* 0x100fe40000001e03 */
[----:B------:R-:W-:Y:S02]  /*8220*/  SHF.R.U32.HI R33, RZ, 0x3, R3 ;  /* 0x00000003ff217819 */ /* 0x000fe40000011603 */
[----:B------:R-:W-:Y:S02]  /*8230*/  IADD3 R5, PT, PT, R32, R10, R5 ;  /* 0x0000000a20057210 */ /* 0x000fe40007ffe005 */
[----:B------:R-:W-:Y:S02]  /*8240*/  LOP3.LUT R28, R21, R2, R7, 0xca, !PT ;  /* 0x00000002151c7212 */ /* 0x000fe400078eca07 */
[----:B------:R-:W-:Y:S02]  /*8250*/  LOP3.LUT R23, R26, R33, R23, 0x96, !PT ;  /* 0x000000211a177212 */ /* 0x000fe400078e9617 */
[----:B------:R-:W-:-:S02]  /*8260*/  SHF.R.W.U32 R19, R9, 0x11, R9 ;  /* 0x0000001109137819 */ /* 0x000fc40000001e09 */
[--C-:B------:R-:W-:Y:S02]  /*8270*/  SHF.R.W.U32 R26, R9, 0x13, R9.reuse ;  /* 0x00000013091a7819 */ /* 0x100fe40000001e09 */
[----:B------:R-:W-:Y:S02]  /*8280*/  SHF.R.U32.HI R32, RZ, 0xa, R9 ;  /* 0x0000000aff207819 */ /* 0x000fe40000011609 */
[----:B------:R-:W-:Y:S02]  /*8290*/  IADD3 R28, PT, PT, R5, UR50, R28 ;  /* 0x00000032051c7c10 */ /* 0x000fe4000fffe01c */
[----:B------:R-:W-:Y:S02]  /*82a0*/  LOP3.LUT R32, R26, R32, R19, 0x96, !PT ;  /* 0x000000201a207212 */ /* 0x000fe400078e9613 */
[C-C-:B------:R-:W-:Y:S01]  /*82b0*/  SHF.R.W.U32 R33, R29.reuse, 0x2, R29.reuse ;  /* 0x000000021d217819 */ /* 0x140fe20000001e1d */
[C---:B------:R-:W-:Y:S01]  /*82c0*/  IMAD.IADD R19, R29.reuse, 0x1, R28 ;  /* 0x000000011d137824 */ /* 0x040fe200078e021c */
[----:B------:R-:W-:-:S02]  /*82d0*/  SHF.R.W.U32 R26, R29, 0xd, R29 ;  /* 0x0000000d1d1a7819 */ /* 0x000fc40000001e1d */
[----:B------:R-:W-:Y:S02]  /*82e0*/  SHF.R.W.U32 R5, R29, 0x16, R29 ;  /* 0x000000161d057819 */ /* 0x000fe40000001e1d */
[----:B------:R-:W-:Y:S02]  /*82f0*/  IADD3 R32, PT, PT, R24, R32, R13 ;  /* 0x0000002018207210 */ /* 0x000fe40007ffe00d */
[----:B------:R-:W-:Y:S02]  /*8300*/  LOP3.LUT R33, R5, R26, R33, 0x96, !PT ;  /* 0x0000001a05217212 */ /* 0x000fe400078e9621 */
[C-C-:B------:R-:W-:Y:S02]  /*8310*/  SHF.R.W.U32 R26, R19.reuse, 0x6, R19.reuse ;  /* 0x00000006131a7819 */ /* 0x140fe40000001e13 */
[C-C-:B------:R-:W-:Y:S02]  /*8320*/  SHF.R.W.U32 R5, R19.reuse, 0xb, R19.reuse ;  /* 0x0000000b13057819 */ /* 0x140fe40000001e13 */
[----:B------:R-:W-:-:S02]  /*8330*/  SHF.R.W.U32 R24, R19, 0x19, R19 ;  /* 0x0000001913187819 */ /* 0x000fc40000001e13 */
[----:B------:R-:W-:Y:S02]  /*8340*/  LOP3.LUT R20, R29, R22, R20, 0xe8, !PT ;  /* 0x000000161d147212 */ /* 0x000fe400078ee814 */
[----:B------:R-:W-:Y:S01]  /*8350*/  LOP3.LUT R26, R24, R5, R26, 0x96, !PT ;  /* 0x00000005181a7212 */ /* 0x000fe200078e961a */
[----:B------:R-:W-:Y:S01]  /*8360*/  IMAD.IADD R5, R23, 0x1, R32 ;  /* 0x0000000117057824 */ /* 0x000fe200078e0220 */
        /* <DEDUP_REMOVED lines=14> */
[----:B------:R-:W-:-:S04]  /*8450*/  SHF.R.W.U32 R20, R30, 0x16, R30 ;  /* 0x000000161e147819 */ /* 0x000fc80000001e1e */
[----:B------:R-:W-:Y:S01]  /*8460*/  LOP3.LUT R26, R20, R7, R26, 0x96, !PT ;  /* 0x00000007141a7212 */ /* 0x000fe200078e961a */
[----:B------:R-:W-:Y:S01]  /*8470*/  IMAD.IADD R20, R30, 0x1, R23 ;  /* 0x000000011e147824 */ /* 0x000fe200078e0217 */
[----:B------:R-:W-:-:S04]  /*8480*/  IADD3 R7, PT, PT, R3, R32, R4 ;  /* 0x0000002003077210 */ /* 0x000fc80007ffe004 */
[--C-:B------:R-:W-:Y:S01]  /*8490*/  SHF.R.W.U32 R3, R20, 0x6, R20.reuse ;  /* 0x0000000614037819 */ /* 0x100fe20000001e14 */
[----:B------:R-:W-:Y:S01]  /*84a0*/  IMAD.IADD R7, R24, 0x1, R7 ;  /* 0x0000000118077824 */ /* 0x000fe200078e0207 */
[C-C-:B------:R-:W-:Y:S02]  /*84b0*/  SHF.R.W.U32 R32, R20.reuse, 0xb, R20.reuse ;  /* 0x0000000b14207819 */ /* 0x140fe40000001e14 */
[----:B------:R-:W-:Y:S02]  /*84c0*/  SHF.R.W.U32 R33, R20, 0x19, R20 ;  /* 0x0000001914217819 */ /* 0x000fe40000001e14 */
[----:B------:R-:W-:Y:S02]  /*84d0*/  LOP3.LUT R24, R30, R29, R22, 0xe8, !PT ;  /* 0x0000001d1e187212 */ /* 0x000fe400078ee816 */
[----:B------:R-:W-:Y:S02]  /*84e0*/  LOP3.LUT R3, R33, R32, R3, 0x96, !PT ;  /* 0x0000002021037212 */ /* 0x000fe400078e9603 */
[----:B------:R-:W-:-:S02]  /*84f0*/  SHF.R.W.U32 R32, R17, 0x7, R17 ;  /* 0x0000000711207819 */ /* 0x000fc40000001e11 */
[--C-:B------:R-:W-:Y:S02]  /*8500*/  SHF.R.W.U32 R33, R17, 0x12, R17.reuse ;  /* 0x0000001211217819 */ /* 0x100fe40000001e11 */
[----:B------:R-:W-:Y:S02]  /*8510*/  SHF.R.U32.HI R22, RZ, 0x3, R17 ;  /* 0x00000003ff167819 */ /* 0x000fe40000011611 */
[----:B------:R-:W-:Y:S02]  /*8520*/  IADD3 R25, PT, PT, R26, R24, R25 ;  /* 0x000000181a197210 */ /* 0x000fe40007ffe019 */
[----:B------:R-:W-:Y:S02]  /*8530*/  LOP3.LUT R22, R33, R22, R32, 0x96, !PT ;  /* 0x0000001621167212 */ /* 0x000fe400078e9620 */
[----:B------:R-:W-:Y:S02]  /*8540*/  IADD3 R3, PT, PT, R3, R7, R2 ;  /* 0x0000000703037210 */ /* 0x000fe40007ffe002 */
[----:B------:R-:W-:-:S02]  /*8550*/  SHF.R.W.U32 R24, R5, 0x11, R5 ;  /* 0x0000001105187819 */ /* 0x000fc40000001e05 */
[--C-:B------:R-:W-:Y:S02]  /*8560*/  SHF.R.W.U32 R33, R5, 0x13, R5.reuse ;  /* 0x0000001305217819 */ /* 0x100fe40000001e05 */
[----:B------:R-:W-:Y:S02]  /*8570*/  SHF.R.U32.HI R26, RZ, 0xa, R5 ;  /* 0x0000000aff1a7819 */ /* 0x000fe40000011605 */
[----:B------:R-:W-:Y:S02]  /*8580*/  LOP3.LUT R2, R20, R19, R21, 0xca, !PT ;  /* 0x0000001314027212 */ /* 0x000fe400078eca15 */
[----:B------:R-:W-:Y:S02]  /*8590*/  LOP3.LUT R33, R33, R26, R24, 0x96, !PT ;  /* 0x0000001a21217212 */ /* 0x000fe400078e9618 */
[----:B------:R-:W-:Y:S02]  /*85a0*/  IADD3 R2, PT, PT, R3, UR52, R2 ;  /* 0x0000003403027c10 */ /* 0x000fe4000fffe002 */
[----:B------:R-:W-:-:S02]  /*85b0*/  SHF.R.W.U32 R24, R25, 0x2, R25 ;  /* 0x0000000219187819 */ /* 0x000fc40000001e19 */
[C-C-:B------:R-:W-:Y:S02]  /*85c0*/  SHF.R.W.U32 R3, R25.reuse, 0xd, R25.reuse ;  /* 0x0000000d19037819 */ /* 0x140fe40000001e19 */
[----:B------:R-:W-:Y:S02]  /*85d0*/  SHF.R.W.U32 R26, R25, 0x16, R25 ;  /* 0x00000016191a7819 */ /* 0x000fe40000001e19 */
[----:B------:R-:W-:Y:S02]  /*85e0*/  IADD3 R33, PT, PT, R31, R33, R12 ;  /* 0x000000211f217210 */ /* 0x000fe40007ffe00c */
[----:B------:R-:W-:Y:S01]  /*85f0*/  LOP3.LUT R24, R26, R3, R24, 0x96, !PT ;  /* 0x000000031a187212 */ /* 0x000fe200078e9618 */
[----:B------:R-:W-:Y:S02]  /*8600*/  IMAD.IADD R3, R25, 0x1, R2 ;  /* 0x0000000119037824 */ /* 0x000fe400078e0202 */
[----:B------:R-:W-:Y:S01]  /*8610*/  IMAD.IADD R22, R22, 0x1, R33 ;  /* 0x0000000116167824 */ /* 0x000fe200078e0221 */
[----:B------:R-:W-:-:S02]  /*8620*/  SHF.R.U32.HI R33, RZ, 0x3, R27 ;  /* 0x00000003ff217819 */ /* 0x000fc4000001161b */
[C-C-:B------:R-:W-:Y:S02]  /*8630*/  SHF.R.W.U32 R26, R3.reuse, 0x6, R3.reuse ;  /* 0x00000006031a7819 */ /* 0x140fe40000001e03 */
[C-C-:B------:R-:W-:Y:S02]  /*8640*/  SHF.R.W.U32 R31, R3.reuse, 0xb, R3.reuse ;  /* 0x0000000b031f7819 */ /* 0x140fe40000001e03 */
[----:B------:R-:W-:-:S04]  /*8650*/  SHF.R.W.U32 R32, R3, 0x19, R3 ;  /* 0x0000001903207819 */ /* 0x000fc80000001e03 */
[----:B------:R-:W-:Y:S02]  /*8660*/  LOP3.LUT R26, R32, R31, R26, 0x96, !PT ;  /* 0x0000001f201a7212 */ /* 0x000fe400078e961a */
[----:B------:R-:W-:Y:S02]  /*8670*/  LOP3.LUT R31, R25, R30, R29, 0xe8, !PT ;  /* 0x0000001e191f7212 */ /* 0x000fe400078ee81d */
[C-C-:B------:R-:W-:Y:S02]  /*8680*/  SHF.R.W.U32 R32, R27.reuse, 0x7, R27.reuse ;  /* 0x000000071b207819 */ /* 0x140fe40000001e1b */
[----:B------:R-:W-:Y:S02]  /*8690*/  SHF.R.W.U32 R29, R27, 0x12, R27 ;  /* 0x000000121b1d7819 */ /* 0x000fe40000001e1b */
[----:B------:R-:W-:Y:S02]  /*86a0*/  IADD3 R15, PT, PT, R24, R31, R15 ;  /* 0x0000001f180f7210 */ /* 0x000fe40007ffe00f */
[----:B------:R-:W-:-:S02]  /*86b0*/  LOP3.LUT R29, R29, R33, R32, 0x96, !PT ;  /* 0x000000211d1d7212 */ /* 0x000fc400078e9620 */
[----:B------:R-:W-:Y:S02]  /*86c0*/  IADD3 R21, PT, PT, R26, R22, R21 ;  /* 0x000000161a157210 */ /* 0x000fe40007ffe015 */
[C-C-:B------:R-:W-:Y:S02]  /*86d0*/  SHF.R.W.U32 R26, R7.reuse, 0x11, R7.reuse ;  /* 0x00000011071a7819 */ /* 0x140fe40000001e07 */
[--C-:B------:R-:W-:Y:S02]  /*86e0*/  SHF.R.W.U32 R31, R7, 0x13, R7.reuse ;  /* 0x00000013071f7819 */ /* 0x100fe40000001e07 */
[----:B------:R-:W-:Y:S02]  /*86f0*/  SHF.R.U32.HI R32, RZ, 0xa, R7 ;  /* 0x0000000aff207819 */ /* 0x000fe40000011607 */
[----:B------:R-:W-:Y:S02]  /*8700*/  LOP3.LUT R24, R3, R20, R19, 0xca, !PT ;  /* 0x0000001403187212 */ /* 0x000fe400078eca13 */
[----:B------:R-:W-:-:S02]  /*8710*/  LOP3.LUT R32, R31, R32, R26, 0x96, !PT ;  /* 0x000000201f207212 */ /* 0x000fc400078e961a */
[----:B------:R-:W-:Y:S02]  /*8720*/  IADD3 R24, PT, PT, R21, UR53, R24 ;  /* 0x0000003515187c10 */ /* 0x000fe4000fffe018 */
[C-C-:B------:R-:W-:Y:S02]  /*8730*/  SHF.R.W.U32 R21, R15.reuse, 0x2, R15.reuse ;  /* 0x000000020f157819 */ /* 0x140fe40000001e0f */
[C-C-:B------:R-:W-:Y:S02]  /*8740*/  SHF.R.W.U32 R26, R15.reuse, 0xd, R15.reuse ;  /* 0x0000000d0f1a7819 */ /* 0x140fe40000001e0f */
[----:B------:R-:W-:Y:S02]  /*8750*/  SHF.R.W.U32 R31, R15, 0x16, R15 ;  /* 0x000000160f1f7819 */ /* 0x000fe40000001e0f */
[----:B------:R-:W-:Y:S02]  /*8760*/  IADD3 R34, PT, PT, R17, R32, R14 ;  /* 0x0000002011227210 */ /* 0x000fe40007ffe00e */
        /* <DEDUP_REMOVED lines=22> */
[C---:B------:R-:W-:Y:S02]  /*88d0*/  SHF.R.W.U32 R31, R28.reuse, 0x16, R28 ;  /* 0x000000161c1f7819 */ /* 0x040fe40000001e1c */
[----:B------:R-:W-:Y:S02]  /*88e0*/  IADD3 R32, PT, PT, R27, R33, R8 ;  /* 0x000000211b207210 */ /* 0x000fe40007ffe008 */
[----:B------:R-:W-:Y:S01]  /*88f0*/  LOP3.LUT R30, R31, R21, R30, 0x96, !PT ;  /* 0x000000151f1e7212 */ /* 0x000fe200078e961e */
[----:B------:R-:W-:Y:S01]  /*8900*/  IMAD.IADD R21, R28, 0x1, R19 ;  /* 0x000000011c157824 */ /* 0x000fe200078e0213 */
[----:B------:R-:W-:-:S04]  /*8910*/  SHF.R.U32.HI R33, RZ, 0x3, R11 ;  /* 0x00000003ff217819 */ /* 0x000fc8000001160b */
[C-C-:B------:R-:W-:Y:S02]  /*8920*/  SHF.R.W.U32 R31, R21.reuse, 0x6, R21.reuse ;  /* 0x00000006151f7819 */ /* 0x140fe40000001e15 */
[C-C-:B------:R-:W-:Y:S02]  /*8930*/  SHF.R.W.U32 R34, R21.reuse, 0xb, R21.reuse ;  /* 0x0000000b15227819 */ /* 0x140fe40000001e15 */
[----:B------:R-:W-:-:S04]  /*8940*/  SHF.R.W.U32 R27, R21, 0x19, R21 ;  /* 0x00000019151b7819 */ /* 0x000fc80000001e15 */
[----:B------:R-:W-:Y:S01]  /*8950*/  LOP3.LUT R31, R27, R34, R31, 0x96, !PT ;  /* 0x000000221b1f7212 */ /* 0x000fe200078e961f */
[----:B------:R-:W-:Y:S01]  /*8960*/  IMAD.IADD R27, R29, 0x1, R32 ;  /* 0x000000011d1b7824 */ /* 0x000fe200078e0220 */
        /* <DEDUP_REMOVED lines=28> */
[----:B------:R-:W-:Y:S02]  /*8b30*/  SHF.R.W.U32 R34, R27, 0x13, R27 ;  /* 0x000000131b227819 */ /* 0x000fe40000001e1b */
[----:B------:R-:W-:Y:S02]  /*8b40*/  LOP3.LUT R25, R32, R33, R25, 0x96, !PT ;  /* 0x0000002120197212 */ /* 0x000fe400078e9619 */
[----:B------:R-:W-:Y:S02]  /*8b50*/  IADD3 R32, PT, PT, R31, R6, R3 ;  /* 0x000000061f207210 */ /* 0x000fe40007ffe003 */
        /* <DEDUP_REMOVED lines=10> */
[----:B------:R-:W-:Y:S01]  /*8c00*/  IMAD.IADD R3, R2, 0x1, R15 ;  /* 0x0000000102037824 */ /* 0x000fe200078e020f */
[----:B------:R-:W-:-:S04]  /*8c10*/  SHF.R.W.U32 R33, R16, 0x12, R16 ;  /* 0x0000001210217819 */ /* 0x000fc80000001e10 */
[C-C-:B------:R-:W-:Y:S02]  /*8c20*/  SHF.R.W.U32 R31, R3.reuse, 0x6, R3.reuse ;  /* 0x00000006031f7819 */ /* 0x140fe40000001e03 */
[C-C-:B------:R-:W-:Y:S02]  /*8c30*/  SHF.R.W.U32 R32, R3.reuse, 0xb, R3.reuse ;  /* 0x0000000b03207819 */ /* 0x140fe40000001e03 */
[----:B------:R-:W-:-:S04]  /*8c40*/  SHF.R.W.U32 R11, R3, 0x19, R3 ;  /* 0x00000019030b7819 */ /* 0x000fc80000001e03 */
[----:B------:R-:W-:Y:S01]  /*8c50*/  LOP3.LUT R31, R11, R32, R31, 0x96, !PT ;  /* 0x000000200b1f7212 */ /* 0x000fe200078e961f */
[----:B------:R-:W-:Y:S01]  /*8c60*/  IMAD.IADD R11, R25, 0x1, R34 ;  /* 0x00000001190b7824 */ /* 0x000fe200078e0222 */
[----:B------:R-:W-:Y:S02]  /*8c70*/  LOP3.LUT R25, R2, R23, R28, 0xe8, !PT ;  /* 0x0000001702197212 */ /* 0x000fe400078ee81c */
[--C-:B------:R-:W-:Y:S02]  /*8c80*/  SHF.R.W.U32 R32, R16, 0x7, R16.reuse ;  /* 0x0000000710207819 */ /* 0x100fe40000001e10 */
[----:B------:R-:W-:Y:S02]  /*8c90*/  SHF.R.U32.HI R28, RZ, 0x3, R16 ;  /* 0x00000003ff1c7819 */ /* 0x000fe40000011610 */
        /* <DEDUP_REMOVED lines=11> */
[C---:B------:R-:W-:Y:S02]  /*8d50*/  SHF.R.W.U32 R24, R25.reuse, 0x16, R25 ;  /* 0x0000001619187819 */ /* 0x040fe40000001e19 */
        /* <DEDUP_REMOVED lines=27> */
[----:B------:R-:W-:Y:S01]  /*8f10*/  SHF.R.U32.HI R33, RZ, 0x3, R4 ;  /* 0x00000003ff217819 */ /* 0x000fe20000011604 */
[----:B------:R-:W-:Y:S01]  /*8f20*/  IMAD.IADD R23, R23, 0x1, R34 ;  /* 0x0000000117177824 */ /* 0x000fe200078e0222 */
[----:B------:R-:W-:-:S02]  /*8f30*/  LOP3.LUT R2, R28, R25, R2, 0xe8, !PT ;  /* 0x000000191c027212 */ /* 0x000fc400078ee802 */
[C-C-:B------:R-:W-:Y:S02]  /*8f40*/  SHF.R.W.U32 R16, R19.reuse, 0x6, R19.reuse ;  /* 0x0000000613107819 */ /* 0x140fe40000001e13 */
[C-C-:B------:R-:W-:Y:S02]  /*8f50*/  SHF.R.W.U32 R31, R19.reuse, 0xb, R19.reuse ;  /* 0x0000000b131f7819 */ /* 0x140fe40000001e13 */
[----:B------:R-:W-:Y:S02]  /*8f60*/  SHF.R.W.U32 R32, R19, 0x19, R19 ;  /* 0x0000001913207819 */ /* 0x000fe40000001e13 */
[----:B------:R-:W-:Y:S02]  /*8f70*/  IADD3 R29, PT, PT, R29, R2, R20 ;  /* 0x000000021d1d7210 */ /* 0x000fe40007ffe014 */
[----:B------:R-:W-:Y:S02]  /*8f80*/  LOP3.LUT R16, R32, R31, R16, 0x96, !PT ;  /* 0x0000001f20107212 */ /* 0x000fe400078e9610 */
[----:B------:R-:W-:-:S02]  /*8f90*/  SHF.R.W.U32 R31, R4, 0x7, R4 ;  /* 0x00000007041f7819 */ /* 0x000fc40000001e04 */
[----:B------:R-:W-:Y:S02]  /*8fa0*/  SHF.R.W.U32 R32, R4, 0x12, R4 ;  /* 0x0000001204207819 */ /* 0x000fe40000001e04 */
        /* <DEDUP_REMOVED lines=14> */
[----:B------:R-:W-:Y:S01]  /*9090*/  SHF.R.W.U32 R34, R23, 0x13, R23 ;  /* 0x0000001317227819 */ /* 0x000fe20000001e17 */
[----:B------:R-:W-:Y:S01]  /*90a0*/  IMAD.IADD R20, R31, 0x1, R20 ;  /* 0x000000011f147824 */ /* 0x000fe200078e0214 */
[----:B------:R-:W-:Y:S02]  /*90b0*/  LOP3.LUT R31, R29, R28, R25, 0xe8, !PT ;  /* 0x0000001c1d1f7212 */ /* 0x000fe400078ee819 */
[C-C-:B------:R-:W-:Y:S02]  /*90c0*/  SHF.R.W.U32 R13, R2.reuse, 0x6, R2.reuse ;  /* 0x00000006020d7819 */ /* 0x140fe40000001e02 */
[----:B------:R-:W-:-:S02]  /*90d0*/  SHF.R.W.U32 R32, R2, 0xb, R2 ;  /* 0x0000000b02207819 */ /* 0x000fc40000001e02 */
[----:B------:R-:W-:Y:S02]  /*90e0*/  SHF.R.W.U32 R33, R2, 0x19, R2 ;  /* 0x0000001902217819 */ /* 0x000fe40000001e02 */
[C-C-:B------:R-:W-:Y:S02]  /*90f0*/  SHF.R.W.U32 R25, R12.reuse, 0x12, R12.reuse ;  /* 0x000000120c197819 */ /* 0x140fe40000001e0c */
[----:B------:R-:W-:Y:S02]  /*9100*/  LOP3.LUT R13, R33, R32, R13, 0x96, !PT ;  /* 0x00000020210d7212 */ /* 0x000fe400078e960d */
[--C-:B------:R-:W-:Y:S02]  /*9110*/  SHF.R.W.U32 R32, R12, 0x7, R12.reuse ;  /* 0x000000070c207819 */ /* 0x100fe40000001e0c */
[----:B------:R-:W-:Y:S02]  /*9120*/  SHF.R.U32.HI R33, RZ, 0x3, R12 ;  /* 0x00000003ff217819 */ /* 0x000fe4000001160c */
[----:B------:R-:W-:-:S02]  /*9130*/  IADD3 R30, PT, PT, R30, R31, R15 ;  /* 0x0000001f1e1e7210 */ /* 0x000fc40007ffe00f */
[----:B------:R-:W-:Y:S02]  /*9140*/  LOP3.LUT R25, R25, R33, R32, 0x96, !PT ;  /* 0x0000002119197212 */ /* 0x000fe400078e9620 */
[----:B------:R-:W-:Y:S02]  /*9150*/  IADD3 R32, PT, PT, R13, R20, R3 ;  /* 0x000000140d207210 */ /* 0x000fe40007ffe003 */
        /* <DEDUP_REMOVED lines=130> */
[----:B------:R-:W-:Y:S02]  /*9980*/  IMAD.IADD R26, R15, 0x1, R24 ;  /* 0x000000010f1a7824 */ /* 0x000fe400078e0218 */
[----:B------:R-:W-:Y:S01]  /*9990*/  IMAD.IADD R10, R25, 0x1, R10 ;  /* 0x00000001190a7824 */ /* 0x000fe200078e020a */
[----:B------:R-:W-:Y:S02]  /*99a0*/  LOP3.LUT R25, R15, R28, R16, 0xe8, !PT ;  /* 0x0000001c0f197212 */ /* 0x000fe400078ee810 */
[C-C-:B------:R-:W-:Y:S02]  /*99b0*/  SHF.R.W.U32 R31, R26.reuse, 0x6, R26.reuse ;  /* 0x000000061a1f7819 */ /* 0x140fe40000001e1a */
[C-C-:B------:R-:W-:Y:S02]  /*99c0*/  SHF.R.W.U32 R30, R26.reuse, 0xb, R26.reuse ;  /* 0x0000000b1a1e7819 */ /* 0x140fe40000001e1a */
[----:B------:R-:W-:-:S02]  /*99d0*/  SHF.R.W.U32 R33, R26, 0x19, R26 ;  /* 0x000000191a217819 */ /* 0x000fc40000001e1a */
[----:B------:R-:W-:Y:S02]  /*99e0*/  SHF.R.U32.HI R16, RZ, 0x3, R7 ;  /* 0x00000003ff107819 */ /* 0x000fe40000011607 */
[----:B------:R-:W-:Y:S02]  /*99f0*/  LOP3.LUT R31, R33, R30, R31, 0x96, !PT ;  /* 0x0000001e211f7212 */ /* 0x000fe400078e961f */
[C-C-:B------:R-:W-:Y:S02]  /*9a00*/  SHF.R.W.U32 R30, R7.reuse, 0x7, R7.reuse ;  /* 0x00000007071e7819 */ /* 0x140fe40000001e07 */
[----:B------:R-:W-:Y:S02]  /*9a10*/  SHF.R.W.U32 R33, R7, 0x12, R7 ;  /* 0x0000001207217819 */ /* 0x000fe40000001e07 */
[----:B------:R-:W-:Y:S02]  /*9a20*/  IADD3 R25, PT, PT, R32, R25, R19 ;  /* 0x0000001920197210 */ /* 0x000fe40007ffe013 */
[----:B------:R-:W-:-:S02]  /*9a30*/  IADD3 R31, PT, PT, R31, R10, R21 ;  /* 0x0000000a1f1f7210 */ /* 0x000fc40007ffe015 */
[----:B------:R-:W-:Y:S02]  /*9a40*/  LOP3.LUT R30, R33, R16, R30, 0x96, !PT ;  /* 0x00000010211e7212 */ /* 0x000fe400078e961e */
        /* <DEDUP_REMOVED lines=13> */
[----:B------:R-:W-:-:S03]  /*9b20*/  IMAD.IADD R5, R30, 0x1, R5 ;  /* 0x000000011e057824 */ /* 0x000fc600078e0205 */
[C-C-:B------:R-:W-:Y:S02]  /*9b30*/  SHF.R.W.U32 R21, R19.reuse, 0x6, R19.reuse ;  /* 0x0000000613157819 */ /* 0x140fe40000001e13 */
[C-C-:B------:R-:W-:Y:S02]  /*9b40*/  SHF.R.W.U32 R34, R19.reuse, 0xb, R19.reuse ;  /* 0x0000000b13227819 */ /* 0x140fe40000001e13 */
[----:B------:R-:W-:Y:S02]  /*9b50*/  SHF.R.W.U32 R31, R19, 0x19, R19 ;  /* 0x00000019131f7819 */ /* 0x000fe40000001e13 */
[----:B------:R-:W-:Y:S02]  /*9b60*/  IADD3 R30, PT, PT, R32, R28, R29 ;  /* 0x0000001c201e7210 */ /* 0x000fe40007ffe01d */
[----:B------:R-:W-:Y:S02]  /*9b70*/  LOP3.LUT R21, R31, R34, R21, 0x96, !PT ;  /* 0x000000221f157212 */ /* 0x000fe400078e9615 */
[----:B------:R-:W-:-:S02]  /*9b80*/  SHF.R.W.U32 R28, R10, 0x11, R10 ;  /* 0x000000110a1c7819 */ /* 0x000fc40000001e0a */
[----:B------:R-:W-:Y:S02]  /*9b90*/  IADD3 R2, PT, PT, R21, R5, R2 ;  /* 0x0000000515027210 */ /* 0x000fe40007ffe002 */
[----:B------:R-:W-:Y:S02]  /*9ba0*/  LOP3.LUT R21, R19, R26, R3, 0xca, !PT ;  /* 0x0000001a13157212 */ /* 0x000fe400078eca03 */
[--C-:B------:R-:W-:Y:S02]  /*9bb0*/  SHF.R.W.U32 R29, R10, 0x13, R10.reuse ;  /* 0x000000130a1d7819 */ /* 0x100fe40000001e0a */
[----:B------:R-:W-:Y:S02]  /*9bc0*/  SHF.R.U32.HI R31, RZ, 0xa, R10 ;  /* 0x0000000aff1f7819 */ /* 0x000fe4000001160a */
[----:B------:R-:W-:Y:S02]  /*9bd0*/  IADD3 R21, PT, PT, R2, UR67, R21 ;  /* 0x0000004302157c10 */ /* 0x000fe4000fffe015 */
[----:B------:R-:W-:-:S02]  /*9be0*/  LOP3.LUT R2, R29, R31, R28, 0x96, !PT ;  /* 0x0000001f1d027212 */ /* 0x000fc400078e961c */
[----:B------:R-:W-:Y:S01]  /*9bf0*/  SHF.R.W.U32 R29, R22, 0x7, R22 ;  /* 0x00000007161d7819 */ /* 0x000fe20000001e16 */
[----:B------:R-:W-:Y:S01]  /*9c00*/  IMAD.IADD R28, R30, 0x1, R21 ;  /* 0x000000011e1c7824 */ /* 0x000fe200078e0215 */
[----:B------:R-:W-:Y:S02]  /*9c10*/  IADD3 R2, PT, PT, R7, R2, R4 ;  /* 0x0000000207027210 */ /* 0x000fe40007ffe004 */
[--C-:B------:R-:W-:Y:S02]  /*9c20*/  SHF.R.W.U32 R4, R22, 0x12, R22.reuse ;  /* 0x0000001216047819 */ /* 0x100fe40000001e16 */
[----:B------:R-:W-:Y:S02]  /*9c30*/  SHF.R.U32.HI R7, RZ, 0x3, R22 ;  /* 0x00000003ff077819 */ /* 0x000fe40000011616 */
[----:B------:R-:W-:Y:S02]  /*9c40*/  SHF.R.W.U32 R32, R28, 0x6, R28 ;  /* 0x000000061c207819 */ /* 0x000fe40000001e1c */
[----:B------:R-:W-:-:S02]  /*9c50*/  LOP3.LUT R31, R4, R7, R29, 0x96, !PT ;  /* 0x00000007041f7212 */ /* 0x000fc400078e961d */
[C-C-:B------:R-:W-:Y:S02]  /*9c60*/  SHF.R.W.U32 R33, R28.reuse, 0xb, R28.reuse ;  /* 0x0000000b1c217819 */ /* 0x140fe40000001e1c */
[----:B------:R-:W-:Y:S01]  /*9c70*/  SHF.R.W.U32 R34, R28, 0x19, R28 ;  /* 0x000000191c227819 */ /* 0x000fe20000001e1c */
[----:B------:R-:W-:Y:S01]  /*9c80*/  IMAD.IADD R2, R31, 0x1, R2 ;  /* 0x000000011f027824 */ /* 0x000fe200078e0202 */
[----:B------:R-:W-:Y:S02]  /*9c90*/  SHF.R.W.U32 R4, R30, 0x2, R30 ;  /* 0x000000021e047819 */ /* 0x000fe40000001e1e */
[----:B------:R-:W-:Y:S02]  /*9ca0*/  LOP3.LUT R32, R34, R33, R32, 0x96, !PT ;  /* 0x0000002122207212 */ /* 0x000fe400078e9620 */
[C-C-:B------:R-:W-:Y:S02]  /*9cb0*/  SHF.R.W.U32 R7, R30.reuse, 0xd, R30.reuse ;  /* 0x0000000d1e077819 */ /* 0x140fe40000001e1e */
[----:B------:R-:W-:-:S02]  /*9cc0*/  SHF.R.W.U32 R29, R30, 0x16, R30 ;  /* 0x000000161e1d7819 */ /* 0x000fc40000001e1e */
[----:B------:R-:W-:Y:S02]  /*9cd0*/  IADD3 R32, PT, PT, R32, R2, R3 ;  /* 0x0000000220207210 */ /* 0x000fe40007ffe003 */
[----:B------:R-:W-:Y:S02]  /*9ce0*/  LOP3.LUT R4, R29, R7, R4, 0x96, !PT ;  /* 0x000000071d047212 */ /* 0x000fe400078e9604 */
[----:B------:R-:W-:Y:S02]  /*9cf0*/  LOP3.LUT R15, R30, R25, R15, 0xe8, !PT ;  /* 0x000000191e0f7212 */ /* 0x000fe400078ee80f */
[----:B------:R-:W-:Y:S02]  /*9d00*/  LOP3.LUT R3, R28, R19, R26, 0xca, !PT ;  /* 0x000000131c037212 */ /* 0x000fe400078eca1a */
[C-C-:B------:R-:W-:Y:S02]  /*9d10*/  SHF.R.W.U32 R7, R5.reuse, 0x11, R5.reuse ;  /* 0x0000001105077819 */ /* 0x140fe40000001e05 */
[----:B------:R-:W-:-:S02]  /*9d20*/  SHF.R.W.U32 R34, R5, 0x13, R5 ;  /* 0x0000001305227819 */ /* 0x000fc40000001e05 */
[----:B------:R-:W-:Y:S02]  /*9d30*/  SHF.R.U32.HI R29, RZ, 0xa, R5 ;  /* 0x0000000aff1d7819 */ /* 0x000fe40000011605 */
[----:B------:R-:W-:Y:S02]  /*9d40*/  IADD3 R13, PT, PT, R4, R15, R13 ;  /* 0x0000000f040d7210 */ /* 0x000fe40007ffe00d */
[----:B------:R-:W-:Y:S02]  /*9d50*/  IADD3 R4, PT, PT, R32, UR68, R3 ;  /* 0x0000004420047c10 */ /* 0x000fe4000fffe003 */
[----:B------:R-:W-:Y:S02]  /*9d60*/  LOP3.LUT R7, R34, R29, R7, 0x96, !PT ;  /* 0x0000001d22077212 */ /* 0x000fe400078e9607 */
[----:B------:R-:W-:Y:S01]  /*9d70*/  SHF.R.W.U32 R15, R17, 0x7, R17 ;  /* 0x00000007110f7819 */ /* 0x000fe20000001e11 */
[----:B------:R-:W-:Y:S01]  /*9d80*/  IMAD.IADD R3, R13, 0x1, R4 ;  /* 0x000000010d037824 */ /* 0x000fe200078e0204 */
[----:B------:R-:W-:-:S02]  /*9d90*/  IADD3 R32, PT, PT, R22, R7, R12 ;  /* 0x0000000716207210 */ /* 0x000fc40007ffe00c */
[--C-:B------:R-:W-:Y:S02]  /*9da0*/  SHF.R.W.U32 R12, R17, 0x12, R17.reuse ;  /* 0x00000012110c7819 */ /* 0x100fe40000001e11 */
[----:B------:R-:W-:Y:S02]  /*9db0*/  SHF.R.U32.HI R7, RZ, 0x3, R17 ;  /* 0x00000003ff077819 */ /* 0x000fe40000011611 */
[C-C-:B------:R-:W-:Y:S02]  /*9dc0*/  SHF.R.W.U32 R22, R3.reuse, 0x6, R3.reuse ;  /* 0x0000000603167819 */ /* 0x140fe40000001e03 */
[C-C-:B------:R-:W-:Y:S02]  /*9dd0*/  SHF.R.W.U32 R29, R3.reuse, 0xb, R3.reuse ;  /* 0x0000000b031d7819 */ /* 0x140fe40000001e03 */
[----:B------:R-:W-:Y:S02]  /*9de0*/  SHF.R.W.U32 R31, R3, 0x19, R3 ;  /* 0x00000019031f7819 */ /* 0x000fe40000001e03 */
[----:B------:R-:W-:-:S02]  /*9df0*/  LOP3.LUT R7, R12, R7, R15, 0x96, !PT ;  /* 0x000000070c077212 */ /* 0x000fc400078e960f */
[----:B------:R-:W-:Y:S02]  /*9e00*/  LOP3.LUT R29, R31, R29, R22, 0x96, !PT ;  /* 0x0000001d1f1d7212 */ /* 0x000fe400078e9616 */
[--C-:B------:R-:W-:Y:S01]  /*9e10*/  SHF.R.W.U32 R12, R13, 0x2, R13.reuse ;  /* 0x000000020d0c7819 */ /* 0x100fe20000001e0d */
[----:B------:R-:W-:Y:S01]  /*9e20*/  IMAD.IADD R7, R7, 0x1, R32 ;  /* 0x0000000107077824 */ /* 0x000fe200078e0220 */
[C-C-:B------:R-:W-:Y:S02]  /*9e30*/  SHF.R.W.U32 R15, R13.reuse, 0xd, R13.reuse ;  /* 0x0000000d0d0f7819 */ /* 0x140fe40000001e0d */
[C---:B------:R-:W-:Y:S02]  /*9e40*/  SHF.R.W.U32 R22, R13.reuse, 0x16, R13 ;  /* 0x000000160d167819 */ /* 0x040fe40000001e0d */
[----:B------:R-:W-:Y:S02]  /*9e50*/  LOP3.LUT R25, R13, R30, R25, 0xe8, !PT ;  /* 0x0000001e0d197212 */ /* 0x000fe400078ee819 */
[----:B------:R-:W-:-:S02]  /*9e60*/  LOP3.LUT R15, R22, R15, R12, 0x96, !PT ;  /* 0x0000000f160f7212 */ /* 0x000fc400078e960c */
[----:B------:R-:W-:Y:S02]  /*9e70*/  IADD3 R29, PT, PT, R29, R7, R26 ;  /* 0x000000071d1d7210 */ /* 0x000fe40007ffe01a */
[----:B------:R-:W-:Y:S02]  /*9e80*/  LOP3.LUT R12, R3, R28, R19, 0xca, !PT ;  /* 0x0000001c030c7212 */ /* 0x000fe400078eca13 */
[----:B------:R-:W-:Y:S02]  /*9e90*/  IADD3 R24, PT, PT, R15, R25, R24 ;  /* 0x000000190f187210 */ /* 0x000fe40007ffe018 */
[----:B------:R-:W-:Y:S02]  /*9ea0*/  IADD3 R15, PT, PT, R29, UR69, R12 ;  /* 0x000000451d0f7c10 */ /* 0x000fe4000fffe00c */
[C-C-:B------:R-:W-:Y:S02]  /*9eb0*/  SHF.R.W.U32 R22, R2.reuse, 0x11, R2.reuse ;  /* 0x0000001102167819 */ /* 0x140fe40000001e02 */
[----:B------:R-:W-:-:S02]  /*9ec0*/  SHF.R.W.U32 R31, R2, 0x13, R2 ;  /* 0x00000013021f7819 */ /* 0x000fc40000001e02 */
[----:B------:R-:W-:Y:S02]  /*9ed0*/  SHF.R.U32.HI R26, RZ, 0xa, R2 ;  /* 0x0000000aff1a7819 */ /* 0x000fe40000011602 */
[C-C-:B------:R-:W-:Y:S02]  /*9ee0*/  SHF.R.W.U32 R25, R27.reuse, 0x7, R27.reuse ;  /* 0x000000071b197819 */ /* 0x140fe40000001e1b */
[--C-:B------:R-:W-:Y:S02]  /*9ef0*/  SHF.R.W.U32 R12, R27, 0x12, R27.reuse ;  /* 0x000000121b0c7819 */ /* 0x100fe40000001e1b */
[----:B------:R-:W-:Y:S02]  /*9f00*/  SHF.R.U32.HI R32, RZ, 0x3, R27 ;  /* 0x00000003ff207819 */ /* 0x000fe4000001161b */
[----:B------:R-:W-:Y:S02]  /*9f10*/  LOP3.LUT R22, R31, R26, R22, 0x96, !PT ;  /* 0x0000001a1f167212 */ /* 0x000fe400078e9616 */
[----:B------:R-:W-:Y:S01]  /*9f20*/  LOP3.LUT R25, R12, R32, R25, 0x96, !PT ;  /* 0x000000200c197212 */ /* 0x000fe200078e9619 */
[C---:B------:R-:W-:Y:S01]  /*9f30*/  IMAD.IADD R12, R24.reuse, 0x1, R15 ;  /* 0x00000001180c7824 */ /* 0x040fe200078e020f */
[----:B------:R-:W-:-:S02]  /*9f40*/  SHF.R.W.U32 R26, R24, 0x2, R24 ;  /* 0x00000002181a7819 */ /* 0x000fc40000001e18 */
[C-C-:B------:R-:W-:Y:S02]  /*9f50*/  SHF.R.W.U32 R29, R24.reuse, 0xd, R24.reuse ;  /* 0x0000000d181d7819 */ /* 0x140fe40000001e18 */
[C---:B------:R-:W-:Y:S02]  /*9f60*/  SHF.R.W.U32 R31, R24.reuse, 0x16, R24 ;  /* 0x00000016181f7819 */ /* 0x040fe40000001e18 */
[----:B------:R-:W-:Y:S02]  /*9f70*/  IADD3 R22, PT, PT, R17, R22, R14 ;  /* 0x0000001611167210 */ /* 0x000fe40007ffe00e */
[----:B------:R-:W-:Y:S02]  /*9f80*/  LOP3.LUT R17, R31, R29, R26, 0x96, !PT ;  /* 0x0000001d1f117212 */ /* 0x000fe400078e961a */
[----:B------:R-:W-:Y:S01]  /*9f90*/  LOP3.LUT R30, R24, R13, R30, 0xe8, !PT ;  /* 0x0000000d181e7212 */ /* 0x000fe200078ee81e */
[----:B------:R-:W-:Y:S01]  /*9fa0*/  IMAD.IADD R22, R25, 0x1, R22 ;  /* 0x0000000119167824 */ /* 0x000fe200078e0216 */
[----:B------:R-:W-:-:S02]  /*9fb0*/  SHF.R.W.U32 R14, R12, 0x6, R12 ;  /* 0x000000060c0e7819 */ /* 0x000fc40000001e0c */
[C-C-:B------:R-:W-:Y:S02]  /*9fc0*/  SHF.R.W.U32 R29, R12.reuse, 0xb, R12.reuse ;  /* 0x0000000b0c1d7819 */ /* 0x140fe40000001e0c */
[----:B------:R-:W-:Y:S02]  /*9fd0*/  SHF.R.W.U32 R26, R12, 0x19, R12 ;  /* 0x000000190c1a7819 */ /* 0x000fe40000001e0c */
[----:B------:R-:W-:Y:S02]  /*9fe0*/  IADD3 R17, PT, PT, R17, R30, R16 ;  /* 0x0000001e11117210 */ /* 0x000fe40007ffe010 */
[----:B------:R-:W-:Y:S02]  /*9ff0*/  LOP3.LUT R26, R26, R29, R14, 0x96, !PT ;  /* 0x0000001d1a1a7212 */ /* 0x000fe400078e960e */
[C-C-:B------:R-:W-:Y:S02]  /*a000*/  SHF.R.W.U32 R14, R17.reuse, 0x2, R17.reuse ;  /* 0x00000002110e7819 */ /* 0x140fe40000001e11 */
[----:B------:R-:W-:-:S02]  /*a010*/  SHF.R.W.U32 R25, R17, 0xd, R17 ;  /* 0x0000000d11197819 */ /* 0x000fc40000001e11 */
[----:B------:R-:W-:Y:S02]  /*a020*/  SHF.R.W.U32 R16, R17, 0x16, R17 ;  /* 0x0000001611107819 */ /* 0x000fe40000001e11 */
[----:B------:R-:W-:Y:S02]  /*a030*/  IADD3 R26, PT, PT, R26, R22, R19 ;  /* 0x000000161a1a7210 */ /* 0x000fe40007ffe013 */
[----:B------:R-:W-:Y:S02]  /*a040*/  LOP3.LUT R19, R12, R3, R28, 0xca, !PT ;  /* 0x000000030c137212 */ /* 0x000fe400078eca1c */
[----:B------:R-:W-:Y:S02]  /*a050*/  LOP3.LUT R16, R16, R25, R14, 0x96, !PT ;  /* 0x0000001910107212 */ /* 0x000fe400078e960e */
[----:B------:R-:W-:Y:S02]  /*a060*/  IADD3 R14, PT, PT, R26, UR70, R19 ;  /* 0x000000461a0e7c10 */ /* 0x000fe4000fffe013 */
[----:B------:R-:W-:-:S02]  /*a070*/  SHF.R.W.U32 R19, R7, 0x11, R7 ;  /* 0x0000001107137819 */ /* 0x000fc40000001e07 */
[--C-:B------:R-:W-:Y:S02]  /*a080*/  SHF.R.W.U32 R26, R7, 0x13, R7.reuse ;  /* 0x00000013071a7819 */ /* 0x100fe40000001e07 */
[----:B------:R-:W-:Y:S02]  /*a090*/  SHF.R.U32.HI R7, RZ, 0xa, R7 ;  /* 0x0000000aff077819 */ /* 0x000fe40000011607 */
[----:B------:R-:W-:Y:S02]  /*a0a0*/  LOP3.LUT R13, R17, R24, R13, 0xe8, !PT ;  /* 0x00000018110d7212 */ /* 0x000fe400078ee80d */
[C-C-:B------:R-:W-:Y:S02]  /*a0b0*/  SHF.R.W.U32 R25, R6.reuse, 0x7, R6.reuse ;  /* 0x0000000706197819 */ /* 0x140fe40000001e06 */
[--C-:B------:R-:W-:Y:S02]  /*a0c0*/  SHF.R.W.U32 R30, R6, 0x12, R6.reuse ;  /* 0x00000012061e7819 */ /* 0x100fe40000001e06 */
[----:B------:R-:W-:-:S02]  /*a0d0*/  SHF.R.U32.HI R29, RZ, 0x3, R6 ;  /* 0x00000003ff1d7819 */ /* 0x000fc40000011606 */
[----:B------:R-:W-:Y:S02]  /*a0e0*/  LOP3.LUT R7, R26, R7, R19, 0x96, !PT ;  /* 0x000000071a077212 */ /* 0x000fe400078e9613 */
[----:B------:R-:W-:Y:S01]  /*a0f0*/  IADD3 R16, PT, PT, R16, R13, R21 ;  /* 0x0000000d10107210 */ /* 0x000fe20007ffe015 */
[----:B------:R-:W-:Y:S01]  /*a100*/  IMAD.IADD R13, R17, 0x1, R14 ;  /* 0x00000001110d7824 */ /* 0x000fe200078e020e */
[----:B------:R-:W-:Y:S02]  /*a110*/  LOP3.LUT R25, R30, R29, R25, 0x96, !PT ;  /* 0x0000001d1e197212 */ /* 0x000fe400078e9619 */
[----:B------:R-:W-:Y:S02]  /*a120*/  IADD3 R26, PT, PT, R27, R7, R8 ;  /* 0x000000071b1a7210 */ /* 0x000fe40007ffe008 */
[C-C-:B------:R-:W-:Y:S02]  /*a130*/  SHF.R.W.U32 R27, R13.reuse, 0x6, R13.reuse ;  /* 0x000000060d1b7819 */ /* 0x140fe40000001e0d */
[--C-:B------:R-:W-:Y:S01]  /*a140*/  SHF.R.W.U32 R30, R13, 0xb, R13.reuse ;  /* 0x0000000b0d1e7819 */ /* 0x100fe20000001e0d */
[----:B------:R-:W-:Y:S01]  /*a150*/  IMAD.IADD R7, R25, 0x1, R26 ;  /* 0x0000000119077824 */ /* 0x000fe200078e021a */
[----:B------:R-:W-:-:S02]  /*a160*/  SHF.R.W.U32 R29, R13, 0x19, R13 ;  /* 0x000000190d1d7819 */ /* 0x000fc40000001e0d */
[C-C-:B------:R-:W-:Y:S02]  /*a170*/  SHF.R.W.U32 R8, R16.reuse, 0x2, R16.reuse ;  /* 0x0000000210087819 */ /* 0x140fe40000001e10 */
[C-C-:B------:R-:W-:Y:S02]  /*a180*/  SHF.R.W.U32 R19, R16.reuse, 0xd, R16.reuse ;  /* 0x0000000d10137819 */ /* 0x140fe40000001e10 */
[----:B------:R-:W-:Y:S02]  /*a190*/  SHF.R.W.U32 R21, R16, 0x16, R16 ;  /* 0x0000001610157819 */ /* 0x000fe40000001e10 */
[----:B------:R-:W-:Y:S02]  /*a1a0*/  LOP3.LUT R27, R29, R30, R27, 0x96, !PT ;  /* 0x0000001e1d1b7212 */ /* 0x000fe400078e961b */
[----:B------:R-:W-:Y:S02]  /*a1b0*/  LOP3.LUT R19, R21, R19, R8, 0x96, !PT ;  /* 0x0000001315137212 */ /* 0x000fe400078e9608 */
        /* <DEDUP_REMOVED lines=8> */
[----:B------:R-:W-:Y:S02]  /*a240*/  IADD3 R21, PT, PT, R28, UR71, R21 ;  /* 0x000000471c157c10 */ /* 0x000fe4000fffe015 */
[C-C-:B------:R-:W-:Y:S02]  /*a250*/  SHF.R.W.U32 R8, R11.reuse, 0x7, R11.reuse ;  /* 0x000000070b087819 */ /* 0x140fe40000001e0b */
[--C-:B------:R-:W-:Y:S02]  /*a260*/  SHF.R.W.U32 R27, R11, 0x12, R11.reuse ;  /* 0x000000120b1b7819 */ /* 0x100fe40000001e0b */
[----:B------:R-:W-:Y:S02]  /*a270*/  SHF.R.U32.HI R24, RZ, 0x3, R11 ;  /* 0x00000003ff187819 */ /* 0x000fe4000001160b */
[----:B------:R-:W-:-:S02]  /*a280*/  SHF.R.W.U32 R4, R19, 0x2, R19 ;  /* 0x0000000213047819 */ /* 0x000fc40000001e13 */
[C-C-:B------:R-:W-:Y:S02]  /*a290*/  SHF.R.W.U32 R25, R19.reuse, 0xd, R19.reuse ;  /* 0x0000000d13197819 */ /* 0x140fe40000001e13 */
[----:B------:R-:W-:Y:S02]  /*a2a0*/  SHF.R.W.U32 R22, R19, 0x16, R19 ;  /* 0x0000001613167819 */ /* 0x000fe40000001e13 */
[----:B------:R-:W-:Y:S01]  /*a2b0*/  LOP3.LUT R24, R27, R24, R8, 0x96, !PT ;  /* 0x000000181b187212 */ /* 0x000fe200078e9608 */
[----:B------:R-:W-:Y:S01]  /*a2c0*/  IMAD.IADD R8, R16, 0x1, R21 ;  /* 0x0000000110087824 */ /* 0x000fe200078e0215 */
        /* <DEDUP_REMOVED lines=15> */
[C-C-:B------:R-:W-:Y:S02]  /*a3c0*/  SHF.R.W.U32 R3, R7.reuse, 0x11, R7.reuse ;  /* 0x0000001107037819 */ /* 0x140fe40000001e07 */
[----:B------:R-:W-:-:S02]  /*a3d0*/  SHF.R.W.U32 R6, R7, 0x13, R7 ;  /* 0x0000001307067819 */ /* 0x000fc40000001e07 */
[----:B------:R-:W-:Y:S02]  /*a3e0*/  IADD3 R24, PT, PT, R25, UR72, R24 ;  /* 0x0000004819187c10 */ /* 0x000fe4000fffe018 */
[----:B------:R-:W-:Y:S02]  /*a3f0*/  SHF.R.U32.HI R7, RZ, 0xa, R7 ;  /* 0x0000000aff077819 */ /* 0x000fe40000011607 */
[----:B------:R-:W-:Y:S02]  /*a400*/  LOP3.LUT R16, R22, R19, R16, 0xe8, !PT ;  /* 0x0000001316107212 */ /* 0x000fe400078ee810 */
[C-C-:B------:R-:W-:Y:S02]  /*a410*/  SHF.R.W.U32 R15, R18.reuse, 0x7, R18.reuse ;  /* 0x00000007120f7819 */ /* 0x140fe40000001e12 */
[--C-:B------:R-:W-:Y:S02]  /*a420*/  SHF.R.W.U32 R26, R18, 0x12, R18.reuse ;  /* 0x00000012121a7819 */ /* 0x100fe40000001e12 */
[----:B------:R-:W-:-:S02]  /*a430*/  SHF.R.U32.HI R17, RZ, 0x3, R18 ;  /* 0x00000003ff117819 */ /* 0x000fc40000011612 */
[----:B------:R-:W-:Y:S01]  /*a440*/  LOP3.LUT R6, R6, R7, R3, 0x96, !PT ;  /* 0x0000000706067212 */ /* 0x000fe200078e9603 */
[----:B------:R-:W-:Y:S01]  /*a450*/  IMAD.IADD R3, R19, 0x1, R24 ;  /* 0x0000000113037824 */ /* 0x000fe200078e0218 */
[----:B------:R-:W-:Y:S02]  /*a460*/  IADD3 R9, PT, PT, R9, R16, R14 ;  /* 0x0000001009097210 */ /* 0x000fe40007ffe00e */
        /* <DEDUP_REMOVED lines=11> */
[----:B------:R-:W-:-:S02]  /*a520*/  LOP3.LUT R19, R9, R22, R19, 0xe8, !PT ;  /* 0x0000001609137212 */ /* 0x000fc400078ee813 */
[C-C-:B------:R-:W-:Y:S02]  /*a530*/  SHF.R.W.U32 R6, R4.reuse, 0x11, R4.reuse ;  /* 0x0000001104067819 */ /* 0x140fe40000001e04 */
[----:B------:R-:W-:Y:S02]  /*a540*/  SHF.R.W.U32 R7, R4, 0x13, R4 ;  /* 0x0000001304077819 */ /* 0x000fe40000001e04 */
[----:B------:R-:W-:Y:S02]  /*a550*/  IADD3 R16, PT, PT, R16, R11, R12 ;  /* 0x0000000b10107210 */ /* 0x000fe40007ffe00c */
[----:B------:R-:W-:Y:S02]  /*a560*/  SHF.R.U32.HI R4, RZ, 0xa, R4 ;  /* 0x0000000aff047819 */ /* 0x000fe40000011604 */
[----:B------:R-:W-:Y:S02]  /*a570*/  LOP3.LUT R15, R3, R8, R13, 0xca, !PT ;  /* 0x00000008030f7212 */ /* 0x000fe400078eca0d */
[----:B------:R-:W-:-:S02]  /*a580*/  IADD3 R10, PT, PT, R10, R19, R21 ;  /* 0x000000130a0a7210 */ /* 0x000fc40007ffe015 */
[----:B------:R-:W-:Y:S02]  /*a590*/  LOP3.LUT R12, R7, R4, R6, 0x96, !PT ;  /* 0x00000004070c7212 */ /* 0x000fe400078e9606 */
[----:B------:R-:W-:Y:S02]  /*a5a0*/  IADD3 R15, PT, PT, R16, UR73, R15 ;  /* 0x00000049100f7c10 */ /* 0x000fe4000fffe00f */
[C-C-:B------:R-:W-:Y:S02]  /*a5b0*/  SHF.R.W.U32 R14, R23.reuse, 0x7, R23.reuse ;  /* 0x00000007170e7819 */ /* 0x140fe40000001e17 */
[--C-:B------:R-:W-:Y:S02]  /*a5c0*/  SHF.R.W.U32 R17, R23, 0x12, R23.reuse ;  /* 0x0000001217117819 */ /* 0x100fe40000001e17 */
[----:B------:R-:W-:Y:S02]  /*a5d0*/  SHF.R.U32.HI R16, RZ, 0x3, R23 ;  /* 0x00000003ff107819 */ /* 0x000fe40000011617 */
[----:B------:R-:W-:-:S02]  /*a5e0*/  SHF.R.W.U32 R4, R10, 0x2, R10 ;  /* 0x000000020a047819 */ /* 0x000fc40000001e0a */
[C-C-:B------:R-:W-:Y:S02]  /*a5f0*/  SHF.R.W.U32 R7, R10.reuse, 0xd, R10.reuse ;  /* 0x0000000d0a077819 */ /* 0x140fe40000001e0a */
[----:B------:R-:W-:Y:S02]  /*a600*/  SHF.R.W.U32 R6, R10, 0x16, R10 ;  /* 0x000000160a067819 */ /* 0x000fe40000001e0a */
[----:B------:R-:W-:Y:S02]  /*a610*/  LOP3.LUT R14, R17, R16, R14, 0x96, !PT ;  /* 0x00000010110e7212 */ /* 0x000fe400078e960e */
[----:B------:R-:W-:Y:S01]  /*a620*/  IADD3 R18, PT, PT, R18, R12, R5 ;  /* 0x0000000c12127210 */ /* 0x000fe20007ffe005 */
[----:B------:R-:W-:Y:S01]  /*a630*/  IMAD.IADD R12, R22, 0x1, R15 ;  /* 0x00000001160c7824 */ /* 0x000fe200078e020f */
[----:B------:R-:W-:Y:S02]  /*a640*/  LOP3.LUT R17, R6, R7, R4, 0x96, !PT ;  /* 0x0000000706117212 */ /* 0x000fe400078e9604 */
[----:B------:R-:W0:Y:S01]  /*a650*/  LDS.128 R4, [UR4+0x40] ;  /* 0x00004004ff047984 */ /* 0x000e220008000c00 */
[----:B------:R-:W-:-:S02]  /*a660*/  LOP3.LUT R22, R10, R9, R22, 0xe8, !PT ;  /* 0x000000090a167212 */ /* 0x000fc400078ee816 */
[C-C-:B------:R-:W-:Y:S02]  /*a670*/  SHF.R.W.U32 R16, R12.reuse, 0x6, R12.reuse ;  /* 0x000000060c107819 */ /* 0x140fe40000001e0c */
[C-C-:B------:R-:W-:Y:S02]  /*a680*/  SHF.R.W.U32 R19, R12.reuse, 0xb, R12.reuse ;  /* 0x0000000b0c137819 */ /* 0x140fe40000001e0c */
[C---:B------:R-:W-:Y:S02]  /*a690*/  SHF.R.W.U32 R21, R12.reuse, 0x19, R12 ;  /* 0x000000190c157819 */ /* 0x040fe40000001e0c */
[----:B------:R-:W-:Y:S02]  /*a6a0*/  IADD3 R25, PT, PT, R13, R18, R14 ;  /* 0x000000120d197210 */ /* 0x000fe40007ffe00e */
[----:B------:R-:W-:Y:S02]  /*a6b0*/  LOP3.LUT R19, R21, R19, R16, 0x96, !PT ;  /* 0x0000001315137212 */ /* 0x000fe400078e9610 */
[----:B------:R-:W-:-:S02]  /*a6c0*/  LOP3.LUT R18, R12, R3, R8, 0xca, !PT ;  /* 0x000000030c127212 */ /* 0x000fc400078eca08 */
[----:B------:R-:W-:Y:S02]  /*a6d0*/  IADD3 R13, PT, PT, R17, R22, R24 ;  /* 0x00000016110d7210 */ /* 0x000fe40007ffe018 */
[C-C-:B------:R-:W-:Y:S02]  /*a6e0*/  SHF.R.W.U32 R22, R20.reuse, 0x7, R20.reuse ;  /* 0x0000000714167819 */ /* 0x140fe40000001e14 */
[--C-:B------:R-:W-:Y:S02]  /*a6f0*/  SHF.R.W.U32 R27, R20, 0x12, R20.reuse ;  /* 0x00000012141b7819 */ /* 0x100fe40000001e14 */
[----:B------:R-:W-:Y:S02]  /*a700*/  SHF.R.U32.HI R24, RZ, 0x3, R20 ;  /* 0x00000003ff187819 */ /* 0x000fe40000011614 */
[----:B------:R-:W-:Y:S01]  /*a710*/  IADD3 R18, PT, PT, R18, R25, R19 ;  /* 0x0000001912127210 */ /* 0x000fe20007ffe013 */
[----:B------:R-:W-:Y:S01]  /*a720*/  VIADD R19, R3, 0x5be0cd19 ;  /* 0x5be0cd1903137836 */ /* 0x000fe20000000000 */
[----:B------:R-:W-:-:S02]  /*a730*/  SHF.R.W.U32 R17, R11, 0x11, R11 ;  /* 0x000000110b117819 */ /* 0x000fc40000001e0b */
[--C-:B------:R-:W-:Y:S01]  /*a740*/  SHF.R.W.U32 R20, R11, 0x13, R11.reuse ;  /* 0x000000130b147819 */ /* 0x100fe20000001e0b */
[----:B------:R-:W-:Y:S01]  /*a750*/  VIADD R18, R18, UR74 ;  /* 0x0000004a12127c36 */ /* 0x000fe20008000000 */
[----:B------:R-:W-:Y:S02]  /*a760*/  SHF.R.U32.HI R21, RZ, 0xa, R11 ;  /* 0x0000000aff157819 */ /* 0x000fe4000001160b */
[C-C-:B------:R-:W-:Y:S02]  /*a770*/  SHF.R.W.U32 R11, R13.reuse, 0x2, R13.reuse ;  /* 0x000000020d0b7819 */ /* 0x140fe40000001e0d */
[C-C-:B------:R-:W-:Y:S02]  /*a780*/  SHF.R.W.U32 R14, R13.reuse, 0xd, R13.reuse ;  /* 0x0000000d0d0e7819 */ /* 0x140fe40000001e0d */
[----:B------:R-:W-:Y:S02]  /*a790*/  SHF.R.W.U32 R16, R13, 0x16, R13 ;  /* 0x000000160d107819 */ /* 0x000fe40000001e0d */
[----:B------:R-:W-:-:S02]  /*a7a0*/  LOP3.LUT R17, R20, R21, R17, 0x96, !PT ;  /* 0x0000001514117212 */ /* 0x000fc400078e9611 */
[----:B------:R-:W-:Y:S02]  /*a7b0*/  LOP3.LUT R14, R16, R14, R11, 0x96, !PT ;  /* 0x0000000e100e7212 */ /* 0x000fe400078e960b */
[----:B------:R-:W-:Y:S01]  /*a7c0*/  LOP3.LUT R11, R13, R10, R9, 0xe8, !PT ;  /* 0x0000000a0d0b7212 */ /* 0x000fe200078ee809 */
[----:B------:R-:W-:Y:S01]  /*a7d0*/  IMAD.IADD R9, R9, 0x1, R18 ;  /* 0x0000000109097824 */ /* 0x000fe200078e0212 */
[----:B------:R-:W-:Y:S02]  /*a7e0*/  LOP3.LUT R27, R27, R24, R22, 0x96, !PT ;  /* 0x000000181b1b7212 */ /* 0x000fe400078e9616 */
[----:B------:R-:W-:Y:S02]  /*a7f0*/  IADD3 R17, PT, PT, R23, R17, R2 ;  /* 0x0000001117117210 */ /* 0x000fe40007ffe002 */
[----:B------:R-:W-:Y:S02]  /*a800*/  PRMT R20, R19, 0x123, RZ ;  /* 0x0000012313147816 */ /* 0x000fe400000000ff */
[----:B------:R-:W-:-:S02]  /*a810*/  IADD3 R2, PT, PT, R14, R11, R15 ;  /* 0x0000000b0e027210 */ /* 0x000fc40007ffe00f */
[----:B------:R-:W-:Y:S02]  /*a820*/  IADD3 R27, PT, PT, R8, R17, R27 ;  /* 0x00000011081b7210 */ /* 0x000fe40007ffe01b */
[C-C-:B------:R-:W-:Y:S02]  /*a830*/  SHF.R.W.U32 R15, R9.reuse, 0x6, R9.reuse ;  /* 0x00000006090f7819 */ /* 0x140fe40000001e09 */
[C-C-:B------:R-:W-:Y:S02]  /*a840*/  SHF.R.W.U32 R16, R9.reuse, 0xb, R9.reuse ;  /* 0x0000000b09107819 */ /* 0x140fe40000001e09 */
[----:B------:R-:W-:Y:S02]  /*a850*/  SHF.R.W.U32 R17, R9, 0x19, R9 ;  /* 0x0000001909117819 */ /* 0x000fe40000001e09 */
[----:B0-----:R-:W-:Y:S02]  /*a860*/  ISETP.GT.U32.AND P0, PT, R20, R7, PT ;  /* 0x000000071400720c */ /* 0x001fe40003f04070 */
[----:B------:R-:W-:-:S02]  /*a870*/  LOP3.LUT R15, R17, R16, R15, 0x96, !PT ;  /* 0x00000010110f7212 */ /* 0x000fc400078e960f */
[----:B------:R-:W-:Y:S02]  /*a880*/  LOP3.LUT R16, R9, R12, R3, 0xca, !PT ;  /* 0x0000000c09107212 */ /* 0x000fe400078eca03 */
[C-C-:B------:R-:W-:Y:S02]  /*a890*/  SHF.R.W.U32 R8, R2.reuse, 0x2, R2.reuse ;  /* 0x0000000202087819 */ /* 0x140fe40000001e02 */
[C-C-:B------:R-:W-:Y:S02]  /*a8a0*/  SHF.R.W.U32 R11, R2.reuse, 0xd, R2.reuse ;  /* 0x0000000d020b7819 */ /* 0x140fe40000001e02 */
[----:B------:R-:W-:Y:S02]  /*a8b0*/  SHF.R.W.U32 R14, R2, 0x16, R2 ;  /* 0x00000016020e7819 */ /* 0x000fe40000001e02 */
[----:B------:R-:W-:Y:S02]  /*a8c0*/  IADD3 R15, PT, PT, R16, R27, R15 ;  /* 0x0000001b100f7210 */ /* 0x000fe40007ffe00f */
[----:B------:R-:W-:-:S02]  /*a8d0*/  LOP3.LUT R11, R14, R11, R8, 0x96, !PT ;  /* 0x0000000b0e0b7212 */ /* 0x000fc400078e9608 */
[----:B------:R-:W-:Y:S01]  /*a8e0*/  LOP3.LUT R3, R2, R13, R10, 0xe8, !PT ;  /* 0x0000000d02037212 */ /* 0x000fe200078ee80a */
[----:B------:R-:W-:-:S03]  /*a8f0*/  VIADD R15, R15, UR75 ;  /* 0x0000004b0f0f7c36 */ /* 0x000fc60008000000 */
[----:B------:R-:W-:Y:S01]  /*a900*/  IADD3 R3, PT, PT, R11, R3, R18 ;  /* 0x000000030b037210 */ /* 0x000fe20007ffe012 */
[----:B------:R-:W-:Y:S06]  /*a910*/  @P0 EXIT ;  /* 0x000000000000094d */ /* 0x000fec0003800000 */
[----:B------:R-:W-:Y:S01]  /*a920*/  VIADD R12, R12, 0x1f83d9ab ;  /* 0x1f83d9ab0c0c7836 */ /* 0x000fe20000000000 */
[C-C-:B------:R-:W-:Y:S02]  /*a930*/  SHF.R.W.U32 R7, R3.reuse, 0x2, R3.reuse ;  /* 0x0000000203077819 */ /* 0x140fe40000001e03 */
[C-C-:B------:R-:W-:Y:S02]  /*a940*/  SHF.R.W.U32 R8, R3.reuse, 0xd, R3.reuse ;  /* 0x0000000d03087819 */ /* 0x140fe40000001e03 */
[----:B------:R-:W-:Y:S02]  /*a950*/  PRMT R17, R12, 0x123, RZ ;  /* 0x000001230c117816 */ /* 0x000fe400000000ff */
[----:B------:R-:W-:Y:S02]  /*a960*/  SHF.R.W.U32 R11, R3, 0x16, R3 ;  /* 0x00000016030b7819 */ /* 0x000fe40000001e03 */
[----:B------:R-:W-:Y:S02]  /*a970*/  ISETP.GT.U32.AND P0, PT, R17, R6, PT ;  /* 0x000000061100720c */ /* 0x000fe40003f04070 */
[----:B------:R-:W-:-:S02]  /*a980*/  LOP3.LUT R12, R3, R2, R13, 0xe8, !PT ;  /* 0x00000002030c7212 */ /* 0x000fc400078ee80d */
[----:B------:R-:W-:Y:S02]  /*a990*/  LOP3.LUT R8, R11, R8, R7, 0x96, !PT ;  /* 0x000000080b087212 */ /* 0x000fe400078e9607 */
[----:B------:R-:W-:Y:S02]  /*a9a0*/  IADD3 R10, PT, PT, R15, 0x510e527f, R10 ;  /* 0x510e527f0f0a7810 */ /* 0x000fe40007ffe00a */
[----:B------:R-:W-:-:S05]  /*a9b0*/  IADD3 R8, PT, PT, R8, R12, R15 ;  /* 0x0000000c08087210 */ /* 0x000fca0007ffe00f */
[----:B------:R-:W-:Y:S05]  /*a9c0*/  @P0 EXIT ;  /* 0x000000000000094d */ /* 0x000fea0003800000 */
[----:B------:R-:W-:Y:S01]  /*a9d0*/  ISETP.GE.U32.AND P0, PT, R17, R6, PT ;  /* 0x000000061100720c */ /* 0x000fe20003f06070 */
[----:B------:R-:W-:Y:S01]  /*a9e0*/  VIADD R9, R9, 0x9b05688c ;  /* 0x9b05688c09097836 */ /* 0x000fe20000000000 */
[----:B------:R-:W-:Y:S01]  /*a9f0*/  BSSY.RECONVERGENT B0, `(.L_x_2) ;  /* 0x0000022000007945 */ /* 0x000fe20003800200 */
[----:B------:R-:W-:Y:S02]  /*aa00*/  VIADD R13, R13, 0xa54ff53a ;  /* 0xa54ff53a0d0d7836 */ /* 0x000fe40000000000 */
[----:B------:R-:W-:Y:S01]  /*aa10*/  VIADD R7, R2, 0x3c6ef372 ;  /* 0x3c6ef37202077836 */ /* 0x000fe20000000000 */
[----:B------:R-:W-:Y:S01]  /*aa20*/  PRMT R2, R9, 0x123, RZ ;  /* 0x0000012309027816 */ /* 0x000fe200000000ff */
[----:B------:R-:W-:Y:S01]  /*aa30*/  VIADD R11, R3, 0xbb67ae85 ;  /* 0xbb67ae85030b7836 */ /* 0x000fe20000000000 */
[----:B------:R-:W-:Y:S02]  /*aa40*/  PRMT R3, R10, 0x123, RZ ;  /* 0x000001230a037816 */ /* 0x000fe400000000ff */
[----:B------:R-:W-:-:S02]  /*aa50*/  PRMT R6, R13, 0x123, RZ ;  /* 0x000001230d067816 */ /* 0x000fc400000000ff */
[----:B------:R-:W-:Y:S02]  /*aa60*/  PRMT R7, R7, 0x123, RZ ;  /* 0x0000012307077816 */ /* 0x000fe400000000ff */
[----:B------:R-:W-:Y:S01]  /*aa70*/  PRMT R10, R11, 0x123, RZ ;  /* 0x000001230b0a7816 */ /* 0x000fe200000000ff */
[----:B------:R-:W-:Y:S06]  /*aa80*/  @!P0 BRA `(.L_x_3) ;  /* 0x0000000000608947 */ /* 0x000fec0003800000 */
[----:B------:R-:W-:-:S13]  /*aa90*/  ISETP.GT.U32.AND P0, PT, R2, R5, PT ;  /* 0x000000050200720c */ /* 0x000fda0003f04070 */
[----:B------:R-:W-:Y:S05]  /*aaa0*/  @P0 EXIT ;  /* 0x000000000000094d */ /* 0x000fea0003800000 */
[----:B------:R-:W-:-:S13]  /*aab0*/  ISETP.GE.U32.AND P0, PT, R2, R5, PT ;  /* 0x000000050200720c */ /* 0x000fda0003f06070 */
[----:B------:R-:W-:Y:S05]  /*aac0*/  @!P0 BRA `(.L_x_3) ;  /* 0x0000000000508947 */ /* 0x000fea0003800000 */
[----:B------:R-:W-:-:S13]  /*aad0*/  ISETP.GT.U32.AND P0, PT, R3, R4, PT ;  /* 0x000000040300720c */ /* 0x000fda0003f04070 */
[----:B------:R-:W-:Y:S05]  /*aae0*/  @P0 EXIT ;  /* 0x000000000000094d */ /* 0x000fea0003800000 */
[----:B------:R-:W-:-:S13]  /*aaf0*/  ISETP.GE.U32.AND P0, PT, R3, R4, PT ;  /* 0x000000040300720c */ /* 0x000fda0003f06070 */
[----:B------:R-:W-:Y:S05]  /*ab00*/  @!P0 BRA `(.L_x_3) ;  /* 0x0000000000408947 */ /* 0x000fea0003800000 */
[----:B------:R-:W0:Y:S02]  /*ab10*/  LDS.128 R12, [UR4+0x30] ;  /* 0x00003004ff0c7984 */ /* 0x000e240008000c00 */
[----:B0-----:R-:W-:-:S13]  /*ab20*/  ISETP.GT.U32.AND P0, PT, R6, R15, PT ;  /* 0x0000000f0600720c */ /* 0x001fda0003f04070 */
[----:B------:R-:W-:Y:S05]  /*ab30*/  @P0 EXIT ;  /* 0x000000000000094d */ /* 0x000fea0003800000 */
[----:B------:R-:W-:-:S13]  /*ab40*/  ISETP.GE.U32.AND P0, PT, R6, R15, PT ;  /* 0x0000000f0600720c */ /* 0x000fda0003f06070 */
[----:B------:R-:W-:Y:S05]  /*ab50*/  @!P0 BRA `(.L_x_3) ;  /* 0x00000000002c8947 */ /* 0x000fea0003800000 */
[----:B------:R-:W-:-:S13]  /*ab60*/  ISETP.GT.U32.AND P0, PT, R7, R14, PT ;  /* 0x0000000e0700720c */ /* 0x000fda0003f04070 */
[----:B------:R-:W-:Y:S05]  /*ab70*/  @P0 EXIT ;  /* 0x000000000000094d */ /* 0x000fea0003800000 */
[----:B------:R-:W-:-:S13]  /*ab80*/  ISETP.GE.U32.AND P0, PT, R7, R14, PT ;  /* 0x0000000e0700720c */ /* 0x000fda0003f06070 */
[----:B------:R-:W-:Y:S05]  /*ab90*/  @!P0 BRA `(.L_x_3) ;  /* 0x00000000001c8947 */ /* 0x000fea0003800000 */
[----:B------:R-:W-:-:S13]  /*aba0*/  ISETP.GT.U32.AND P0, PT, R10, R13, PT ;  /* 0x0000000d0a00720c */ /* 0x000fda0003f04070 */
[----:B------:R-:W-:Y:S05]  /*abb0*/  @P0 EXIT ;  /* 0x000000000000094d */ /* 0x000fea0003800000 */
[----:B------:R-:W-:Y:S01]  /*abc0*/  VIADD R8, R8, 0x6a09e667 ;  /* 0x6a09e66708087836 */ /* 0x000fe20000000000 */
[----:B------:R-:W-:-:S04]  /*abd0*/  ISETP.GE.U32.AND P1, PT, R10, R13, PT ;  /* 0x0000000d0a00720c */ /* 0x000fc80003f26070 */
[----:B------:R-:W-:-:S04]  /*abe0*/  PRMT R3, R8, 0x123, RZ ;  /* 0x0000012308037816 */ /* 0x000fc800000000ff */
[----:B------:R-:W-:-:S13]  /*abf0*/  ISETP.GT.U32.AND P0, PT, R3, R12, PT ;  /* 0x0000000c0300720c */ /* 0x000fda0003f04070 */
[----:B------:R-:W-:Y:S05]  /*ac00*/  @P0 EXIT P1 ;  /* 0x000000000000094d */ /* 0x000fea0000800000 */
.L_x_3:
[----:B------:R-:W-:Y:S05]  /*ac10*/  BSYNC.RECONVERGENT B0 ;  /* 0x0000000000007941 */ /* 0x000fea0003800200 */
.L_x_2:
[----:B------:R-:W0:Y:S01]  /*ac20*/  LDCU.64 UR6, c[0x0][0x3a8] ;  /* 0x00007500ff0677ac */ /* 0x000e220008000a00 */
[----:B------:R-:W-:Y:S02]  /*ac30*/  IMAD.MOV.U32 R5, RZ, RZ, 0x1 ;  /* 0x00000001ff057424 */ /* 0x000fe400078e00ff */
[----:B------:R-:W-:Y:S02]  /*ac40*/  IMAD.MOV.U32 R4, RZ, RZ, RZ ;  /* 0x000000ffff047224 */ /* 0x000fe400078e00ff */
[----:B0-----:R-:W-:Y:S02]  /*ac50*/  IMAD.U32 R2, RZ, RZ, UR6 ;  /* 0x00000006ff027e24 */ /* 0x001fe4000f8e00ff */
[----:B------:R-:W-:-:S05]  /*ac60*/  IMAD.U32 R3, RZ, RZ, UR7 ;  /* 0x00000007ff037e24 */ /* 0x000fca000f8e00ff */
[----:B------:R-:W2:Y:S02]  /*ac70*/  ATOMG.E.CAS.STRONG.GPU PT, R2, [R2], R4, R5 ;  /* 0x00000004020273a9 */ /* 0x000ea400001ee105 */
[----:B--2---:R-:W-:-:S13]  /*ac80*/  ISETP.NE.AND P0, PT, R2, RZ, PT ;  /* 0x000000ff0200720c */ /* 0x004fda0003f05270 */
[----:B------:R-:W-:Y:S05]  /*ac90*/  @P0 EXIT ;  /* 0x000000000000094d */ /* 0x000fea0003800000 */
[----:B------:R-:W0:Y:S02]  /*aca0*/  LDC.64 R2, c[0x0][0x3a0] ;  /* 0x0000e800ff027b82 */ /* 0x000e240000000a00 */
[----:B0-----:R-:W-:Y:S01]  /*acb0*/  STG.E desc[UR12][R2.64], R0 ;  /* 0x0000000002007986 */ /* 0x001fe2000c10190c */
[----:B------:R-:W-:Y:S05]  /*acc0*/  EXIT ;  /* 0x000000000000794d */ /* 0x000fea0003800000 */
.L_x_4:
[----:B------:R-:W-:-:S00]  /*acd0*/  BRA `(.L_x_4) ;  /* 0xfffffffc00fc7947 */ /* 0x000fc0000383ffff */
[----:B------:R-:W-:-:S00]  /*ace0*/  NOP ;  /* 0x0000000000007918 */ /* 0x000fc00000000000 */
        /* <DEDUP_REMOVED lines=9> */
.L_x_37:


//--------------------- .text._ZN6tetsuo8variants24mine_lop3_sliding_sharedEPKjS2_S2_jPjS3_ --------------------------
	.section	.text._ZN6tetsuo8variants24mine_lop3_sliding_sharedEPKjS2_S2_jPjS3_,"ax",@progbits
	.align	128
        .global         _ZN6tetsuo8variants24mine_lop3_sliding_sharedEPKjS2_S2_jPjS3_
        .type           _ZN6tetsuo8variants24mine_lop3_sliding_sharedEPKjS2_S2_jPjS3_,@function
        .size           _ZN6tetsuo8variants24mine_lop3_sliding_sharedEPKjS2_S2_jPjS3_,(.L_x_38 - _ZN6tetsuo8variants24mine_lop3_sliding_sharedEPKjS2_S2_jPjS3_)
        .other          _ZN6tetsuo8variants24mine_lop3_sliding_sharedEPKjS2_S2_jPjS3_,@"STO_CUDA_ENTRY STV_DEFAULT"
_ZN6tetsuo8variants24mine_lop3_sliding_sharedEPKjS2_S2_jPjS3_:
.text._ZN6tetsuo8variants24mine_lop3_sliding_sharedEPKjS2_S2_jPjS3_:
        /* <DEDUP_REMOVED lines=30> */
.L_x_6:
[----:B------:R-:W-:Y:S05]  /*01e0*/  BSYNC.RECONVERGENT B0 ;  /* 0x0000000000007941 */ /* 0x000fea0003800200 */
.L_x_5:
        /* <DEDUP_REMOVED lines=145> */
[----:B-----5:R-:W-:Y:S01]  /*0b00*/  VIADD R16, R16, UR20 ;  /* 0x0000001410107c36 */ /* 0x020fe20008000000 */
        /* <DEDUP_REMOVED lines=32> */
[C---:B------:R-:W-:Y:S02]  /*0d10*/  SHF.R.W.U32 R27, R12.reuse, 0x19, R12 ;  /* 0x000000190c1b7819 */ /* 0x040fe40000001e0c */
        /* <DEDUP_REMOVED lines=22> */
[----:B------:R-:W-:-:S03]  /*0e80*/  VIADD R16, R25, UR24 ;  /* 0x0000001819107c36 */ /* 0x000fc60008000000 */
[----:B------:R-:W-:Y:S01]  /*0e90*/  LOP3.LUT R23, R24, R23, R22, 0x96, !PT ;  /* 0x0000001718177212 */ /* 0x000fe200078e9616 */
[C---:B------:R-:W-:Y:S01]  /*0ea0*/  IMAD.IADD R19, R21.reuse, 0x1, R16 ;  /* 0x0000000115137824 */ /* 0x040fe200078e0210 */
        /* <DEDUP_REMOVED lines=25> */
[C---:B------:R-:W-:Y:S01]  /*1040*/  LOP3.LUT R21, R18.reuse, R22, R21, 0xe8, !PT ;  /* 0x0000001612157212 */ /* 0x040fe200078ee815 */
[----:B------:R-:W-:Y:S01]  /*1050*/  VIADD R3, R25, UR26 ;  /* 0x0000001a19037c36 */ /* 0x000fe20008000000 */
[----:B------:R-:W-:Y:S01]  /*1060*/  LOP3.LUT R17, R23, R24, R17, 0x96, !PT ;  /* 0x0000001817117212 */ /* 0x000fe200078e9611 */
[----:B------:R-:W-:Y:S01]  /*1070*/  IMAD.U32 R24, RZ, RZ, UR27 ;  /* 0x0000001bff187e24 */ /* 0x000fe2000f8e00ff */
[----:B------:R-:W-:Y:S01]  /*1080*/  SHF.R.W.U32 R23, R9, 0x12, R9 ;  /* 0x0000001209177819 */ /* 0x000fe20000001e09 */
[----:B------:R-:W-:Y:S01]  /*1090*/  IMAD.IADD R12, R18, 0x1, R3 ;  /* 0x00000001120c7824 */ /* 0x000fe200078e0203 */
[----:B------:R-:W-:-:S02]  /*10a0*/  IADD3 R21, PT, PT, R17, R21, R4 ;  /* 0x0000001511157210 */ /* 0x000fc40007ffe004 */
[----:B------:R-:W-:Y:S02]  /*10b0*/  SHF.R.W.U32 R4, R9, 0x7, R9 ;  /* 0x0000000709047819 */ /* 0x000fe40000001e09 */
[C-C-:B------:R-:W-:Y:S02]  /*10c0*/  SHF.R.W.U32 R25, R12.reuse, 0x6, R12.reuse ;  /* 0x000000060c197819 */ /* 0x140fe40000001e0c */
[C-C-:B------:R-:W-:Y:S02]  /*10d0*/  SHF.R.W.U32 R26, R12.reuse, 0xb, R12.reuse ;  /* 0x0000000b0c1a7819 */ /* 0x140fe40000001e0c */
[----:B------:R-:W-:Y:S02]  /*10e0*/  SHF.R.W.U32 R27, R12, 0x19, R12 ;  /* 0x000000190c1b7819 */ /* 0x000fe40000001e0c */
[----:B------:R-:W-:Y:S02]  /*10f0*/  LOP3.LUT R22, R21, R18, R22, 0xe8, !PT ;  /* 0x0000001215167212 */ /* 0x000fe400078ee816 */
[----:B------:R-:W-:-:S02]  /*1100*/  LOP3.LUT R26, R27, R26, R25, 0x96, !PT ;  /* 0x0000001a1b1a7212 */ /* 0x000fc400078e9619 */
[----:B------:R-:W-:-:S04]  /*1110*/  LOP3.LUT R25, R12, R20, R19, 0xca, !PT ;  /* 0x000000140c197212 */ /* 0x000fc800078eca13 */
[----:B------:R-:W-:-:S04]  /*1120*/  IADD3 R11, PT, PT, R25, R26, R11 ;  /* 0x0000001a190b7210 */ /* 0x000fc80007ffe00b */
[----:B------:R-:W-:Y:S02]  /*1130*/  IADD3 R11, PT, PT, R11, 0x280, R24 ;  /* 0x000002800b0b7810 */ /* 0x000fe40007ffe018 */
[----:B------:R-:W-:-:S03]  /*1140*/  SHF.R.U32.HI R24, RZ, 0x3, R9 ;  /* 0x00000003ff187819 */ /* 0x000fc60000011609 */
[----:B------:R-:W-:Y:S01]  /*1150*/  IMAD.IADD R17, R21, 0x1, R11 ;  /* 0x0000000115117824 */ /* 0x000fe200078e020b */
[----:B------:R-:W-:Y:S02]  /*1160*/  LOP3.LUT R25, R23, R24, R4, 0x96, !PT ;  /* 0x0000001817197212 */ /* 0x000fe400078e9604 */
[----:B------:R-:W-:Y:S02]  /*1170*/  SHF.R.W.U32 R4, R21, 0x2, R21 ;  /* 0x0000000215047819 */ /* 0x000fe40000001e15 */
[C---:B------:R-:W-:Y:S01]  /*1180*/  SHF.R.W.U32 R26, R17.reuse, 0x6, R17 ;  /* 0x00000006111a7819 */ /* 0x040fe20000001e11 */
[----:B------:R-:W-:Y:S01]  /*1190*/  IMAD.IADD R8, R8, 0x1, R25 ;  /* 0x0000000108087824 */ /* 0x000fe200078e0219 */
[C-C-:B------:R-:W-:Y:S02]  /*11a0*/  SHF.R.W.U32 R27, R17.reuse, 0xb, R17.reuse ;  /* 0x0000000b111b7819 */ /* 0x140fe40000001e11 */
[----:B------:R-:W-:Y:S02]  /*11b0*/  SHF.R.W.U32 R28, R17, 0x19, R17 ;  /* 0x00000019111c7819 */ /* 0x000fe40000001e11 */
[----:B------:R-:W-:-:S02]  /*11c0*/  SHF.R.W.U32 R23, R21, 0xd, R21 ;  /* 0x0000000d15177819 */ /* 0x000fc40000001e15 */
[----:B------:R-:W-:Y:S02]  /*11d0*/  LOP3.LUT R26, R28, R27, R26, 0x96, !PT ;  /* 0x0000001b1c1a7212 */ /* 0x000fe400078e961a */
[----:B------:R-:W-:Y:S02]  /*11e0*/  SHF.R.W.U32 R24, R21, 0x16, R21 ;  /* 0x0000001615187819 */ /* 0x000fe40000001e15 */
[----:B------:R-:W-:Y:S02]  /*11f0*/  IADD3 R26, PT, PT, R26, R8, R19 ;  /* 0x000000081a1a7210 */ /* 0x000fe40007ffe013 */
[----:B------:R-:W-:Y:S02]  /*1200*/  LOP3.LUT R23, R24, R23, R4, 0x96, !PT ;  /* 0x0000001718177212 */ /* 0x000fe400078e9604 */
[----:B------:R-:W-:Y:S02]  /*1210*/  LOP3.LUT R19, R17, R12, R20, 0xca, !PT ;  /* 0x0000000c11137212 */ /* 0x000fe400078eca14 */
[----:B------:R-:W-:-:S02]  /*1220*/  IADD3 R22, PT, PT, R23, R22, R16 ;  /* 0x0000001617167210 */ /* 0x000fc40007ffe010 */
[----:B------:R-:W-:Y:S02]  /*1230*/  IADD3 R19, PT, PT, R26, UR28, R19 ;  /* 0x0000001c1a137c10 */ /* 0x000fe4000fffe013 */
[C-C-:B------:R-:W-:Y:S02]  /*1240*/  SHF.R.W.U32 R4, R10.reuse, 0x7, R10.reuse ;  /* 0x000000070a047819 */ /* 0x140fe40000001e0a */
[--C-:B------:R-:W-:Y:S01]  /*1250*/  SHF.R.W.U32 R23, R10, 0x12, R10.reuse ;  /* 0x000000120a177819 */ /* 0x100fe20000001e0a */
        /* <DEDUP_REMOVED lines=63> */
[----:B------:R-:W-:Y:S02]  /*1650*/  SHF.R.W.U32 R17, R20, 0x2, R20 ;  /* 0x0000000214117819 */ /* 0x000fe40000001e14 */
[----:B------:R-:W-:Y:S02]  /*1660*/  LOP3.LUT R26, R25, R26, R24, 0x96, !PT ;  /* 0x0000001a191a7212 */ /* 0x000fe400078e9618 */
[C-C-:B------:R-:W-:Y:S02]  /*1670*/  SHF.R.W.U32 R27, R12.reuse, 0x6, R12.reuse ;  /* 0x000000060c1b7819 */ /* 0x140fe40000001e0c */
[--C-:B------:R-:W-:Y:S01]  /*1680*/  SHF.R.W.U32 R28, R12, 0xb, R12.reuse ;  /* 0x0000000b0c1c7819 */ /* 0x100fe20000001e0c */
        /* <DEDUP_REMOVED lines=69> */
[----:B------:R-:W-:Y:S02]  /*1ae0*/  LOP3.LUT R25, R11, R3, R2, 0xca, !PT ;  /* 0x000000030b197212 */ /* 0x000fe400078eca02 */
[----:B------:R-:W-:Y:S02]  /*1af0*/  IADD3 R12, PT, PT, R27, R19, R12 ;  /* 0x000000131b0c7210 */ /* 0x000fe40007ffe00c */
[----:B------:R-:W-:Y:S02]  /*1b00*/  IADD3 R21, PT, PT, R21, R22, R16 ;  /* 0x0000001615157210 */ /* 0x000fe40007ffe010 */
[----:B------:R-:W-:Y:S02]  /*1b10*/  IADD3 R25, PT, PT, R12, UR35, R25 ;  /* 0x000000230c197c10 */ /* 0x000fe4000fffe019 */
[----:B------:R-:W-:-:S02]  /*1b20*/  SHF.R.W.U32 R10, R21, 0x2, R21 ;  /* 0x00000002150a7819 */ /* 0x000fc40000001e15 */
[C-C-:B------:R-:W-:Y:S02]  /*1b30*/  SHF.R.W.U32 R27, R21.reuse, 0xd, R21.reuse ;  /* 0x0000000d151b7819 */ /* 0x140fe40000001e15 */
        /* <DEDUP_REMOVED lines=18> */
[----:B------:R-:W-:Y:S02]  /*1c60*/  LOP3.LUT R23, R12, R21, R24, 0xe8, !PT ;  /* 0x000000150c177212 */ /* 0x000fe400078ee818 */
[----:B------:R-:W-:-:S02]  /*1c70*/  IADD3 R27, PT, PT, R27, R33, R2 ;  /* 0x000000211b1b7210 */ /* 0x000fc40007ffe002 */
[----:B------:R-:W-:Y:S02]  /*1c80*/  LOP3.LUT R16, R10, R11, R3, 0xca, !PT ;  /* 0x0000000b0a107212 */ /* 0x000fe400078eca03 */
[----:B------:R-:W-:Y:S02]  /*1c90*/  IADD3 R23, PT, PT, R17, R23, R20 ;  /* 0x0000001711177210 */ /* 0x000fe40007ffe014 */
[----:B-1----:R-:W-:Y:S02]  /*1ca0*/  IADD3 R16, PT, PT, R27, UR36, R16 ;  /* 0x000000241b107c10 */ /* 0x002fe4000fffe010 */
[C-C-:B------:R-:W-:Y:S02]  /*1cb0*/  SHF.R.W.U32 R22, R19.reuse, 0x11, R19.reuse ;  /* 0x0000001113167819 */ /* 0x140fe40000001e13 */
[--C-:B------:R-:W-:Y:S01]  /*1cc0*/  SHF.R.W.U32 R31, R19, 0x13, R19.reuse ;  /* 0x00000013131f7819 */ /* 0x100fe20000001e13 */
[----:B------:R-:W-:Y:S01]  /*1cd0*/  IMAD.IADD R17, R21, 0x1, R16 ;  /* 0x0000000115117824 */ /* 0x000fe200078e0210 */
[----:B------:R-:W-:-:S02]  /*1ce0*/  SHF.R.U32.HI R24, RZ, 0xa, R19 ;  /* 0x0000000aff187819 */ /* 0x000fc40000011613 */
[C-C-:B------:R-:W-:Y:S02]  /*1cf0*/  SHF.R.W.U32 R2, R23.reuse, 0x2, R23.reuse ;  /* 0x0000000217027819 */ /* 0x140fe40000001e17 */
[C-C-:B------:R-:W-:Y:S02]  /*1d00*/  SHF.R.W.U32 R27, R23.reuse, 0xd, R23.reuse ;  /* 0x0000000d171b7819 */ /* 0x140fe40000001e17 */
[----:B------:R-:W-:Y:S02]  /*1d10*/  SHF.R.W.U32 R20, R23, 0x16, R23 ;  /* 0x0000001617147819 */ /* 0x000fe40000001e17 */
[----:B------:R-:W-:Y:S02]  /*1d20*/  LOP3.LUT R22, R31, R24, R22, 0x96, !PT ;  /* 0x000000181f167212 */ /* 0x000fe400078e9616 */
[----:B------:R-:W-:Y:S02]  /*1d30*/  LOP3.LUT R20, R20, R27, R2, 0x96, !PT ;  /* 0x0000001b14147212 */ /* 0x000fe400078e9602 */
[----:B------:R-:W-:-:S02]  /*1d40*/  LOP3.LUT R21, R23, R12, R21, 0xe8, !PT ;  /* 0x0000000c17157212 */ /* 0x000fc400078ee815 */
[C-C-:B------:R-:W-:Y:S02]  /*1d50*/  SHF.R.W.U32 R2, R17.reuse, 0x6, R17.reuse ;  /* 0x0000000611027819 */ /* 0x140fe40000001e11 */
[C-C-:B------:R-:W-:Y:S02]  /*1d60*/  SHF.R.W.U32 R27, R17.reuse, 0xb, R17.reuse ;  /* 0x0000000b111b7819 */ /* 0x140fe40000001e11 */
[----:B------:R-:W-:Y:S02]  /*1d70*/  SHF.R.W.U32 R24, R17, 0x19, R17 ;  /* 0x0000001911187819 */ /* 0x000fe40000001e11 */
[----:B------:R-:W-:Y:S01]  /*1d80*/  IADD3 R20, PT, PT, R20, R21, R25 ;  /* 0x0000001514147210 */ /* 0x000fe20007ffe019 */
[----:B------:R-:W-:Y:S01]  /*1d90*/  IMAD.IADD R25, R29, 0x1, R22 ;  /* 0x000000011d197824 */ /* 0x000fe200078e0216 */
[----:B------:R-:W-:Y:S02]  /*1da0*/  LOP3.LUT R24, R24, R27, R2, 0x96, !PT ;  /* 0x0000001b18187212 */ /* 0x000fe400078e9602 */
[----:B------:R-:W-:-:S02]  /*1db0*/  LOP3.LUT R37, R17, R10, R11, 0xca, !PT ;  /* 0x0000000a11257212 */ /* 0x000fc400078eca0b */
[----:B------:R-:W-:Y:S02]  /*1dc0*/  IADD3 R24, PT, PT, R24, R25, R3 ;  /* 0x0000001918187210 */ /* 0x000fe40007ffe003 */
[C-C-:B------:R-:W-:Y:S02]  /*1dd0*/  SHF.R.W.U32 R2, R20.reuse, 0x2, R20.reuse ;  /* 0x0000000214027819 */ /* 0x140fe40000001e14 */
[C-C-:B------:R-:W-:Y:S02]  /*1de0*/  SHF.R.W.U32 R21, R20.reuse, 0xd, R20.reuse ;  /* 0x0000000d14157819 */ /* 0x140fe40000001e14 */
[----:B------:R-:W-:Y:S02]  /*1df0*/  SHF.R.W.U32 R22, R20, 0x16, R20 ;  /* 0x0000001614167819 */ /* 0x000fe40000001e14 */
[----:B------:R-:W-:Y:S02]  /*1e00*/  IADD3 R37, PT, PT, R24, UR37, R37 ;  /* 0x0000002518257c10 */ /* 0x000fe4000fffe025 */
[----:B------:R-:W-:-:S02]  /*1e10*/  LOP3.LUT R21, R22, R21, R2, 0x96, !PT ;  /* 0x0000001516157212 */ /* 0x000fc400078e9602 */
[C---:B------:R-:W-:Y:S01]  /*1e20*/  SHF.R.W.U32 R22, R33.reuse, 0x11, R33 ;  /* 0x0000001121167819 */ /* 0x040fe20000001e21 */
[----:B------:R-:W-:Y:S01]  /*1e30*/  IMAD.IADD R2, R12, 0x1, R37 ;  /* 0x000000010c027824 */ /* 0x000fe200078e0225 */
[--C-:B------:R-:W-:Y:S02]  /*1e40*/  SHF.R.W.U32 R27, R33, 0x13, R33.reuse ;  /* 0x00000013211b7819 */ /* 0x100fe40000001e21 */
[----:B------:R-:W-:Y:S02]  /*1e50*/  SHF.R.U32.HI R24, RZ, 0xa, R33 ;  /* 0x0000000aff187819 */ /* 0x000fe40000011621 */
[----:B------:R-:W-:Y:S02]  /*1e60*/  LOP3.LUT R3, R20, R23, R12, 0xe8, !PT ;  /* 0x0000001714037212 */ /* 0x000fe400078ee80c */
[----:B------:R-:W-:Y:S02]  /*1e70*/  LOP3.LUT R22, R27, R24, R22, 0x96, !PT ;  /* 0x000000181b167212 */ /* 0x000fe400078e9616 */
[----:B------:R-:W-:-:S02]  /*1e80*/  SHF.R.W.U32 R24, R2, 0x6, R2 ;  /* 0x0000000602187819 */ /* 0x000fc40000001e02 */
[C-C-:B------:R-:W-:Y:S02]  /*1e90*/  SHF.R.W.U32 R27, R2.reuse, 0xb, R2.reuse ;  /* 0x0000000b021b7819 */ /* 0x140fe40000001e02 */
[----:B------:R-:W-:Y:S02]  /*1ea0*/  SHF.R.W.U32 R28, R2, 0x19, R2 ;  /* 0x00000019021c7819 */ /* 0x000fe40000001e02 */
[----:B------:R-:W-:Y:S02]  /*1eb0*/  IADD3 R21, PT, PT, R21, R3, R16 ;  /* 0x0000000315157210 */ /* 0x000fe40007ffe010 */
[----:B------:R-:W-:Y:S01]  /*1ec0*/  LOP3.LUT R24, R28, R27, R24, 0x96, !PT ;  /* 0x0000001b1c187212 */ /* 0x000fe200078e9618 */
[----:B------:R-:W-:Y:S01]  /*1ed0*/  IMAD.IADD R27, R35, 0x1, R22 ;  /* 0x00000001231b7824 */ /* 0x000fe200078e0216 */
[C-C-:B------:R-:W-:Y:S02]  /*1ee0*/  SHF.R.W.U32 R3, R21.reuse, 0x2, R21.reuse ;  /* 0x0000000215037819 */ /* 0x140fe40000001e15 */
[----:B------:R-:W-:-:S02]  /*1ef0*/  SHF.R.W.U32 R12, R21, 0xd, R21 ;  /* 0x0000000d150c7819 */ /* 0x000fc40000001e15 */
[C---:B------:R-:W-:Y:S02]  /*1f00*/  SHF.R.W.U32 R16, R21.reuse, 0x16, R21 ;  /* 0x0000001615107819 */ /* 0x040fe40000001e15 */
[----:B------:R-:W-:Y:S02]  /*1f10*/  IADD3 R24, PT, PT, R24, R27, R11 ;  /* 0x0000001b18187210 */ /* 0x000fe40007ffe00b */
[----:B------:R-:W-:Y:S02]  /*1f20*/  LOP3.LUT R12, R16, R12, R3, 0x96, !PT ;  /* 0x0000000c100c7212 */ /* 0x000fe400078e9603 */
[----:B------:R-:W-:Y:S02]  /*1f30*/  LOP3.LUT R3, R21, R20, R23, 0xe8, !PT ;  /* 0x0000001415037212 */ /* 0x000fe400078ee817 */
[----:B------:R-:W-:Y:S02]  /*1f40*/  LOP3.LUT R11, R2, R17, R10, 0xca, !PT ;  /* 0x00000011020b7212 */ /* 0x000fe400078eca0a */
[----:B------:R-:W-:-:S02]  /*1f50*/  IADD3 R37, PT, PT, R12, R3, R37 ;  /* 0x000000030c257210 */ /* 0x000fc40007ffe025 */
[----:B------:R-:W-:Y:S02]  /*1f60*/  IADD3 R12, PT, PT, R24, UR38, R11 ;  /* 0x00000026180c7c10 */ /* 0x000fe4000fffe00b */
[C-C-:B------:R-:W-:Y:S02]  /*1f70*/  SHF.R.W.U32 R28, R25.reuse, 0x11, R25.reuse ;  /* 0x00000011191c7819 */ /* 0x140fe40000001e19 */
[--C-:B------:R-:W-:Y:S01]  /*1f80*/  SHF.R.W.U32 R31, R25, 0x13, R25.reuse ;  /* 0x00000013191f7819 */ /* 0x100fe20000001e19 */
[----:B------:R-:W-:Y:S01]  /*1f90*/  IMAD.IADD R11, R23, 0x1, R12 ;  /* 0x00000001170b7824 */ /* 0x000fe200078e020c */
[----:B------:R-:W-:Y:S02]  /*1fa0*/  SHF.R.U32.HI R24, RZ, 0xa, R25 ;  /* 0x0000000aff187819 */ /* 0x000fe40000011619 */
[C-C-:B------:R-:W-:Y:S02]  /*1fb0*/  SHF.R.W.U32 R3, R37.reuse, 0x2, R37.reuse ;  /* 0x0000000225037819 */ /* 0x140fe40000001e25 */
[----:B------:R-:W-:-:S02]  /*1fc0*/  SHF.R.W.U32 R16, R37, 0xd, R37 ;  /* 0x0000000d25107819 */ /* 0x000fc40000001e25 */
[----:B------:R-:W-:Y:S02]  /*1fd0*/  SHF.R.W.U32 R22, R37, 0x16, R37 ;  /* 0x0000001625167819 */ /* 0x000fe40000001e25 */
[----:B------:R-:W-:Y:S02]  /*1fe0*/  LOP3.LUT R31, R31, R24, R28, 0x96, !PT ;  /* 0x000000181f1f7212 */ /* 0x000fe400078e961c */
[----:B------:R-:W-:Y:S02]  /*1ff0*/  LOP3.LUT R3, R22, R16, R3, 0x96, !PT ;  /* 0x0000001016037212 */ /* 0x000fe400078e9603 */
[C---:B------:R-:W-:Y:S01]  /*2000*/  SHF.R.W.U32 R22, R11.reuse, 0x6, R11 ;  /* 0x000000060b167819 */ /* 0x040fe20000001e0b */
[----:B------:R-:W-:Y:S01]  /*2010*/  IMAD.IADD R30, R26, 0x1, R31 ;  /* 0x000000011a1e7824 */ /* 0x000fe200078e021f */
[C-C-:B------:R-:W-:Y:S02]  /*2020*/  SHF.R.W.U32 R23, R11.reuse, 0xb, R11.reuse ;  /* 0x0000000b0b177819 */ /* 0x140fe40000001e0b */
[----:B------:R-:W-:-:S02]  /*2030*/  SHF.R.W.U32 R24, R11, 0x19, R11 ;  /* 0x000000190b187819 */ /* 0x000fc40000001e0b */
[----:B------:R-:W-:Y:S02]  /*2040*/  LOP3.LUT R16, R37, R21, R20, 0xe8, !PT ;  /* 0x0000001525107212 */ /* 0x000fe400078ee814 */
[----:B------:R-:W-:Y:S02]  /*2050*/  LOP3.LUT R23, R24, R23, R22, 0x96, !PT ;  /* 0x0000001718177212 */ /* 0x000fe400078e9616 */
[----:B------:R-:W-:Y:S02]  /*2060*/  IADD3 R12, PT, PT, R3, R16, R12 ;  /* 0x00000010030c7210 */ /* 0x000fe40007ffe00c */
[----:B------:R-:W-:Y:S02]  /*2070*/  IADD3 R16, PT, PT, R23, R30, R10 ;  /* 0x0000001e17107210 */ /* 0x000fe40007ffe00a */
[----:B------:R-:W-:Y:S02]  /*2080*/  LOP3.LUT R3, R11, R2, R17, 0xca, !PT ;  /* 0x000000020b037212 */ /* 0x000fe400078eca11 */
[----:B------:R-:W-:-:S02]  /*2090*/  SHF.R.W.U32 R22, R27, 0x11, R27 ;  /* 0x000000111b167819 */ /* 0x000fc40000001e1b */
[--C-:B------:R-:W-:Y:S02]  /*20a0*/  SHF.R.W.U32 R23, R27, 0x13, R27.reuse ;  /* 0x000000131b177819 */ /* 0x100fe40000001e1b */
[----:B------:R-:W-:Y:S02]  /*20b0*/  SHF.R.U32.HI R10, RZ, 0xa, R27 ;  /* 0x0000000aff0a7819 */ /* 0x000fe4000001161b */
[----:B------:R-:W-:Y:S02]  /*20c0*/  IADD3 R3, PT, PT, R16, UR39, R3 ;  /* 0x0000002710037c10 */ /* 0x000fe4000fffe003 */
[----:B------:R-:W-:Y:S02]  /*20d0*/  LOP3.LUT R10, R23, R10, R22, 0x96, !PT ;  /* 0x0000000a170a7212 */ /* 0x000fe400078e9616 */
[--C-:B------:R-:W-:Y:S01]  /*20e0*/  SHF.R.W.U32 R16, R12, 0x2, R12.reuse ;  /* 0x000000020c107819 */ /* 0x100fe20000001e0c */
[----:B------:R-:W-:Y:S01]  /*20f0*/  IMAD.IADD R20, R20, 0x1, R3 ;  /* 0x0000000114147824 */ /* 0x000fe200078e0203 */
[C---:B------:R-:W-:Y:S01]  /*2100*/  SHF.R.W.U32 R23, R12.reuse, 0xd, R12 ;  /* 0x0000000d0c177819 */ /* 0x040fe20000001e0c */
[----:B------:R-:W-:Y:S01]  /*2110*/  IMAD.IADD R10, R9, 0x1, R10 ;  /* 0x00000001090a7824 */ /* 0x000fe200078e020a */
[----:B------:R-:W-:-:S02]  /*2120*/  SHF.R.W.U32 R22, R12, 0x16, R12 ;  /* 0x000000160c167819 */ /* 0x000fc40000001e0c */
[----:B------:R-:W-:Y:S02]  /*2130*/  SHF.R.W.U32 R24, R20, 0x19, R20 ;  /* 0x0000001914187819 */ /* 0x000fe40000001e14 */
        /* <DEDUP_REMOVED lines=26> */
[--C-:B------:R-:W-:Y:S02]  /*22e0*/  SHF.R.W.U32 R22, R23, 0x2, R23.reuse ;  /* 0x0000000217167819 */ /* 0x100fe40000001e17 */
[----:B------:R-:W-:Y:S02]  /*22f0*/  IADD3 R17, PT, PT, R17, R3, R2 ;  /* 0x0000000311117210 */ /* 0x000fe40007ffe002 */
[----:B------:R-:W-:Y:S02]  /*2300*/  SHF.R.W.U32 R24, R23, 0x16, R23 ;  /* 0x0000001617187819 */ /* 0x000fe40000001e17 */
[----:B------:R-:W-:-:S02]  /*2310*/  LOP3.LUT R2, R21, R20, R11, 0xca, !PT ;  /* 0x0000001415027212 */ /* 0x000fc400078eca0b */
[----:B------:R-:W-:Y:S02]  /*2320*/  LOP3.LUT R31, R24, R31, R22, 0x96, !PT ;  /* 0x0000001f181f7212 */ /* 0x000fe400078e9616 */
[----:B------:R-:W-:Y:S02]  /*2330*/  IADD3 R2, PT, PT, R17, UR41, R2 ;  /* 0x0000002911027c10 */ /* 0x000fe4000fffe002 */
[----:B------:R-:W-:Y:S02]  /*2340*/  LOP3.LUT R22, R23, R16, R12, 0xe8, !PT ;  /* 0x0000001017167212 */ /* 0x000fe400078ee80c */
[C---:B------:R-:W-:Y:S01]  /*2350*/  SHF.R.W.U32 R17, R10.reuse, 0x11, R10 ;  /* 0x000000110a117819 */ /* 0x040fe20000001e0a */
[--C-:B------:R-:W-:Y:S01]  /*2360*/  IMAD.IADD R37, R37, 0x1, R2.reuse ;  /* 0x0000000125257824 */ /* 0x100fe200078e0202 */
[----:B------:R-:W-:Y:S02]  /*2370*/  IADD3 R22, PT, PT, R31, R22, R2 ;  /* 0x000000161f167210 */ /* 0x000fe40007ffe002 */
[----:B------:R-:W-:-:S02]  /*2380*/  SHF.R.W.U32 R2, R10, 0x13, R10 ;  /* 0x000000130a027819 */ /* 0x000fc40000001e0a */
[----:B------:R-:W-:Y:S02]  /*2390*/  SHF.R.U32.HI R24, RZ, 0xa, R10 ;  /* 0x0000000aff187819 */ /* 0x000fe4000001160a */
[C---:B------:R-:W-:Y:S02]  /*23a0*/  SHF.R.W.U32 R28, R37.reuse, 0x19, R37 ;  /* 0x00000019251c7819 */ /* 0x040fe40000001e25 */
[----:B------:R-:W-:Y:S02]  /*23b0*/  LOP3.LUT R2, R2, R24, R17, 0x96, !PT ;  /* 0x0000001802027212 */ /* 0x000fe400078e9611 */
[C-C-:B------:R-:W-:Y:S02]  /*23c0*/  SHF.R.W.U32 R17, R37.reuse, 0x6, R37.reuse ;  /* 0x0000000625117819 */ /* 0x140fe40000001e25 */
[----:B------:R-:W-:Y:S02]  /*23d0*/  SHF.R.W.U32 R24, R37, 0xb, R37 ;  /* 0x0000000b25187819 */ /* 0x000fe40000001e25 */
[----:B------:R-:W-:-:S02]  /*23e0*/  SHF.R.W.U32 R31, R22, 0xd, R22 ;  /* 0x0000000d161f7819 */ /* 0x000fc40000001e16 */
[----:B------:R-:W-:Y:S02]  /*23f0*/  LOP3.LUT R17, R28, R24, R17, 0x96, !PT ;  /* 0x000000181c117212 */ /* 0x000fe400078e9611 */
[C-C-:B------:R-:W-:Y:S02]  /*2400*/  SHF.R.W.U32 R24, R22.reuse, 0x2, R22.reuse ;  /* 0x0000000216187819 */ /* 0x140fe40000001e16 */
[----:B------:R-:W-:Y:S02]  /*2410*/  SHF.R.W.U32 R28, R22, 0x16, R22 ;  /* 0x00000016161c7819 */ /* 0x000fe40000001e16 */
[----:B------:R-:W-:Y:S02]  /*2420*/  IADD3 R2, PT, PT, R2, 0xa00055, R19 ;  /* 0x00a0005502027810 */ /* 0x000fe40007ffe013 */
[----:B------:R-:W-:Y:S02]  /*2430*/  LOP3.LUT R28, R28, R31, R24, 0x96, !PT ;  /* 0x0000001f1c1c7212 */ /* 0x000fe400078e9618 */
[----:B------:R-:W-:-:S02]  /*2440*/  IADD3 R24, PT, PT, R17, R2, R11 ;  /* 0x0000000211187210 */ /* 0x000fc40007ffe00b */
[----:B------:R-:W-:Y:S02]  /*2450*/  LOP3.LUT R11, R37, R21, R20, 0xca, !PT ;  /* 0x00000015250b7212 */ /* 0x000fe400078eca14 */
[----:B------:R-:W-:Y:S02]  /*2460*/  LOP3.LUT R31, R22, R23, R16, 0xe8, !PT ;  /* 0x00000017161f7212 */ /* 0x000fe400078ee810 */
[----:B------:R-:W-:Y:S02]  /*2470*/  IADD3 R11, PT, PT, R24, UR42, R11 ;  /* 0x0000002a180b7c10 */ /* 0x000fe4000fffe00b */
[C---:B------:R-:W-:Y:S02]  /*2480*/  SHF.R.W.U32 R17, R3.reuse, 0x11, R3 ;  /* 0x0000001103117819 */ /* 0x040fe40000001e03 */
        /* <DEDUP_REMOVED lines=758> */
[----:B------:R-:W-:Y:S01]  /*53f0*/  LOP3.LUT R18, R26, R25, R18, 0x96, !PT ;  /* 0x000000191a127212 */ /* 0x000fe200078e9612 */
[----:B------:R-:W-:Y:S01]  /*5400*/  IMAD.MOV.U32 R26, RZ, RZ, 0x3c6ef372 ;  /* 0x3c6ef372ff1a7424 */ /* 0x000fe200078e00ff */
[----:B------:R-:W-:-:S02]  /*5410*/  LOP3.LUT R19, R3, R20, R9, 0xca, !PT ;  /* 0x0000001403137212 */ /* 0x000fc400078eca09 */
[----:B------:R-:W-:Y:S02]  /*5420*/  LOP3.LUT R11, R10, R11, R2, 0x96, !PT ;  /* 0x0000000b0a0b7212 */ /* 0x000fe400078e9602 */
[----:B------:R-:W-:Y:S02]  /*5430*/  LOP3.LUT R10, R23, R4, R27, 0xe8, !PT ;  /* 0x00000004170a7212 */ /* 0x000fe400078ee81b */
[----:B------:R-:W-:Y:S02]  /*5440*/  IADD3 R12, PT, PT, R19, R12, R18 ;  /* 0x0000000c130c7210 */ /* 0x000fe40007ffe012 */
[C-C-:B------:R-:W-:Y:S02]  /*5450*/  SHF.R.W.U32 R2, R21.reuse, 0x11, R21.reuse ;  /* 0x0000001115027819 */ /* 0x140fe40000001e15 */
[----:B------:R-:W-:Y:S01]  /*5460*/  SHF.R.W.U32 R25, R21, 0x13, R21 ;  /* 0x0000001315197819 */ /* 0x000fe20000001e15 */
[----:B------:R-:W-:Y:S01]  /*5470*/  VIADD R12, R12, UR74 ;  /* 0x0000004a0c0c7c36 */ /* 0x000fe20008000000 */
[----:B------:R-:W-:-:S02]  /*5480*/  IADD3 R10, PT, PT, R11, R10, R8 ;  /* 0x0000000a0b0a7210 */ /* 0x000fc40007ffe008 */
[----:B------:R-:W-:Y:S02]  /*5490*/  SHF.R.U32.HI R21, RZ, 0xa, R21 ;  /* 0x0000000aff157819 */ /* 0x000fe40000011615 */
[----:B------:R-:W-:Y:S01]  /*54a0*/  SHF.R.W.U32 R8, R16, 0x7, R16 ;  /* 0x0000000710087819 */ /* 0x000fe20000001e10 */
[----:B------:R-:W-:Y:S01]  /*54b0*/  IMAD.IADD R6, R10, 0x1, R6 ;  /* 0x000000010a067824 */ /* 0x000fe200078e0206 */
[--C-:B------:R-:W-:Y:S02]  /*54c0*/  SHF.R.W.U32 R19, R16, 0x12, R16.reuse ;  /* 0x0000001210137819 */ /* 0x100fe40000001e10 */
[----:B------:R-:W-:Y:S02]  /*54d0*/  SHF.R.U32.HI R18, RZ, 0x3, R16 ;  /* 0x00000003ff127819 */ /* 0x000fe40000011610 */
[----:B------:R-:W-:Y:S01]  /*54e0*/  LOP3.LUT R21, R25, R21, R2, 0x96, !PT ;  /* 0x0000001519157212 */ /* 0x000fe200078e9602 */
[----:B------:R-:W-:Y:S01]  /*54f0*/  IMAD.MOV.U32 R25, RZ, RZ, 0x6a09e667 ;  /* 0x6a09e667ff197424 */ /* 0x000fe200078e00ff */
[----:B------:R-:W-:Y:S01]  /*5500*/  LOP3.LUT R18, R19, R18, R8, 0x96, !PT ;  /* 0x0000001213127212 */ /* 0x000fe200078e9608 */
[----:B------:R-:W-:Y:S01]  /*5510*/  IMAD.IADD R8, R27, 0x1, R12 ;  /* 0x000000011b087824 */ /* 0x000fe200078e020c */
[----:B------:R-:W-:-:S02]  /*5520*/  SHF.R.W.U32 R2, R10, 0x2, R10 ;  /* 0x000000020a027819 */ /* 0x000fc40000001e0a */
[--C-:B------:R-:W-:Y:S01]  /*5530*/  SHF.R.W.U32 R11, R10, 0xd, R10.reuse ;  /* 0x0000000d0a0b7819 */ /* 0x100fe20000001e0a */
[----:B------:R-:W-:Y:S01]  /*5540*/  IMAD.IADD R13, R8, 0x1, R13 ;  /* 0x00000001080d7824 */ /* 0x000fe200078e020d */
[----:B------:R-:W-:Y:S02]  /*5550*/  SHF.R.W.U32 R16, R10, 0x16, R10 ;  /* 0x000000160a107819 */ /* 0x000fe40000001e0a */
[----:B------:R-:W-:Y:S02]  /*5560*/  IADD3 R21, PT, PT, R17, R21, R22 ;  /* 0x0000001511157210 */ /* 0x000fe40007ffe016 */
[----:B------:R-:W-:Y:S02]  /*5570*/  LOP3.LUT R11, R16, R11, R2, 0x96, !PT ;  /* 0x0000000b100b7212 */ /* 0x000fe400078e9602 */
[C-C-:B------:R-:W-:Y:S02]  /*5580*/  SHF.R.W.U32 R2, R8.reuse, 0x6, R8.reuse ;  /* 0x0000000608027819 */ /* 0x140fe40000001e08 */
[----:B------:R-:W-:-:S02]  /*5590*/  SHF.R.W.U32 R17, R8, 0xb, R8 ;  /* 0x0000000b08117819 */ /* 0x000fc40000001e08 */
[----:B------:R-:W-:Y:S02]  /*55a0*/  SHF.R.W.U32 R19, R8, 0x19, R8 ;  /* 0x0000001908137819 */ /* 0x000fe40000001e08 */
[----:B------:R-:W-:Y:S02]  /*55b0*/  LOP3.LUT R16, R10, R23, R4, 0xe8, !PT ;  /* 0x000000170a107212 */ /* 0x000fe400078ee804 */
[----:B------:R-:W-:Y:S01]  /*55c0*/  IADD3 R18, PT, PT, R9, R21, R18 ;  /* 0x0000001509127210 */ /* 0x000fe20007ffe012 */
[----:B------:R-:W-:Y:S01]  /*55d0*/  IMAD.U32 R21, RZ, RZ, UR5 ;  /* 0x00000005ff157e24 */ /* 0x000fe2000f8e00ff */
[----:B------:R-:W-:Y:S02]  /*55e0*/  LOP3.LUT R2, R19, R17, R2, 0x96, !PT ;  /* 0x0000001113027212 */ /* 0x000fe400078e9602 */
[----:B------:R-:W-:Y:S01]  /*55f0*/  LOP3.LUT R9, R8, R3, R20, 0xca, !PT ;  /* 0x0000000308097212 */ /* 0x000fe200078eca14 */
[----:B------:R-:W-:Y:S01]  /*5600*/  IMAD.IADD R3, R3, 0x1, R14 ;  /* 0x0000000103037824 */ /* 0x000fe200078e020e */
[----:B------:R-:W-:-:S02]  /*5610*/  IADD3 R16, PT, PT, R11, R16, R12 ;  /* 0x000000100b107210 */ /* 0x000fc40007ffe00c */
[----:B------:R-:W-:Y:S02]  /*5620*/  IADD3 R2, PT, PT, R9, R18, R2 ;  /* 0x0000001209027210 */ /* 0x000fe40007ffe002 */
[C-C-:B------:R-:W-:Y:S01]  /*5630*/  SHF.R.W.U32 R11, R16.reuse, 0x2, R16.reuse ;  /* 0x00000002100b7819 */ /* 0x140fe20000001e10 */
[C---:B------:R-:W-:Y:S01]  /*5640*/  IMAD.IADD R5, R16.reuse, 0x1, R5 ;  /* 0x0000000110057824 */ /* 0x040fe200078e0205 */
[--C-:B------:R-:W-:Y:S01]  /*5650*/  SHF.R.W.U32 R12, R16, 0xd, R16.reuse ;  /* 0x0000000d100c7819 */ /* 0x100fe20000001e10 */
[----:B------:R-:W-:Y:S01]  /*5660*/  VIADD R19, R2, UR75 ;  /* 0x0000004b02137c36 */ /* 0x000fe20008000000 */
[C---:B------:R-:W-:Y:S02]  /*5670*/  SHF.R.W.U32 R17, R16.reuse, 0x16, R16 ;  /* 0x0000001610117819 */ /* 0x040fe40000001e10 */
[----:B------:R-:W-:Y:S02]  /*5680*/  LOP3.LUT R9, R16, R10, R23, 0xe8, !PT ;  /* 0x0000000a10097212 */ /* 0x000fe400078ee817 */
[----:B------:R-:W-:Y:S01]  /*5690*/  LOP3.LUT R12, R17, R12, R11, 0x96, !PT ;  /* 0x0000000c110c7212 */ /* 0x000fe200078e960b */
[----:B------:R-:W-:-:S03]  /*56a0*/  IMAD.MOV.U32 R17, RZ, RZ, -0x64fa9774 ;  /* 0x9b05688cff117424 */ /* 0x000fc600078e00ff */
[----:B------:R-:W-:Y:S02]  /*56b0*/  IADD3 R2, PT, PT, R12, R9, R19 ;  /* 0x000000090c027210 */ /* 0x000fe40007ffe013 */
[----:B------:R-:W-:-:S03]  /*56c0*/  IADD3 R19, PT, PT, R19, UR14, R4 ;  /* 0x0000000e13137c10 */ /* 0x000fc6000fffe004 */
        /* <DEDUP_REMOVED lines=25> */
[----:B------:R-:W-:-:S04]  /*5860*/  IMAD.IADD R10, R7, 0x1, R10 ;  /* 0x00000001070a7824 */ /* 0x000fc800078e020a */
        /* <DEDUP_REMOVED lines=17> */
[----:B------:R-:W-:Y:S02]  /*5980*/  LOP3.LUT R22, R24, R23, R22, 0x96, !PT ;  /* 0x0000001718167212 */ /* 0x000fe400078e9616 */
[----:B------:R-:W-:Y:S02]  /*5990*/  LOP3.LUT R23, R21, 0x6a09e667, R28, 0xe8, !PT ;  /* 0x6a09e66715177812 */ /* 0x000fe400078ee81c */
[----:B------:R-:W-:-:S02]  /*59a0*/  LOP3.LUT R26, R27, R26, R25, 0x96, !PT ;  /* 0x0000001a1b1a7212 */ /* 0x000fc400078e9619 */
        /* <DEDUP_REMOVED lines=34> */
[----:B------:R-:W-:-:S05]  /*5bd0*/  IADD3 R9, PT, PT, R15, UR19, R26 ;  /* 0x000000130f097c10 */ /* 0x000fca000fffe01a */
[----:B------:R-:W-:-:S05]  /*5be0*/  IMAD.IADD R21, R23, 0x1, R9 ;  /* 0x0000000117157824 */ /* 0x000fca00078e0209 */
[C-C-:B------:R-:W-:Y:S02]  /*5bf0*/  SHF.R.W.U32 R10, R21.reuse, 0x6, R21.reuse ;  /* 0x00000006150a7819 */ /* 0x140fe40000001e15 */
[C-C-:B------:R-:W-:Y:S02]  /*5c00*/  SHF.R.W.U32 R25, R21.reuse, 0xb, R21.reuse ;  /* 0x0000000b15197819 */ /* 0x140fe40000001e15 */
[C---:B------:R-:W-:Y:S02]  /*5c10*/  SHF.R.W.U32 R20, R21.reuse, 0x19, R21 ;  /* 0x0000001915147819 */ /* 0x040fe40000001e15 */
[----:B------:R-:W-:Y:S02]  /*5c20*/  LOP3.LUT R22, R21, R14, R17, 0xca, !PT ;  /* 0x0000000e15167212 */ /* 0x000fe400078eca11 */
[----:B------:R-:W-:Y:S02]  /*5c30*/  LOP3.LUT R27, R20, R25, R10, 0x96, !PT ;  /* 0x00000019141b7212 */ /* 0x000fe400078e960a */
[----:B------:R-:W-:-:S02]  /*5c40*/  SHF.R.W.U32 R10, R23, 0x2, R23 ;  /* 0x00000002170a7819 */ /* 0x000fc40000001e17 */
[C-C-:B------:R-:W-:Y:S02]  /*5c50*/  SHF.R.W.U32 R25, R23.reuse, 0xd, R23.reuse ;  /* 0x0000000d17197819 */ /* 0x140fe40000001e17 */
[C---:B------:R-:W-:Y:S02]  /*5c60*/  SHF.R.W.U32 R20, R23.reuse, 0x16, R23 ;  /* 0x0000001617147819 */ /* 0x040fe40000001e17 */
[----:B------:R-:W-:Y:S02]  /*5c70*/  IADD3 R22, PT, PT, R22, R27, R12 ;  /* 0x0000001b16167210 */ /* 0x000fe40007ffe00c */
[----:B------:R-:W-:Y:S02]  /*5c80*/  LOP3.LUT R25, R20, R25, R10, 0x96, !PT ;  /* 0x0000001914197212 */ /* 0x000fe400078e960a */
[----:B------:R-:W-:Y:S01]  /*5c90*/  LOP3.LUT R12, R23, R16, R18, 0xe8, !PT ;  /* 0x00000010170c7212 */ /* 0x000fe200078ee812 */
[----:B------:R-:W-:-:S03]  /*5ca0*/  VIADD R10, R22, UR20 ;  /* 0x00000014160a7c36 */ /* 0x000fc60008000000 */
[----:B------:R-:W-:Y:S02]  /*5cb0*/  IADD3 R12, PT, PT, R25, R12, R4 ;  /* 0x0000000c190c7210 */ /* 0x000fe40007ffe004 */
[----:B------:R-:W-:Y:S02]  /*5cc0*/  LOP3.LUT R10, R10, 0x80000000, RZ, 0x3c, !PT ;  /* 0x800000000a0a7812 */ /* 0x000fe400078e3cff */
[C-C-:B------:R-:W-:Y:S02]  /*5cd0*/  SHF.R.W.U32 R18, R12.reuse, 0x2, R12.reuse ;  /* 0x000000020c127819 */ /* 0x140fe40000001e0c */
[C---:B------:R-:W-:Y:S01]  /*5ce0*/  SHF.R.W.U32 R25, R12.reuse, 0xd, R12 ;  /* 0x0000000d0c197819 */ /* 0x040fe20000001e0c */
[C---:B------:R-:W-:Y:S01]  /*5cf0*/  IMAD.IADD R4, R12.reuse, 0x1, R10 ;  /* 0x000000010c047824 */ /* 0x040fe200078e020a */
[C---:B------:R-:W-:Y:S02]  /*5d00*/  SHF.R.W.U32 R20, R12.reuse, 0x16, R12 ;  /* 0x000000160c147819 */ /* 0x040fe40000001e0c */
[----:B------:R-:W-:-:S02]  /*5d10*/  LOP3.LUT R16, R12, R23, R16, 0xe8, !PT ;  /* 0x000000170c107212 */ /* 0x000fc400078ee810 */
[C-C-:B------:R-:W-:Y:S02]  /*5d20*/  SHF.R.W.U32 R22, R4.reuse, 0x6, R4.reuse ;  /* 0x0000000604167819 */ /* 0x140fe40000001e04 */
[C-C-:B------:R-:W-:Y:S02]  /*5d30*/  SHF.R.W.U32 R27, R4.reuse, 0xb, R4.reuse ;  /* 0x0000000b041b7819 */ /* 0x140fe40000001e04 */
[----:B------:R-:W-:Y:S02]  /*5d40*/  SHF.R.W.U32 R24, R4, 0x19, R4 ;  /* 0x0000001904187819 */ /* 0x000fe40000001e04 */
[----:B------:R-:W-:Y:S02]  /*5d50*/  LOP3.LUT R25, R20, R25, R18, 0x96, !PT ;  /* 0x0000001914197212 */ /* 0x000fe400078e9612 */
[----:B------:R-:W-:Y:S02]  /*5d60*/  LOP3.LUT R22, R24, R27, R22, 0x96, !PT ;  /* 0x0000001b18167212 */ /* 0x000fe400078e9616 */
[----:B------:R-:W-:-:S02]  /*5d70*/  LOP3.LUT R24, R4, R21, R14, 0xca, !PT ;  /* 0x0000001504187212 */ /* 0x000fc400078eca0e */
[----:B------:R-:W-:Y:S02]  /*5d80*/  IADD3 R25, PT, PT, R25, R16, R8 ;  /* 0x0000001019197210 */ /* 0x000fe40007ffe008 */
[----:B------:R-:W-:Y:S02]  /*5d90*/  IADD3 R22, PT, PT, R24, R22, R17 ;  /* 0x0000001618167210 */ /* 0x000fe40007ffe011 */
        /* <DEDUP_REMOVED lines=9> */
[C---:B------:R-:W-:Y:S02]  /*5e30*/  SHF.R.W.U32 R22, R17.reuse, 0x19, R17 ;  /* 0x0000001911167819 */ /* 0x040fe40000001e11 */
[----:B------:R-:W-:Y:S02]  /*5e40*/  IADD3 R16, PT, PT, R16, R23, R11 ;  /* 0x0000001710107210 */ /* 0x000fe40007ffe00b */
[----:B------:R-:W-:Y:S02]  /*5e50*/  LOP3.LUT R29, R22, R29, R20, 0x96, !PT ;  /* 0x0000001d161d7212 */ /* 0x000fe400078e9614 */
[----:B------:R-:W-:-:S02]  /*5e60*/  LOP3.LUT R20, R17, R4, R21, 0xca, !PT ;  /* 0x0000000411147212 */ /* 0x000fc400078eca15 */
[----:B------:R-:W-:Y:S02]  /*5e70*/  SHF.R.W.U32 R18, R16, 0x2, R16 ;  /* 0x0000000210127819 */ /* 0x000fe40000001e10 */
[----:B------:R-:W-:Y:S02]  /*5e80*/  IADD3 R20, PT, PT, R20, R29, R14 ;  /* 0x0000001d14147210 */ /* 0x000fe40007ffe00e */
[C---:B------:R-:W-:Y:S02]  /*5e90*/  SHF.R.W.U32 R23, R16.reuse, 0xd, R16 ;  /* 0x0000000d10177819 */ /* 0x040fe40000001e10 */
[----:B------:R-:W-:Y:S01]  /*5ea0*/  LOP3.LUT R12, R16, R25, R12, 0xe8, !PT ;  /* 0x00000019100c7212 */ /* 0x000fe200078ee80c */
[----:B------:R-:W-:Y:S01]  /*5eb0*/  VIADD R11, R20, UR22 ;  /* 0x00000016140b7c36 */ /* 0x000fe20008000000 */
[----:B------:R-:W-:-:S03]  /*5ec0*/  SHF.R.W.U32 R20, R16, 0x16, R16 ;  /* 0x0000001610147819 */ /* 0x000fc60000001e10 */
[----:B------:R-:W-:Y:S01]  /*5ed0*/  IMAD.IADD R14, R16, 0x1, R11 ;  /* 0x00000001100e7824 */ /* 0x000fe200078e020b */
[----:B------:R-:W-:-:S04]  /*5ee0*/  LOP3.LUT R18, R20, R23, R18, 0x96, !PT ;  /* 0x0000001714127212 */ /* 0x000fc800078e9612 */
        /* <DEDUP_REMOVED lines=55> */
[----:B------:R-:W-:-:S02]  /*6260*/  IMAD.IADD R11, R20, 0x1, R14 ;  /* 0x00000001140b7824 */ /* 0x000fc400078e020e */
[----:B------:R-:W-:Y:S01]  /*6270*/  IMAD.U32 R22, RZ, RZ, UR27 ;  /* 0x0000001bff167e24 */ /* 0x000fe2000f8e00ff */
[----:B------:R-:W-:Y:S02]  /*6280*/  IADD3 R21, PT, PT, R21, R4, R12 ;  /* 0x0000000415157210 */ /* 0x000fe40007ffe00c */
[C-C-:B------:R-:W-:Y:S02]  /*6290*/  SHF.R.W.U32 R24, R11.reuse, 0x6, R11.reuse ;  /* 0x000000060b187819 */ /* 0x140fe40000001e0b */
[C-C-:B------:R-:W-:Y:S02]  /*62a0*/  SHF.R.W.U32 R25, R11.reuse, 0xb, R11.reuse ;  /* 0x0000000b0b197819 */ /* 0x140fe40000001e0b */
[C---:B------:R-:W-:Y:S02]  /*62b0*/  SHF.R.W.U32 R26, R11.reuse, 0x19, R11 ;  /* 0x000000190b1a7819 */ /* 0x040fe40000001e0b */
[----:B------:R-:W-:Y:S02]  /*62c0*/  LOP3.LUT R16, R11, R17, R10, 0xca, !PT ;  /* 0x000000110b107212 */ /* 0x000fe400078eca0a */
[----:B------:R-:W-:-:S02]  /*62d0*/  LOP3.LUT R24, R26, R25, R24, 0x96, !PT ;  /* 0x000000191a187212 */ /* 0x000fc400078e9618 */
[C---:B------:R-:W-:Y:S02]  /*62e0*/  SHF.R.W.U32 R4, R5.reuse, 0x7, R5 ;  /* 0x0000000705047819 */ /* 0x040fe40000001e05 */
[----:B------:R-:W-:Y:S02]  /*62f0*/  IADD3 R9, PT, PT, R16, R24, R9 ;  /* 0x0000001810097210 */ /* 0x000fe40007ffe009 */
[--C-:B------:R-:W-:Y:S02]  /*6300*/  SHF.R.W.U32 R25, R5, 0x12, R5.reuse ;  /* 0x0000001205197819 */ /* 0x100fe40000001e05 */
[----:B------:R-:W-:Y:S02]  /*6310*/  IADD3 R9, PT, PT, R9, 0x100, R22 ;  /* 0x0000010009097810 */ /* 0x000fe40007ffe016 */
[----:B------:R-:W-:Y:S02]  /*6320*/  SHF.R.U32.HI R12, RZ, 0x3, R5 ;  /* 0x00000003ff0c7819 */ /* 0x000fe40000011605 */
[C---:B------:R-:W-:Y:S01]  /*6330*/  LOP3.LUT R23, R21.reuse, R20, R23, 0xe8, !PT ;  /* 0x0000001415177212 */ /* 0x040fe200078ee817 */
        /* <DEDUP_REMOVED lines=11> */
[----:B------:R-:W-:Y:S02]  /*63f0*/  IADD3 R2, PT, PT, R25, R23, R18 ;  /* 0x0000001719027210 */ /* 0x000fe40007ffe012 */
[----:B------:R-:W-:Y:S02]  /*6400*/  LOP3.LUT R18, R16, R11, R17, 0xca, !PT ;  /* 0x0000000b10127212 */ /* 0x000fe400078eca11 */
[----:B------:R-:W-:Y:S02]  /*6410*/  IADD3 R29, PT, PT, R29, R4, R10 ;  /* 0x000000041d1d7210 */ /* 0x000fe40007ffe00a */
[----:B------:R-:W-:-:S02]  /*6420*/  SHF.R.W.U32 R10, R6, 0x7, R6 ;  /* 0x00000007060a7819 */ /* 0x000fc40000001e06 */
        /* <DEDUP_REMOVED lines=12> */
[----:B------:R-:W-:-:S02]  /*64f0*/  LOP3.LUT R20, R2, R21, R20, 0xe8, !PT ;  /* 0x0000001502147212 */ /* 0x000fc400078ee814 */
[----:B------:R-:W-:Y:S02]  /*6500*/  IADD3 R12, PT, PT, R24, 0xa00000, R5 ;  /* 0x00a00000180c7810 */ /* 0x000fe40007ffe005 */
[----:B------:R-:W-:Y:S02]  /*6510*/  LOP3.LUT R25, R27, R26, R25, 0x96, !PT ;  /* 0x0000001a1b197212 */ /* 0x000fe400078e9619 */
[----:B------:R-:W-:Y:S02]  /*6520*/  IADD3 R20, PT, PT, R23, R20, R8 ;  /* 0x0000001417147210 */ /* 0x000fe40007ffe008 */
[----:B------:R-:W-:Y:S02]  /*6530*/  IADD3 R8, PT, PT, R25, R12, R17 ;  /* 0x0000000c19087210 */ /* 0x000fe40007ffe011 */
[----:B------:R-:W-:Y:S02]  /*6540*/  LOP3.LUT R17, R10, R16, R11, 0xca, !PT ;  /* 0x000000100a117212 */ /* 0x000fe400078eca0b */
[----:B------:R-:W-:-:S02]  /*6550*/  SHF.R.W.U32 R24, R7, 0x7, R7 ;  /* 0x0000000707187819 */ /* 0x000fc40000001e07 */
[--C-:B------:R-:W-:Y:S02]  /*6560*/  SHF.R.W.U32 R25, R7, 0x12, R7.reuse ;  /* 0x0000001207197819 */ /* 0x100fe40000001e07 */
[----:B------:R-:W-:Y:S02]  /*6570*/  SHF.R.U32.HI R26, RZ, 0x3, R7 ;  /* 0x00000003ff1a7819 */ /* 0x000fe40000011607 */
[C-C-:B------:R-:W-:Y:S02]  /*6580*/  SHF.R.W.U32 R5, R4.reuse, 0x11, R4.reuse ;  /* 0x0000001104057819 */ /* 0x140fe40000001e04 */
[--C-:B------:R-:W-:Y:S02]  /*6590*/  SHF.R.W.U32 R22, R4, 0x13, R4.reuse ;  /* 0x0000001304167819 */ /* 0x100fe40000001e04 */
[----:B------:R-:W-:Y:S02]  /*65a0*/  SHF.R.U32.HI R23, RZ, 0xa, R4 ;  /* 0x0000000aff177819 */ /* 0x000fe40000011604 */
[----:B------:R-:W-:-:S02]  /*65b0*/  IADD3 R17, PT, PT, R8, UR29, R17 ;  /* 0x0000001d08117c10 */ /* 0x000fc4000fffe011 */
[----:B------:R-:W-:Y:S02]  /*65c0*/  LOP3.LUT R24, R25, R26, R24, 0x96, !PT ;  /* 0x0000001a19187212 */ /* 0x000fe400078e9618 */
[----:B------:R-:W-:Y:S01]  /*65d0*/  LOP3.LUT R25, R22, R23, R5, 0x96, !PT ;  /* 0x0000001716197212 */ /* 0x000fe200078e9605 */
[C---:B------:R-:W-:Y:S01]  /*65e0*/  IMAD.IADD R5, R20.reuse, 0x1, R17 ;  /* 0x0000000114057824 */ /* 0x040fe200078e0211 */
        /* <DEDUP_REMOVED lines=13> */
[C---:B------:R-:W-:Y:S02]  /*66c0*/  SHF.R.W.U32 R6, R12.reuse, 0x11, R12 ;  /* 0x000000110c067819 */ /* 0x040fe40000001e0c */
[----:B------:R-:W-:Y:S02]  /*66d0*/  IADD3 R14, PT, PT, R11, UR30, R14 ;  /* 0x0000001e0b0e7c10 */ /* 0x000fe4000fffe00e */
[----:B------:R-:W-:-:S02]  /*66e0*/  SHF.R.W.U32 R23, R12, 0x13, R12 ;  /* 0x000000130c177819 */ /* 0x000fc40000001e0c */
[----:B------:R-:W-:Y:S01]  /*66f0*/  SHF.R.U32.HI R22, RZ, 0xa, R12 ;  /* 0x0000000aff167819 */ /* 0x000fe2000001160c */
[----:B------:R-:W-:Y:S01]  /*6700*/  IMAD.IADD R11, R21, 0x1, R14 ;  /* 0x00000001150b7824 */ /* 0x000fe200078e020e */
[C-C-:B------:R-:W-:Y:S02]  /*6710*/  SHF.R.W.U32 R25, R19.reuse, 0x7, R19.reuse ;  /* 0x0000000713197819 */ /* 0x140fe40000001e13 */
[--C-:B------:R-:W-:Y:S02]  /*6720*/  SHF.R.W.U32 R26, R19, 0x12, R19.reuse ;  /* 0x00000012131a7819 */ /* 0x100fe40000001e13 */
[----:B------:R-:W-:Y:S02]  /*6730*/  SHF.R.U32.HI R27, RZ, 0x3, R19 ;  /* 0x00000003ff1b7819 */ /* 0x000fe40000011613 */
[----:B------:R-:W-:Y:S02]  /*6740*/  LOP3.LUT R24, R23, R22, R6, 0x96, !PT ;  /* 0x0000001617187212 */ /* 0x000fe400078e9606 */
[----:B------:R-:W-:-:S02]  /*6750*/  SHF.R.W.U32 R6, R21, 0x2, R21 ;  /* 0x0000000215067819 */ /* 0x000fc40000001e15 */
[C-C-:B------:R-:W-:Y:S02]  /*6760*/  SHF.R.W.U32 R23, R21.reuse, 0xd, R21.reuse ;  /* 0x0000000d15177819 */ /* 0x140fe40000001e15 */
[----:B------:R-:W-:Y:S02]  /*6770*/  SHF.R.W.U32 R22, R21, 0x16, R21 ;  /* 0x0000001615167819 */ /* 0x000fe40000001e15 */
[----:B------:R-:W-:Y:S02]  /*6780*/  LOP3.LUT R25, R26, R27, R25, 0x96, !PT ;  /* 0x0000001b1a197212 */ /* 0x000fe400078e9619 */
        /* <DEDUP_REMOVED lines=8> */
[----:B------:R-:W-:-:S02]  /*6810*/  IADD3 R16, PT, PT, R27, R2, R16 ;  /* 0x000000021b107210 */ /* 0x000fc40007ffe010 */
[----:B------:R-:W-:Y:S02]  /*6820*/  IADD3 R22, PT, PT, R22, R6, R9 ;  /* 0x0000000616167210 */ /* 0x000fe40007ffe009 */
[----:B------:R-:W-:Y:S02]  /*6830*/  IADD3 R7, PT, PT, R16, UR31, R7 ;  /* 0x0000001f10077c10 */ /* 0x000fe4000fffe007 */
[C-C-:B------:R-:W-:Y:S02]  /*6840*/  SHF.R.W.U32 R24, R13.reuse, 0x7, R13.reuse ;  /* 0x000000070d187819 */ /* 0x140fe40000001e0d */
[----:B------:R-:W-:Y:S01]  /*6850*/  SHF.R.W.U32 R25, R13, 0x12, R13 ;  /* 0x000000120d197819 */ /* 0x000fe20000001e0d */
[----:B------:R-:W-:Y:S01]  /*6860*/  IMAD.IADD R16, R22, 0x1, R7 ;  /* 0x0000000116107824 */ /* 0x000fe200078e0207 */
[----:B------:R-:W-:Y:S02]  /*6870*/  SHF.R.U32.HI R26, RZ, 0x3, R13 ;  /* 0x00000003ff1a7819 */ /* 0x000fe4000001160d */
[----:B------:R-:W-:-:S02]  /*6880*/  SHF.R.W.U32 R6, R8, 0x11, R8 ;  /* 0x0000001108067819 */ /* 0x000fc40000001e08 */
[--C-:B------:R-:W-:Y:S02]  /*6890*/  SHF.R.W.U32 R9, R8, 0x13, R8.reuse ;  /* 0x0000001308097819 */ /* 0x100fe40000001e08 */
        /* <DEDUP_REMOVED lines=33> */
[----:B------:R-:W-:Y:S02]  /*6ab0*/  IADD3 R6, PT, PT, R25, R24, R13 ;  /* 0x0000001819067210 */ /* 0x000fe40007ffe00d */
[----:B------:R-:W-:Y:S02]  /*6ac0*/  LOP3.LUT R26, R28, R27, R26, 0x96, !PT ;  /* 0x0000001b1c1a7212 */ /* 0x000fe400078e961a */
[----:B------:R-:W-:-:S02]  /*6ad0*/  LOP3.LUT R21, R20, R22, R21, 0xe8, !PT ;  /* 0x0000001614157212 */ /* 0x000fc400078ee815 */
[----:B------:R-:W-:Y:S02]  /*6ae0*/  IADD3 R26, PT, PT, R26, R6, R5 ;  /* 0x000000061a1a7210 */ /* 0x000fe40007ffe005 */
[----:B------:R-:W-:Y:S02]  /*6af0*/  LOP3.LUT R5, R10, R16, R11, 0xca, !PT ;  /* 0x000000100a057212 */ /* 0x000fe400078eca0b */
[----:B------:R-:W-:Y:S02]  /*6b00*/  IADD3 R17, PT, PT, R18, R21, R17 ;  /* 0x0000001512117210 */ /* 0x000fe40007ffe011 */
        /* <DEDUP_REMOVED lines=11> */
[----:B------:R-:W-:Y:S02]  /*6bc0*/  IADD3 R24, PT, PT, R25, R24, R3 ;  /* 0x0000001819187210 */ /* 0x000fe40007ffe003 */
[C-C-:B------:R-:W-:Y:S02]  /*6bd0*/  SHF.R.W.U32 R26, R13.reuse, 0x6, R13.reuse ;  /* 0x000000060d1a7819 */ /* 0x140fe40000001e0d */
[C-C-:B------:R-:W-:Y:S02]  /*6be0*/  SHF.R.W.U32 R27, R13.reuse, 0xb, R13.reuse ;  /* 0x0000000b0d1b7819 */ /* 0x140fe40000001e0d */
[----:B------:R-:W-:Y:S02]  /*6bf0*/  SHF.R.W.U32 R28, R13, 0x19, R13 ;  /* 0x000000190d1c7819 */ /* 0x000fe40000001e0d */
[C-C-:B------:R-:W-:Y:S02]  /*6c00*/  SHF.R.W.U32 R21, R17.reuse, 0xd, R17.reuse ;  /* 0x0000000d11157819 */ /* 0x140fe40000001e11 */
[----:B------:R-:W-:-:S02]  /*6c10*/  SHF.R.W.U32 R23, R17, 0x16, R17 ;  /* 0x0000001611177819 */ /* 0x000fc40000001e11 */
[----:B------:R-:W-:Y:S01]  /*6c20*/  LOP3.LUT R27, R28, R27, R26, 0x96, !PT ;  /* 0x0000001b1c1b7212 */ /* 0x000fe200078e961a */
[----:B------:R-:W-:Y:S01]  /*6c30*/  VIADD R26, R24, 0x100 ;  /* 0x00000100181a7836 */ /* 0x000fe20000000000 */
        /* <DEDUP_REMOVED lines=13> */
[----:B------:R-:W-:Y:S02]  /*6d10*/  SHF.R.W.U32 R11, R22, 0x2, R22 ;  /* 0x00000002160b7819 */ /* 0x000fe40000001e16 */
        /* <DEDUP_REMOVED lines=13> */
[--C-:B------:R-:W-:Y:S01]  /*6df0*/  SHF.R.W.U32 R21, R26, 0x13, R26.reuse ;  /* 0x000000131a157819 */ /* 0x100fe20000001e1a */
[C---:B------:R-:W-:Y:S01]  /*6e00*/  IMAD.IADD R7, R15.reuse, 0x1, R11 ;  /* 0x000000010f077824 */ /* 0x040fe200078e020b */
[----:B------:R-:W-:Y:S02]  /*6e10*/  SHF.R.U32.HI R20, RZ, 0xa, R26 ;  /* 0x0000000aff147819 */ /* 0x000fe4000001161a */
[----:B------:R-:W-:Y:S02]  /*6e20*/  LOP3.LUT R17, R15, R22, R17, 0xe8, !PT ;  /* 0x000000160f117212 */ /* 0x000fe400078ee811 */
[----:B------:R-:W-:Y:S02]  /*6e30*/  LOP3.LUT R31, R21, R20, R16, 0x96, !PT ;  /* 0x00000014151f7212 */ /* 0x000fe400078e9610 */
[----:B------:R-:W-:-:S02]  /*6e40*/  SHF.R.W.U32 R23, R7, 0x6, R7 ;  /* 0x0000000607177819 */ /* 0x000fc40000001e07 */
[C-C-:B------:R-:W-:Y:S02]  /*6e50*/  SHF.R.W.U32 R24, R7.reuse, 0xb, R7.reuse ;  /* 0x0000000b07187819 */ /* 0x140fe40000001e07 */
[----:B------:R-:W-:Y:S02]  /*6e60*/  SHF.R.W.U32 R25, R7, 0x19, R7 ;  /* 0x0000001907197819 */ /* 0x000fe40000001e07 */
[C-C-:B------:R-:W-:Y:S02]  /*6e70*/  SHF.R.W.U32 R16, R15.reuse, 0x2, R15.reuse ;  /* 0x000000020f107819 */ /* 0x140fe40000001e0f */
[C-C-:B------:R-:W-:Y:S02]  /*6e80*/  SHF.R.W.U32 R21, R15.reuse, 0xd, R15.reuse ;  /* 0x0000000d0f157819 */ /* 0x140fe40000001e0f */
[----:B------:R-:W-:Y:S02]  /*6e90*/  SHF.R.W.U32 R20, R15, 0x16, R15 ;  /* 0x000000160f147819 */ /* 0x000fe40000001e0f */
[----:B------:R-:W-:-:S02]  /*6ea0*/  LOP3.LUT R23, R25, R24, R23, 0x96, !PT ;  /* 0x0000001819177212 */ /* 0x000fc400078e9617 */
[----:B------:R-:W-:Y:S02]  /*6eb0*/  IADD3 R31, PT, PT, R31, -0x80000000, R12 ;  /* 0x800000001f1f7810 */ /* 0x000fe40007ffe00c */
[----:B------:R-:W-:Y:S02]  /*6ec0*/  LOP3.LUT R16, R20, R21, R16, 0x96, !PT ;  /* 0x0000001514107212 */ /* 0x000fe400078e9610 */
[----:B------:R-:W-:Y:S02]  /*6ed0*/  IADD3 R23, PT, PT, R23, R31, R10 ;  /* 0x0000001f17177210 */ /* 0x000fe40007ffe00a */
[----:B------:R-:W-:Y:S02]  /*6ee0*/  LOP3.LUT R24, R7, R14, R13, 0xca, !PT ;  /* 0x0000000e07187212 */ /* 0x000fe400078eca0d */
[----:B------:R-:W-:Y:S02]  /*6ef0*/  IADD3 R16, PT, PT, R16, R17, R9 ;  /* 0x0000001110107210 */ /* 0x000fe40007ffe009 */
[----:B------:R-:W-:-:S02]  /*6f00*/  IADD3 R24, PT, PT, R23, UR36, R24 ;  /* 0x0000002417187c10 */ /* 0x000fc4000fffe018 */
[C-C-:B------:R-:W-:Y:S02]  /*6f10*/  SHF.R.W.U32 R9, R18.reuse, 0x11, R18.reuse ;  /* 0x0000001112097819 */ /* 0x140fe40000001e12 */
[----:B------:R-:W-:Y:S01]  /*6f20*/  SHF.R.W.U32 R20, R18, 0x13, R18 ;  /* 0x0000001312147819 */ /* 0x000fe20000001e12 */
[----:B------:R-:W-:Y:S01]  /*6f30*/  IMAD.IADD R10, R16, 0x1, R24 ;  /* 0x00000001100a7824 */ /* 0x000fe200078e0218 */
[--C-:B------:R-:W-:Y:S02]  /*6f40*/  SHF.R.U32.HI R17, RZ, 0xa, R18.reuse ;  /* 0x0000000aff117819 */ /* 0x100fe40000011612 */
[----:B------:R-:W-:Y:S02]  /*6f50*/  SHF.R.W.U32 R34, R18, 0x12, R18 ;  /* 0x0000001212227819 */ /* 0x000fe40000001e12 */
        /* <DEDUP_REMOVED lines=22> */
[C---:B------:R-:W-:Y:S01]  /*70c0*/  SHF.R.W.U32 R23, R13.reuse, 0xb, R13 ;  /* 0x0000000b0d177819 */ /* 0x040fe20000001e0d */
        /* <DEDUP_REMOVED lines=16> */
[C-C-:B------:R-:W-:Y:S02]  /*71d0*/  SHF.R.W.U32 R27, R14.reuse, 0x6, R14.reuse ;  /* 0x000000060e1b7819 */ /* 0x140fe40000001e0e */
[C-C-:B------:R-:W-:Y:S02]  /*71e0*/  SHF.R.W.U32 R30, R14.reuse, 0xb, R14.reuse ;  /* 0x0000000b0e1e7819 */ /* 0x140fe40000001e0e */
[----:B------:R-:W-:-:S02]  /*71f0*/  SHF.R.W.U32 R32, R14, 0x19, R14 ;  /* 0x000000190e207819 */ /* 0x000fc40000001e0e */
[----:B------:R-:W-:Y:S02]  /*7200*/  LOP3.LUT R28, R28, R23, R15, 0x96, !PT ;  /* 0x000000171c1c7212 */ /* 0x000fe400078e960f */
[C-C-:B------:R-:W-:Y:S02]  /*7210*/  SHF.R.W.U32 R22, R20.reuse, 0xd, R20.reuse ;  /* 0x0000000d14167819 */ /* 0x140fe40000001e14 */
[----:B------:R-:W-:Y:S02]  /*7220*/  SHF.R.W.U32 R5, R20, 0x16, R20 ;  /* 0x0000001614057819 */ /* 0x000fe40000001e14 */
[----:B------:R-:W-:Y:S01]  /*7230*/  LOP3.LUT R30, R32, R30, R27, 0x96, !PT ;  /* 0x0000001e201e7212 */ /* 0x000fe200078e961b */
[----:B------:R-:W-:Y:S01]  /*7240*/  IMAD.IADD R27, R19, 0x1, R28 ;  /* 0x00000001131b7824 */ /* 0x000fe200078e021c */
        /* <DEDUP_REMOVED lines=10> */
[C-C-:B------:R-:W-:Y:S01]  /*72f0*/  SHF.R.W.U32 R3, R11.reuse, 0x2, R11.reuse ;  /* 0x000000020b037819 */ /* 0x140fe20000001e0b */
[C---:B------:R-:W-:Y:S01]  /*7300*/  IMAD.IADD R5, R11.reuse, 0x1, R22 ;  /* 0x000000010b057824 */ /* 0x040fe200078e0216 */
[C-C-:B------:R-:W-:Y:S02]  /*7310*/  SHF.R.W.U32 R16, R11.reuse, 0xd, R11.reuse ;  /* 0x0000000d0b107819 */ /* 0x140fe40000001e0b */
[----:B------:R-:W-:Y:S02]  /*7320*/  SHF.R.W.U32 R7, R11, 0x16, R11 ;  /* 0x000000160b077819 */ /* 0x000fe40000001e0b */
[----:B------:R-:W-:-:S02]  /*7330*/  SHF.R.W.U32 R23, R5, 0x6, R5 ;  /* 0x0000000605177819 */ /* 0x000fc40000001e05 */
[C-C-:B------:R-:W-:Y:S02]  /*7340*/  SHF.R.W.U32 R28, R5.reuse, 0xb, R5.reuse ;  /* 0x0000000b051c7819 */ /* 0x140fe40000001e05 */
[----:B------:R-:W-:Y:S02]  /*7350*/  SHF.R.W.U32 R30, R5, 0x19, R5 ;  /* 0x00000019051e7819 */ /* 0x000fe40000001e05 */
[----:B------:R-:W-:Y:S01]  /*7360*/  LOP3.LUT R7, R7, R16, R3, 0x96, !PT ;  /* 0x0000001007077212 */ /* 0x000fe200078e9603 */
[----:B------:R-:W-:Y:S01]  /*7370*/  IMAD.IADD R3, R6, 0x1, R15 ;  /* 0x0000000106037824 */ /* 0x000fe200078e020f */
[----:B------:R-:W-:Y:S02]  /*7380*/  LOP3.LUT R17, R11, R20, R17, 0xe8, !PT ;  /* 0x000000140b117212 */ /* 0x000fe400078ee811 */
[----:B------:R-:W-:Y:S02]  /*7390*/  LOP3.LUT R23, R30, R28, R23, 0x96, !PT ;  /* 0x0000001c1e177212 */ /* 0x000fe400078e9617 */
[----:B------:R-:W-:-:S02]  /*73a0*/  IADD3 R24, PT, PT, R7, R17, R24 ;  /* 0x0000001107187210 */ /* 0x000fc40007ffe018 */
[----:B------:R-:W-:Y:S02]  /*73b0*/  LOP3.LUT R7, R5, R14, R13, 0xca, !PT ;  /* 0x0000000e05077212 */ /* 0x000fe400078eca0d */
[----:B------:R-:W-:Y:S02]  /*73c0*/  IADD3 R10, PT, PT, R23, R3, R10 ;  /* 0x00000003170a7210 */ /* 0x000fe40007ffe00a */
[C---:B------:R-:W-:Y:S02]  /*73d0*/  SHF.R.W.U32 R15, R27.reuse, 0x11, R27 ;  /* 0x000000111b0f7819 */ /* 0x040fe40000001e1b */
[----:B------:R-:W-:Y:S02]  /*73e0*/  IADD3 R23, PT, PT, R10, UR40, R7 ;  /* 0x000000280a177c10 */ /* 0x000fe4000fffe007 */
[--C-:B------:R-:W-:Y:S02]  /*73f0*/  SHF.R.W.U32 R16, R27, 0x13, R27.reuse ;  /* 0x000000131b107819 */ /* 0x100fe40000001e1b */
[----:B------:R-:W-:Y:S01]  /*7400*/  SHF.R.U32.HI R17, RZ, 0xa, R27 ;  /* 0x0000000aff117819 */ /* 0x000fe2000001161b */
[C---:B------:R-:W-:Y:S01]  /*7410*/  IMAD.IADD R10, R24.reuse, 0x1, R23 ;  /* 0x00000001180a7824 */ /* 0x040fe200078e0217 */
[----:B------:R-:W-:-:S02]  /*7420*/  SHF.R.W.U32 R7, R24, 0x2, R24 ;  /* 0x0000000218077819 */ /* 0x000fc40000001e18 */
[----:B------:R-:W-:Y:S02]  /*7430*/  LOP3.LUT R17, R16, R17, R15, 0x96, !PT ;  /* 0x0000001110117212 */ /* 0x000fe400078e960f */
        /* <DEDUP_REMOVED lines=26> */
[C-C-:B------:R-:W-:Y:S02]  /*75e0*/  SHF.R.W.U32 R30, R4.reuse, 0x7, R4.reuse ;  /* 0x00000007041e7819 */ /* 0x140fe40000001e04 */
[--C-:B------:R-:W-:Y:S02]  /*75f0*/  SHF.R.W.U32 R17, R4, 0x12, R4.reuse ;  /* 0x0000001204117819 */ /* 0x100fe40000001e04 */
[----:B------:R-:W-:Y:S02]  /*7600*/  SHF.R.U32.HI R33, RZ, 0x3, R4 ;  /* 0x00000003ff217819 */ /* 0x000fe40000011604 */
[----:B------:R-:W-:Y:S02]  /*7610*/  LOP3.LUT R15, R25, R24, R11, 0xe8, !PT ;  /* 0x00000018190f7212 */ /* 0x000fe400078ee80b */
[----:B------:R-:W-:Y:S02]  /*7620*/  IADD3 R11, PT, PT, R13, 0x400022, R18 ;  /* 0x004000220d0b7810 */ /* 0x000fe40007ffe012 */
[----:B------:R-:W-:-:S02]  /*7630*/  LOP3.LUT R30, R17, R33, R30, 0x96, !PT ;  /* 0x00000021111e7212 */ /* 0x000fc400078e961e */
[----:B------:R-:W-:Y:S02]  /*7640*/  IADD3 R32, PT, PT, R32, R11, R14 ;  /* 0x0000000b20207210 */ /* 0x000fe40007ffe00e */
[----:B------:R-:W-:Y:S02]  /*7650*/  LOP3.LUT R17, R7, R10, R5, 0xca, !PT ;  /* 0x0000000a07117212 */ /* 0x000fe400078eca05 */
[----:B------:R-:W-:Y:S02]  /*7660*/  IADD3 R9, PT, PT, R20, R15, R9 ;  /* 0x0000000f14097210 */ /* 0x000fe40007ffe009 */
[C-C-:B------:R-:W-:Y:S02]  /*7670*/  SHF.R.W.U32 R13, R16.reuse, 0x11, R16.reuse ;  /* 0x00000011100d7819 */ /* 0x140fe40000001e10 */
[--C-:B------:R-:W-:Y:S02]  /*7680*/  SHF.R.W.U32 R14, R16, 0x13, R16.reuse ;  /* 0x00000013100e7819 */ /* 0x100fe40000001e10 */
[----:B------:R-:W-:-:S02]  /*7690*/  SHF.R.U32.HI R15, RZ, 0xa, R16 ;  /* 0x0000000aff0f7819 */ /* 0x000fc40000011610 */
[----:B------:R-:W-:Y:S02]  /*76a0*/  IADD3 R17, PT, PT, R32, UR42, R17 ;  /* 0x0000002a20117c10 */ /* 0x000fe4000fffe011 */
[----:B------:R-:W-:Y:S02]  /*76b0*/  LOP3.LUT R13, R14, R15, R13, 0x96, !PT ;  /* 0x0000000f0e0d7212 */ /* 0x000fe400078e960d */
[C---:B------:R-:W-:Y:S01]  /*76c0*/  SHF.R.W.U32 R15, R9.reuse, 0x2, R9 ;  /* 0x00000002090f7819 */ /* 0x040fe20000001e09 */
[C---:B------:R-:W-:Y:S01]  /*76d0*/  IMAD.IADD R20, R9.reuse, 0x1, R17 ;  /* 0x0000000109147824 */ /* 0x040fe200078e0211 */
[C-C-:B------:R-:W-:Y:S02]  /*76e0*/  SHF.R.W.U32 R14, R9.reuse, 0xd, R9.reuse ;  /* 0x0000000d090e7819 */ /* 0x140fe40000001e09 */
[----:B------:R-:W-:Y:S02]  /*76f0*/  SHF.R.W.U32 R32, R9, 0x16, R9 ;  /* 0x0000001609207819 */ /* 0x000fe40000001e09 */
[----:B------:R-:W-:-:S02]  /*7700*/  IADD3 R13, PT, PT, R30, R13, R31 ;  /* 0x0000000d1e0d7210 */ /* 0x000fc40007ffe01f */
[----:B------:R-:W-:Y:S02]  /*7710*/  LOP3.LUT R15, R32, R14, R15, 0x96, !PT ;  /* 0x0000000e200f7212 */ /* 0x000fe400078e960f */
[C-C-:B------:R-:W-:Y:S01]  /*7720*/  SHF.R.W.U32 R32, R20.reuse, 0x6, R20.reuse ;  /* 0x0000000614207819 */ /* 0x140fe20000001e14 */
[----:B------:R-:W-:Y:S01]  /*7730*/  VIADD R13, R13, 0x100 ;  /* 0x000001000d0d7836 */ /* 0x000fe20000000000 */
[C-C-:B------:R-:W-:Y:S02]  /*7740*/  SHF.R.W.U32 R33, R20.reuse, 0xb, R20.reuse ;  /* 0x0000000b14217819 */ /* 0x140fe40000001e14 */
[----:B------:R-:W-:Y:S02]  /*7750*/  SHF.R.W.U32 R14, R20, 0x19, R20 ;  /* 0x00000019140e7819 */ /* 0x000fe40000001e14 */
[----:B------:R-:W-:Y:S02]  /*7760*/  SHF.R.U32.HI R30, RZ, 0x3, R12 ;  /* 0x00000003ff1e7819 */ /* 0x000fe4000001160c */
[----:B------:R-:W-:-:S02]  /*7770*/  LOP3.LUT R32, R14, R33, R32, 0x96, !PT ;  /* 0x000000210e207212 */ /* 0x000fc400078e9620 */
[C-C-:B------:R-:W-:Y:S02]  /*7780*/  SHF.R.W.U32 R14, R12.reuse, 0x7, R12.reuse ;  /* 0x000000070c0e7819 */ /* 0x140fe40000001e0c */
[----:B------:R-:W-:Y:S02]  /*7790*/  SHF.R.W.U32 R33, R12, 0x12, R12 ;  /* 0x000000120c217819 */ /* 0x000fe40000001e0c */
[----:B------:R-:W-:Y:S02]  /*77a0*/  LOP3.LUT R24, R9, R25, R24, 0xe8, !PT ;  /* 0x0000001909187212 */ /* 0x000fe400078ee818 */
[----:B------:R-:W-:Y:S02]  /*77b0*/  LOP3.LUT R14, R33, R30, R14, 0x96, !PT ;  /* 0x0000001e210e7212 */ /* 0x000fe400078e960e */
[----:B------:R-:W-:Y:S02]  /*77c0*/  IADD3 R22, PT, PT, R15, R24, R22 ;  /* 0x000000180f167210 */ /* 0x000fe40007ffe016 */
        /* <DEDUP_REMOVED lines=10> */
[C---:B------:R-:W-:Y:S02]  /*7870*/  LOP3.LUT R25, R22.reuse, R9, R25, 0xe8, !PT ;  /* 0x0000000916197212 */ /* 0x040fe400078ee819 */
[----:B------:R-:W-:Y:S01]  /*7880*/  LOP3.LUT R30, R15, R5, R30, 0x96, !PT ;  /* 0x000000050f1e7212 */ /* 0x000fe200078e961e */
[----:B------:R-:W-:Y:S01]  /*7890*/  IMAD.IADD R15, R22, 0x1, R24 ;  /* 0x00000001160f7824 */ /* 0x000fe200078e0218 */
[----:B------:R-:W-:-:S02]  /*78a0*/  IADD3 R5, PT, PT, R4, R32, R29 ;  /* 0x0000002004057210 */ /* 0x000fc40007ffe01d */
[----:B------:R-:W-:Y:S02]  /*78b0*/  IADD3 R23, PT, PT, R30, R25, R23 ;  /* 0x000000191e177210 */ /* 0x000fe40007ffe017 */
[C---:B------:R-:W-:Y:S01]  /*78c0*/  SHF.R.W.U32 R4, R15.reuse, 0x6, R15 ;  /* 0x000000060f047819 */ /* 0x040fe20000001e0f */
[----:B------:R-:W-:Y:S01]  /*78d0*/  IMAD.IADD R5, R14, 0x1, R5 ;  /* 0x000000010e057824 */ /* 0x000fe200078e0205 */
[C-C-:B------:R-:W-:Y:S02]  /*78e0*/  SHF.R.W.U32 R33, R15.reuse, 0xb, R15.reuse ;  /* 0x0000000b0f217819 */ /* 0x140fe40000001e0f */
[----:B------:R-:W-:Y:S02]  /*78f0*/  SHF.R.W.U32 R32, R15, 0x19, R15 ;  /* 0x000000190f207819 */ /* 0x000fe40000001e0f */
[----:B------:R-:W-:Y:S02]  /*7900*/  SHF.R.W.U32 R14, R8, 0x7, R8 ;  /* 0x00000007080e7819 */ /* 0x000fe40000001e08 */
[----:B------:R-:W-:-:S02]  /*7910*/  LOP3.LUT R4, R32, R33, R4, 0x96, !PT ;  /* 0x0000002120047212 */ /* 0x000fc400078e9604 */
        /* <DEDUP_REMOVED lines=15> */
[C---:B------:R-:W-:Y:S01]  /*7a10*/  IMAD.IADD R4, R23.reuse, 0x1, R10 ;  /* 0x0000000117047824 */ /* 0x040fe200078e020a */
[----:B------:R-:W-:Y:S01]  /*7a20*/  LOP3.LUT R9, R23, R22, R9, 0xe8, !PT ;  /* 0x0000001617097212 */ /* 0x000fe200078ee809 */
[----:B------:R-:W-:Y:S01]  /*7a30*/  IMAD.IADD R14, R14, 0x1, R33 ;  /* 0x000000010e0e7824 */ /* 0x000fe200078e0221 */
[----:B------:R-:W-:Y:S02]  /*7a40*/  SHF.R.W.U32 R33, R2, 0x12, R2 ;  /* 0x0000001202217819 */ /* 0x000fe40000001e02 */
[----:B------:R-:W-:-:S02]  /*7a50*/  SHF.R.W.U32 R30, R4, 0x6, R4 ;  /* 0x00000006041e7819 */ /* 0x000fc40000001e04 */
[C-C-:B------:R-:W-:Y:S02]  /*7a60*/  SHF.R.W.U32 R35, R4.reuse, 0xb, R4.reuse ;  /* 0x0000000b04237819 */ /* 0x140fe40000001e04 */
[----:B------:R-:W-:Y:S02]  /*7a70*/  SHF.R.W.U32 R12, R4, 0x19, R4 ;  /* 0x00000019040c7819 */ /* 0x000fe40000001e04 */
[----:B------:R-:W-:Y:S02]  /*7a80*/  SHF.R.U32.HI R32, RZ, 0x3, R2 ;  /* 0x00000003ff207819 */ /* 0x000fe40000011602 */
[----:B------:R-:W-:Y:S02]  /*7a90*/  LOP3.LUT R30, R12, R35, R30, 0x96, !PT ;  /* 0x000000230c1e7212 */ /* 0x000fe400078e961e */
[----:B------:R-:W-:Y:S02]  /*7aa0*/  SHF.R.W.U32 R12, R2, 0x7, R2 ;  /* 0x00000007020c7819 */ /* 0x000fe40000001e02 */
        /* <DEDUP_REMOVED lines=15> */
[----:B------:R-:W-:Y:S01]  /*7ba0*/  LOP3.LUT R22, R28, R23, R22, 0xe8, !PT ;  /* 0x000000171c167212 */ /* 0x000fe200078ee816 */
[----:B------:R-:W-:Y:S01]  /*7bb0*/  IMAD.IADD R12, R12, 0x1, R33 ;  /* 0x000000010c0c7824 */ /* 0x000fe200078e0221 */
[----:B------:R-:W-:Y:S02]  /*7bc0*/  SHF.R.W.U32 R33, R19, 0x12, R19 ;  /* 0x0000001213217819 */ /* 0x000fe40000001e13 */
[C-C-:B------:R-:W-:Y:S02]  /*7bd0*/  SHF.R.W.U32 R25, R7.reuse, 0x6, R7.reuse ;  /* 0x0000000607197819 */ /* 0x140fe40000001e07 */
[C-C-:B------:R-:W-:Y:S02]  /*7be0*/  SHF.R.W.U32 R8, R7.reuse, 0xb, R7.reuse ;  /* 0x0000000b07087819 */ /* 0x140fe40000001e07 */
[----:B------:R-:W-:-:S02]  /*7bf0*/  SHF.R.W.U32 R32, R7, 0x19, R7 ;  /* 0x0000001907207819 */ /* 0x000fc40000001e07 */
[----:B------:R-:W-:Y:S02]  /*7c00*/  IADD3 R17, PT, PT, R30, R22, R17 ;  /* 0x000000161e117210 */ /* 0x000fe40007ffe011 */
[----:B------:R-:W-:Y:S02]  /*7c10*/  LOP3.LUT R25, R32, R8, R25, 0x96, !PT ;  /* 0x0000000820197212 */ /* 0x000fe400078e9619 */
        /* <DEDUP_REMOVED lines=22> */
[----:B------:R-:W-:Y:S02]  /*7d80*/  SHF.R.U32.HI R32, RZ, 0x3, R6 ;  /* 0x00000003ff207819 */ /* 0x000fe40000011606 */
[----:B------:R-:W-:Y:S02]  /*7d90*/  LOP3.LUT R30, R2, R35, R30, 0x96, !PT ;  /* 0x00000023021e7212 */ /* 0x000fe400078e961e */
[----:B------:R-:W-:-:S02]  /*7da0*/  SHF.R.W.U32 R2, R6, 0x7, R6 ;  /* 0x0000000706027819 */ /* 0x000fc40000001e06 */
[----:B------:R-:W-:Y:S02]  /*7db0*/  IADD3 R24, PT, PT, R25, R23, R24 ;  /* 0x0000001719187210 */ /* 0x000fe40007ffe018 */
[----:B------:R-:W-:Y:S02]  /*7dc0*/  LOP3.LUT R2, R33, R32, R2, 0x96, !PT ;  /* 0x0000002021027212 */ /* 0x000fe400078e9602 */
[----:B------:R-:W-:Y:S02]  /*7dd0*/  IADD3 R30, PT, PT, R30, R8, R15 ;  /* 0x000000081e1e7210 */ /* 0x000fe40007ffe00f */
        /* <DEDUP_REMOVED lines=11> */
[C---:B------:R-:W-:Y:S01]  /*7e90*/  IMAD.IADD R15, R24.reuse, 0x1, R23 ;  /* 0x00000001180f7824 */ /* 0x040fe200078e0217 */
[----:B------:R-:W-:Y:S01]  /*7ea0*/  LOP3.LUT R28, R24, R17, R28, 0xe8, !PT ;  /* 0x00000011181c7212 */ /* 0x000fe200078ee81c */
[----:B------:R-:W-:Y:S01]  /*7eb0*/  IMAD.IADD R2, R2, 0x1, R19 ;  /* 0x0000000102027824 */ /* 0x000fe200078e0213 */
[----:B------:R-:W-:Y:S02]  /*7ec0*/  SHF.R.W.U32 R19, R26, 0x7, R26 ;  /* 0x000000071a137819 */ /* 0x000fe40000001e1a */
[C-C-:B------:R-:W-:Y:S02]  /*7ed0*/  SHF.R.W.U32 R33, R15.reuse, 0x6, R15.reuse ;  /* 0x000000060f217819 */ /* 0x140fe40000001e0f */
[----:B------:R-:W-:-:S02]  /*7ee0*/  SHF.R.W.U32 R30, R15, 0xb, R15 ;  /* 0x0000000b0f1e7819 */ /* 0x000fc40000001e0f */
[----:B------:R-:W-:Y:S02]  /*7ef0*/  SHF.R.W.U32 R32, R15, 0x19, R15 ;  /* 0x000000190f207819 */ /* 0x000fe40000001e0f */
[----:B------:R-:W-:Y:S02]  /*7f00*/  IADD3 R10, PT, PT, R25, R28, R10 ;  /* 0x0000001c190a7210 */ /* 0x000fe40007ffe00a */
[----:B------:R-:W-:Y:S02]  /*7f10*/  LOP3.LUT R33, R32, R30, R33, 0x96, !PT ;  /* 0x0000001e20217212 */ /* 0x000fe400078e9621 */
[--C-:B------:R-:W-:Y:S02]  /*7f20*/  SHF.R.W.U32 R30, R26, 0x12, R26.reuse ;  /* 0x000000121a1e7819 */ /* 0x100fe40000001e1a */
[----:B------:R-:W-:Y:S02]  /*7f30*/  SHF.R.U32.HI R32, RZ, 0x3, R26 ;  /* 0x00000003ff207819 */ /* 0x000fe4000001161a */
        /* <DEDUP_REMOVED lines=16> */
[----:B------:R-:W-:-:S02]  /*8040*/  SHF.R.U32.HI R19, RZ, 0x3, R18 ;  /* 0x00000003ff137819 */ /* 0x000fc40000011612 */
        /* <DEDUP_REMOVED lines=8> */
[----:B------:R-:W-:Y:S02]  /*80d0*/  LOP3.LUT R25, R34, R19, R25, 0x96, !PT ;  /* 0x0000001322197212 */ /* 0x000fe400078e9619 */
        /* <DEDUP_REMOVED lines=11> */
[C-C-:B------:R-:W-:Y:S02]  /*8190*/  SHF.R.W.U32 R26, R19.reuse, 0x6, R19.reuse ;  /* 0x00000006131a7819 */ /* 0x140fe40000001e13 */
[C-C-:B------:R-:W-:Y:S02]  /*81a0*/  SHF.R.W.U32 R7, R19.reuse, 0xb, R19.reuse ;  /* 0x0000000b13077819 */ /* 0x140fe40000001e13 */
[----:B------:R-:W-:Y:S02]  /*81b0*/  SHF.R.W.U32 R30, R19, 0x19, R19 ;  /* 0x00000019131e7819 */ /* 0x000fe40000001e13 */
[----:B------:R-:W-:Y:S02]  /*81c0*/  LOP3.LUT R24, R9, R10, R24, 0xe8, !PT ;  /* 0x0000000a09187212 */ /* 0x000fe400078ee818 */
[----:B------:R-:W-:Y:S01]  /*81d0*/  LOP3.LUT R26, R30, R7, R26, 0x96, !PT ;  /* 0x000000071e1a7212 */ /* 0x000fe200078e961a */
[----:B------:R-:W-:Y:S01]  /*81e0*/  IMAD.IADD R7, R25, 0x1, R34 ;  /* 0x0000000119077824 */ /* 0x000fe200078e0222 */
[----:B------:R-:W-:-:S02]  /*81f0*/  IADD3 R22, PT, PT, R33, R24, R22 ;  /* 0x0000001821167210 */ /* 0x000fc40007ffe016 */
[----:B------:R-:W-:Y:S02]  /*8200*/  SHF.R.W.U32 R35, R6, 0x13, R6 ;  /* 0x0000001306237819 */ /* 0x000fe40000001e06 */
        /* <DEDUP_REMOVED lines=9> */
[C-C-:B------:R-:W-:Y:S02]  /*82a0*/  SHF.R.W.U32 R25, R31.reuse, 0x7, R31.reuse ;  /* 0x000000071f197819 */ /* 0x140fe40000001e1f */
[----:B------:R-:W-:-:S02]  /*82b0*/  SHF.R.W.U32 R30, R31, 0x12, R31 ;  /* 0x000000121f1e7819 */ /* 0x000fc40000001e1f */
[----:B------:R-:W-:Y:S02]  /*82c0*/  SHF.R.U32.HI R32, RZ, 0x3, R31 ;  /* 0x00000003ff207819 */ /* 0x000fe4000001161f */
[----:B------:R-:W-:Y:S01]  /*82d0*/  LOP3.LUT R20, R26, R33, R20, 0x96, !PT ;  /* 0x000000211a147212 */ /* 0x000fe200078e9614 */
[----:B------:R-:W-:Y:S01]  /*82e0*/  IMAD.IADD R26, R22, 0x1, R24 ;  /* 0x00000001161a7824 */ /* 0x000fe200078e0218 */
[----:B------:R-:W-:Y:S02]  /*82f0*/  LOP3.LUT R25, R30, R32, R25, 0x96, !PT ;  /* 0x000000201e197212 */ /* 0x000fe400078e9619 */
[----:B------:R-:W-:Y:S02]  /*8300*/  IADD3 R18, PT, PT, R18, R35, R5 ;  /* 0x0000002312127210 */ /* 0x000fe40007ffe005 */
[C-C-:B------:R-:W-:Y:S02]  /*8310*/  SHF.R.W.U32 R30, R26.reuse, 0x6, R26.reuse ;  /* 0x000000061a1e7819 */ /* 0x140fe40000001e1a */
[C---:B------:R-:W-:Y:S01]  /*8320*/  SHF.R.W.U32 R33, R26.reuse, 0xb, R26 ;  /* 0x0000000b1a217819 */ /* 0x040fe20000001e1a */
[----:B------:R-:W-:Y:S01]  /*8330*/  IMAD.IADD R18, R25, 0x1, R18 ;  /* 0x0000000119127824 */ /* 0x000fe200078e0212 */
[----:B------:R-:W-:-:S02]  /*8340*/  SHF.R.W.U32 R32, R26, 0x19, R26 ;  /* 0x000000191a207819 */ /* 0x000fc40000001e1a */
[----:B------:R-:W-:Y:S02]  /*8350*/  LOP3.LUT R25, R22, R9, R10, 0xe8, !PT ;  /* 0x0000000916197212 */ /* 0x000fe400078ee80a */
        /* <DEDUP_REMOVED lines=91> */
[----:B------:R-:W-:Y:S02]  /*8910*/  LOP3.LUT R28, R24, R17, R28, 0xe8, !PT ;  /* 0x00000011181c7212 */ /* 0x000fe400078ee81c */
[----:B------:R-:W-:Y:S02]  /*8920*/  SHF.R.U32.HI R33, RZ, 0x3, R11 ;  /* 0x00000003ff217819 */ /* 0x000fe4000001160b */
        /* <DEDUP_REMOVED lines=45> */
[----:B------:R-:W-:-:S02]  /*8c00*/  IMAD.IADD R4, R30, 0x1, R9 ;  /* 0x000000011e047824 */ /* 0x000fc400078e0209 */
[----:B------:R-:W-:Y:S01]  /*8c10*/  IMAD.IADD R16, R17, 0x1, R16 ;  /* 0x0000000111107824 */ /* 0x000fe200078e0210 */
[----:B------:R-:W-:Y:S02]  /*8c20*/  LOP3.LUT R17, R30, R25, R24, 0xe8, !PT ;  /* 0x000000191e117212 */ /* 0x000fe400078ee818 */
[C-C-:B------:R-:W-:Y:S02]  /*8c30*/  SHF.R.W.U32 R31, R4.reuse, 0x6, R4.reuse ;  /* 0x00000006041f7819 */ /* 0x140fe40000001e04 */
[C-C-:B------:R-:W-:Y:S02]  /*8c40*/  SHF.R.W.U32 R32, R4.reuse, 0xb, R4.reuse ;  /* 0x0000000b04207819 */ /* 0x140fe40000001e04 */
[----:B------:R-:W-:Y:S02]  /*8c50*/  SHF.R.W.U32 R33, R4, 0x19, R4 ;  /* 0x0000001904217819 */ /* 0x000fe40000001e04 */
[----:B------:R-:W-:Y:S02]  /*8c60*/  SHF.R.U32.HI R24, RZ, 0x3, R13 ;  /* 0x00000003ff187819 */ /* 0x000fe4000001160d */
[----:B------:R-:W-:-:S02]  /*8c70*/  LOP3.LUT R31, R33, R32, R31, 0x96, !PT ;  /* 0x00000020211f7212 */ /* 0x000fc400078e961f */
[C-C-:B------:R-:W-:Y:S02]  /*8c80*/  SHF.R.W.U32 R32, R13.reuse, 0x7, R13.reuse ;  /* 0x000000070d207819 */ /* 0x140fe40000001e0d */
[----:B------:R-:W-:Y:S02]  /*8c90*/  SHF.R.W.U32 R33, R13, 0x12, R13 ;  /* 0x000000120d217819 */ /* 0x000fe40000001e0d */
        /* <DEDUP_REMOVED lines=21> */
[----:B------:R-:W-:Y:S02]  /*8df0*/  SHF.R.W.U32 R25, R5, 0x12, R5 ;  /* 0x0000001205197819 */ /* 0x000fe40000001e05 */
[----:B------:R-:W-:Y:S02]  /*8e00*/  LOP3.LUT R29, R31, R32, R29, 0x96, !PT ;  /* 0x000000201f1d7212 */ /* 0x000fe400078e961d */
[----:B------:R-:W-:-:S02]  /*8e10*/  SHF.R.W.U32 R32, R5, 0x7, R5 ;  /* 0x0000000705207819 */ /* 0x000fc40000001e05 */
[----:B------:R-:W-:Y:S02]  /*8e20*/  SHF.R.U32.HI R31, RZ, 0x3, R5 ;  /* 0x00000003ff1f7819 */ /* 0x000fe40000011605 */
[----:B------:R-:W-:Y:S02]  /*8e30*/  IADD3 R24, PT, PT, R34, R24, R23 ;  /* 0x0000001822187210 */ /* 0x000fe40007ffe017 */
[----:B------:R-:W-:Y:S02]  /*8e40*/  LOP3.LUT R32, R25, R31, R32, 0x96, !PT ;  /* 0x0000001f19207212 */ /* 0x000fe400078e9620 */
        /* <DEDUP_REMOVED lines=12> */
[----:B------:R-:W-:Y:S02]  /*8f10*/  IMAD.IADD R26, R24, 0x1, R23 ;  /* 0x00000001181a7824 */ /* 0x000fe400078e0217 */
[----:B------:R-:W-:Y:S01]  /*8f20*/  IMAD.IADD R32, R32, 0x1, R13 ;  /* 0x0000000120207824 */ /* 0x000fe200078e020d */
[----:B------:R-:W-:Y:S02]  /*8f30*/  LOP3.LUT R13, R24, R17, R30, 0xe8, !PT ;  /* 0x00000011180d7212 */ /* 0x000fe400078ee81e */
[----:B------:R-:W-:-:S02]  /*8f40*/  SHF.R.W.U32 R31, R26, 0x6, R26 ;  /* 0x000000061a1f7819 */ /* 0x000fc40000001e1a */
[C-C-:B------:R-:W-:Y:S02]  /*8f50*/  SHF.R.W.U32 R34, R26.reuse, 0xb, R26.reuse ;  /* 0x0000000b1a227819 */ /* 0x140fe40000001e1a */
[----:B------:R-:W-:Y:S02]  /*8f60*/  SHF.R.W.U32 R25, R26, 0x19, R26 ;  /* 0x000000191a197819 */ /* 0x000fe40000001e1a */
[C-C-:B------:R-:W-:Y:S02]  /*8f70*/  SHF.R.W.U32 R30, R14.reuse, 0x12, R14.reuse ;  /* 0x000000120e1e7819 */ /* 0x140fe40000001e0e */
        /* <DEDUP_REMOVED lines=17> */
[----:B------:R-:W-:Y:S02]  /*9090*/  SHF.R.W.U32 R31, R12, 0x7, R12 ;  /* 0x000000070c1f7819 */ /* 0x000fe40000001e0c */
[----:B------:R-:W-:Y:S02]  /*90a0*/  SHF.R.U32.HI R33, RZ, 0x3, R8 ;  /* 0x00000003ff217819 */ /* 0x000fe40000011608 */
        /* <DEDUP_REMOVED lines=28> */
[----:B------:R-:W-:Y:S02]  /*9270*/  SHF.R.W.U32 R24, R8, 0x12, R8 ;  /* 0x0000001208187819 */ /* 0x000fe40000001e08 */
[----:B------:R-:W-:-:S02]  /*9280*/  LOP3.LUT R31, R25, R34, R31, 0x96, !PT ;  /* 0x00000022191f7212 */ /* 0x000fc400078e961f */
[----:B------:R-:W-:Y:S02]  /*9290*/  SHF.R.W.U32 R25, R8, 0x7, R8 ;  /* 0x0000000708197819 */ /* 0x000fe40000001e08 */
        /* <DEDUP_REMOVED lines=20> */
[--C-:B------:R-:W-:Y:S02]  /*93e0*/  SHF.R.U32.HI R13, RZ, 0x3, R2.reuse ;  /* 0x00000003ff0d7819 */ /* 0x100fe40000011602 */
[----:B------:R-:W-:Y:S02]  /*93f0*/  LOP3.LUT R31, R29, R34, R31, 0x96, !PT ;  /* 0x000000221d1f7212 */ /* 0x000fe400078e961f */
[C-C-:B------:R-:W-:Y:S02]  /*9400*/  SHF.R.W.U32 R29, R2.reuse, 0x7, R2.reuse ;  /* 0x00000007021d7819 */ /* 0x140fe40000001e02 */
        /* <DEDUP_REMOVED lines=22> */
[----:B------:R-:W-:Y:S02]  /*9570*/  SHF.R.W.U32 R34, R6, 0x12, R6 ;  /* 0x0000001206227819 */ /* 0x000fe40000001e06 */
[----:B------:R-:W-:Y:S02]  /*9580*/  LOP3.LUT R26, R33, R31, R26, 0x96, !PT ;  /* 0x0000001f211a7212 */ /* 0x000fe400078e961a */
        /* <DEDUP_REMOVED lines=63> */
[C---:B------:R-:W-:Y:S02]  /*9980*/  IMAD.IADD R17, R29.reuse, 0x1, R12 ;  /* 0x000000011d117824 */ /* 0x040fe400078e020c */
[----:B------:R-:W-:Y:S01]  /*9990*/  IMAD.IADD R7, R30, 0x1, R7 ;  /* 0x000000011e077824 */ /* 0x000fe200078e0207 */
[----:B------:R-:W-:Y:S02]  /*99a0*/  LOP3.LUT R30, R29, R28, R23, 0xe8, !PT ;  /* 0x0000001c1d1e7212 */ /* 0x000fe400078ee817 */
[C-C-:B------:R-:W-:Y:S02]  /*99b0*/  SHF.R.W.U32 R31, R17.reuse, 0x6, R17.reuse ;  /* 0x00000006111f7819 */ /* 0x140fe40000001e11 */
[----:B------:R-:W-:-:S02]  /*99c0*/  SHF.R.W.U32 R34, R17, 0xb, R17 ;  /* 0x0000000b11227819 */ /* 0x000fc40000001e11 */
[----:B------:R-:W-:Y:S02]  /*99d0*/  SHF.R.W.U32 R19, R17, 0x19, R17 ;  /* 0x0000001911137819 */ /* 0x000fe40000001e11 */
[--C-:B------:R-:W-:Y:S02]  /*99e0*/  SHF.R.U32.HI R23, RZ, 0x3, R10.reuse ;  /* 0x00000003ff177819 */ /* 0x100fe4000001160a */
[----:B------:R-:W-:Y:S02]  /*99f0*/  LOP3.LUT R31, R19, R34, R31, 0x96, !PT ;  /* 0x00000022131f7212 */ /* 0x000fe400078e961f */
[C-C-:B------:R-:W-:Y:S02]  /*9a00*/  SHF.R.W.U32 R19, R10.reuse, 0x7, R10.reuse ;  /* 0x000000070a137819 */ /* 0x140fe40000001e0a */
        /* <DEDUP_REMOVED lines=16> */
[--C-:B------:R-:W-:Y:S01]  /*9b10*/  SHF.R.W.U32 R34, R7, 0x13, R7.reuse ;  /* 0x0000001307227819 */ /* 0x100fe20000001e07 */
[----:B------:R-:W-:Y:S01]  /*9b20*/  IMAD.IADD R18, R19, 0x1, R18 ;  /* 0x0000000113127824 */ /* 0x000fe200078e0212 */
[----:B------:R-:W-:Y:S02]  /*9b30*/  SHF.R.W.U32 R19, R7, 0x11, R7 ;  /* 0x0000001107137819 */ /* 0x000fe40000001e07 */
[C-C-:B------:R-:W-:Y:S02]  /*9b40*/  SHF.R.W.U32 R24, R22.reuse, 0x6, R22.reuse ;  /* 0x0000000616187819 */ /* 0x140fe40000001e16 */
[C-C-:B------:R-:W-:Y:S02]  /*9b50*/  SHF.R.W.U32 R31, R22.reuse, 0xb, R22.reuse ;  /* 0x0000000b161f7819 */ /* 0x140fe40000001e16 */
[----:B------:R-:W-:-:S02]  /*9b60*/  SHF.R.W.U32 R33, R22, 0x19, R22 ;  /* 0x0000001916217819 */ /* 0x000fc40000001e16 */
[----:B------:R-:W-:Y:S02]  /*9b70*/  LOP3.LUT R28, R30, R29, R28, 0xe8, !PT ;  /* 0x0000001d1e1c7212 */ /* 0x000fe400078ee81c */
[----:B------:R-:W-:Y:S02]  /*9b80*/  LOP3.LUT R24, R33, R31, R24, 0x96, !PT ;  /* 0x0000001f21187212 */ /* 0x000fe400078e9618 */
[----:B------:R-:W-:Y:S02]  /*9b90*/  SHF.R.U32.HI R31, RZ, 0xa, R7 ;  /* 0x0000000aff1f7819 */ /* 0x000fe40000011607 */
[----:B------:R-:W-:Y:S02]  /*9ba0*/  IADD3 R24, PT, PT, R24, R18, R15 ;  /* 0x0000001218187210 */ /* 0x000fe40007ffe00f */
[----:B------:R-:W-:Y:S02]  /*9bb0*/  LOP3.LUT R31, R34, R31, R19, 0x96, !PT ;  /* 0x0000001f221f7212 */ /* 0x000fe400078e9613 */
[----:B------:R-:W-:-:S02]  /*9bc0*/  LOP3.LUT R19, R22, R17, R4, 0xca, !PT ;  /* 0x0000001116137212 */ /* 0x000fc400078eca04 */
[----:B------:R-:W-:Y:S02]  /*9bd0*/  IADD3 R15, PT, PT, R10, R31, R14 ;  /* 0x0000001f0a0f7210 */ /* 0x000fe40007ffe00e */
[----:B------:R-:W-:Y:S02]  /*9be0*/  IADD3 R23, PT, PT, R23, R28, R26 ;  /* 0x0000001c17177210 */ /* 0x000fe40007ffe01a */
[----:B------:R-:W-:Y:S02]  /*9bf0*/  IADD3 R10, PT, PT, R24, UR67, R19 ;  /* 0x00000043180a7c10 */ /* 0x000fe4000fffe013 */
[C-C-:B------:R-:W-:Y:S02]  /*9c00*/  SHF.R.W.U32 R19, R20.reuse, 0x7, R20.reuse ;  /* 0x0000000714137819 */ /* 0x140fe40000001e14 */
[--C-:B------:R-:W-:Y:S02]  /*9c10*/  SHF.R.W.U32 R26, R20, 0x12, R20.reuse ;  /* 0x00000012141a7819 */ /* 0x100fe40000001e14 */
[----:B------:R-:W-:-:S02]  /*9c20*/  SHF.R.U32.HI R28, RZ, 0x3, R20 ;  /* 0x00000003ff1c7819 */ /* 0x000fc40000011614 */
[C-C-:B------:R-:W-:Y:S02]  /*9c30*/  SHF.R.W.U32 R14, R23.reuse, 0x2, R23.reuse ;  /* 0x00000002170e7819 */ /* 0x140fe40000001e17 */
[C-C-:B------:R-:W-:Y:S02]  /*9c40*/  SHF.R.W.U32 R31, R23.reuse, 0xd, R23.reuse ;  /* 0x0000000d171f7819 */ /* 0x140fe40000001e17 */
[C---:B------:R-:W-:Y:S02]  /*9c50*/  SHF.R.W.U32 R24, R23.reuse, 0x16, R23 ;  /* 0x0000001617187819 */ /* 0x040fe40000001e17 */
[----:B------:R-:W-:Y:S01]  /*9c60*/  LOP3.LUT R26, R26, R28, R19, 0x96, !PT ;  /* 0x0000001c1a1a7212 */ /* 0x000fe200078e9613 */
[C---:B------:R-:W-:Y:S01]  /*9c70*/  IMAD.IADD R19, R23.reuse, 0x1, R10 ;  /* 0x0000000117137824 */ /* 0x040fe200078e020a */
[----:B------:R-:W-:Y:S02]  /*9c80*/  LOP3.LUT R14, R24, R31, R14, 0x96, !PT ;  /* 0x0000001f180e7212 */ /* 0x000fe400078e960e */
[----:B------:R-:W-:Y:S01]  /*9c90*/  LOP3.LUT R29, R23, R30, R29, 0xe8, !PT ;  /* 0x0000001e171d7212 */ /* 0x000fe200078ee81d */
[----:B------:R-:W-:Y:S01]  /*9ca0*/  IMAD.IADD R15, R26, 0x1, R15 ;  /* 0x000000011a0f7824 */ /* 0x000fe200078e020f */
[----:B------:R-:W-:-:S02]  /*9cb0*/  SHF.R.W.U32 R24, R19, 0x6, R19 ;  /* 0x0000000613187819 */ /* 0x000fc40000001e13 */
[C-C-:B------:R-:W-:Y:S02]  /*9cc0*/  SHF.R.W.U32 R31, R19.reuse, 0xb, R19.reuse ;  /* 0x0000000b131f7819 */ /* 0x140fe40000001e13 */
[----:B------:R-:W-:Y:S02]  /*9cd0*/  SHF.R.W.U32 R28, R19, 0x19, R19 ;  /* 0x00000019131c7819 */ /* 0x000fe40000001e13 */
[----:B------:R-:W-:Y:S02]  /*9ce0*/  IADD3 R14, PT, PT, R14, R29, R9 ;  /* 0x0000001d0e0e7210 */ /* 0x000fe40007ffe009 */
[C-C-:B------:R-:W-:Y:S02]  /*9cf0*/  SHF.R.W.U32 R9, R18.reuse, 0x11, R18.reuse ;  /* 0x0000001112097819 */ /* 0x140fe40000001e12 */
[--C-:B------:R-:W-:Y:S02]  /*9d00*/  SHF.R.W.U32 R34, R18, 0x13, R18.reuse ;  /* 0x0000001312227819 */ /* 0x100fe40000001e12 */
[----:B------:R-:W-:-:S02]  /*9d10*/  SHF.R.U32.HI R29, RZ, 0xa, R18 ;  /* 0x0000000aff1d7819 */ /* 0x000fc40000011612 */
[----:B------:R-:W-:Y:S02]  /*9d20*/  LOP3.LUT R28, R28, R31, R24, 0x96, !PT ;  /* 0x0000001f1c1c7212 */ /* 0x000fe400078e9618 */
[C-C-:B------:R-:W-:Y:S02]  /*9d30*/  SHF.R.W.U32 R31, R14.reuse, 0x2, R14.reuse ;  /* 0x000000020e1f7819 */ /* 0x140fe40000001e0e */
[C-C-:B------:R-:W-:Y:S02]  /*9d40*/  SHF.R.W.U32 R24, R14.reuse, 0xd, R14.reuse ;  /* 0x0000000d0e187819 */ /* 0x140fe40000001e0e */
[----:B------:R-:W-:Y:S02]  /*9d50*/  SHF.R.W.U32 R26, R14, 0x16, R14 ;  /* 0x000000160e1a7819 */ /* 0x000fe40000001e0e */
[----:B------:R-:W-:Y:S02]  /*9d60*/  LOP3.LUT R9, R34, R29, R9, 0x96, !PT ;  /* 0x0000001d22097212 */ /* 0x000fe400078e9609 */
[----:B------:R-:W-:-:S02]  /*9d70*/  IADD3 R28, PT, PT, R28, R15, R4 ;  /* 0x0000000f1c1c7210 */ /* 0x000fc40007ffe004 */
[----:B------:R-:W-:Y:S02]  /*9d80*/  LOP3.LUT R29, R19, R22, R17, 0xca, !PT ;  /* 0x00000016131d7212 */ /* 0x000fe400078eca11 */
[----:B------:R-:W-:Y:S02]  /*9d90*/  LOP3.LUT R31, R26, R24, R31, 0x96, !PT ;  /* 0x000000181a1f7212 */ /* 0x000fe400078e961f */
[C-C-:B------:R-:W-:Y:S02]  /*9da0*/  SHF.R.W.U32 R4, R21.reuse, 0x7, R21.reuse ;  /* 0x0000000715047819 */ /* 0x140fe40000001e15 */
[--C-:B------:R-:W-:Y:S02]  /*9db0*/  SHF.R.W.U32 R33, R21, 0x12, R21.reuse ;  /* 0x0000001215217819 */ /* 0x100fe40000001e15 */
[----:B------:R-:W-:Y:S02]  /*9dc0*/  SHF.R.U32.HI R24, RZ, 0x3, R21 ;  /* 0x00000003ff187819 */ /* 0x000fe40000011615 */
[----:B------:R-:W-:-:S02]  /*9dd0*/  IADD3 R29, PT, PT, R28, UR68, R29 ;  /* 0x000000441c1d7c10 */ /* 0x000fc4000fffe01d */
[----:B------:R-:W-:Y:S02]  /*9de0*/  LOP3.LUT R24, R33, R24, R4, 0x96, !PT ;  /* 0x0000001821187212 */ /* 0x000fe400078e9604 */
[C---:B------:R-:W-:Y:S01]  /*9df0*/  LOP3.LUT R30, R14.reuse, R23, R30, 0xe8, !PT ;  /* 0x000000170e1e7212 */ /* 0x040fe200078ee81e */
[----:B------:R-:W-:Y:S01]  /*9e00*/  IMAD.IADD R4, R14, 0x1, R29 ;  /* 0x000000010e047824 */ /* 0x000fe200078e021d */
[----:B------:R-:W-:Y:S02]  /*9e10*/  IADD3 R9, PT, PT, R20, R9, R25 ;  /* 0x0000000914097210 */ /* 0x000fe40007ffe019 */
[----:B------:R-:W-:Y:S02]  /*9e20*/  IADD3 R25, PT, PT, R31, R30, R12 ;  /* 0x0000001e1f197210 */ /* 0x000fe40007ffe00c */
[--C-:B------:R-:W-:Y:S01]  /*9e30*/  SHF.R.W.U32 R26, R4, 0x6, R4.reuse ;  /* 0x00000006041a7819 */ /* 0x100fe20000001e04 */
[----:B------:R-:W-:Y:S01]  /*9e40*/  IMAD.IADD R12, R24, 0x1, R9 ;  /* 0x00000001180c7824 */ /* 0x000fe200078e0209 */
        /* <DEDUP_REMOVED lines=8> */
[C-C-:B------:R-:W-:Y:S02]  /*9ed0*/  SHF.R.W.U32 R28, R15.reuse, 0x11, R15.reuse ;  /* 0x000000110f1c7819 */ /* 0x140fe40000001e0f */
[--C-:B------:R-:W-:Y:S02]  /*9ee0*/  SHF.R.W.U32 R17, R15, 0x13, R15.reuse ;  /* 0x000000130f117819 */ /* 0x100fe40000001e0f */
[----:B------:R-:W-:Y:S02]  /*9ef0*/  SHF.R.U32.HI R26, RZ, 0xa, R15 ;  /* 0x0000000aff1a7819 */ /* 0x000fe4000001160f */
[----:B------:R-:W-:Y:S02]  /*9f00*/  LOP3.LUT R20, R4, R19, R22, 0xca, !PT ;  /* 0x0000001304147212 */ /* 0x000fe400078eca16 */
[----:B------:R-:W-:-:S02]  /*9f10*/  LOP3.LUT R23, R25, R14, R23, 0xe8, !PT ;  /* 0x0000000e19177212 */ /* 0x000fc400078ee817 */
[----:B------:R-:W-:Y:S02]  /*9f20*/  LOP3.LUT R17, R17, R26, R28, 0x96, !PT ;  /* 0x0000001a11117212 */ /* 0x000fe400078e961c */
[----:B------:R-:W-:Y:S02]  /*9f30*/  IADD3 R20, PT, PT, R9, UR69, R20 ;  /* 0x0000004509147c10 */ /* 0x000fe4000fffe014 */
[C-C-:B------:R-:W-:Y:S02]  /*9f40*/  SHF.R.W.U32 R9, R27.reuse, 0x7, R27.reuse ;  /* 0x000000071b097819 */ /* 0x140fe40000001e1b */
[--C-:B------:R-:W-:Y:S02]  /*9f50*/  SHF.R.W.U32 R28, R27, 0x12, R27.reuse ;  /* 0x000000121b1c7819 */ /* 0x100fe40000001e1b */
[----:B------:R-:W-:Y:S02]  /*9f60*/  SHF.R.U32.HI R30, RZ, 0x3, R27 ;  /* 0x00000003ff1e7819 */ /* 0x000fe4000001161b */
[----:B------:R-:W-:-:S02]  /*9f70*/  IADD3 R24, PT, PT, R24, R23, R13 ;  /* 0x0000001718187210 */ /* 0x000fc40007ffe00d */
[----:B------:R-:W-:Y:S01]  /*9f80*/  LOP3.LUT R28, R28, R30, R9, 0x96, !PT ;  /* 0x0000001e1c1c7212 */ /* 0x000fe200078e9609 */
[----:B------:R-:W-:Y:S01]  /*9f90*/  IMAD.IADD R9, R25, 0x1, R20 ;  /* 0x0000000119097824 */ /* 0x000fe200078e0214 */
[C-C-:B------:R-:W-:Y:S02]  /*9fa0*/  SHF.R.W.U32 R13, R24.reuse, 0x2, R24.reuse ;  /* 0x00000002180d7819 */ /* 0x140fe40000001e18 */
[C-C-:B------:R-:W-:Y:S02]  /*9fb0*/  SHF.R.W.U32 R26, R24.reuse, 0xd, R24.reuse ;  /* 0x0000000d181a7819 */ /* 0x140fe40000001e18 */
[----:B------:R-:W-:Y:S02]  /*9fc0*/  SHF.R.W.U32 R23, R24, 0x16, R24 ;  /* 0x0000001618177819 */ /* 0x000fe40000001e18 */
[----:B------:R-:W-:Y:S02]  /*9fd0*/  IADD3 R17, PT, PT, R21, R17, R8 ;  /* 0x0000001115117210 */ /* 0x000fe40007ffe008 */
[----:B------:R-:W-:-:S02]  /*9fe0*/  LOP3.LUT R13, R23, R26, R13, 0x96, !PT ;  /* 0x0000001a170d7212 */ /* 0x000fc400078e960d */
[----:B------:R-:W-:Y:S01]  /*9ff0*/  LOP3.LUT R14, R24, R25, R14, 0xe8, !PT ;  /* 0x00000019180e7212 */ /* 0x000fe200078ee80e */
[----:B------:R-:W-:Y:S01]  /*a000*/  IMAD.IADD R17, R28, 0x1, R17 ;  /* 0x000000011c117824 */ /* 0x000fe200078e0211 */
[C-C-:B------:R-:W-:Y:S02]  /*a010*/  SHF.R.W.U32 R8, R9.reuse, 0x6, R9.reuse ;  /* 0x0000000609087819 */ /* 0x140fe40000001e09 */
[C-C-:B------:R-:W-:Y:S02]  /*a020*/  SHF.R.W.U32 R21, R9.reuse, 0xb, R9.reuse ;  /* 0x0000000b09157819 */ /* 0x140fe40000001e09 */
[----:B------:R-:W-:Y:S02]  /*a030*/  SHF.R.W.U32 R23, R9, 0x19, R9 ;  /* 0x0000001909177819 */ /* 0x000fe40000001e09 */
[----:B------:R-:W-:Y:S02]  /*a040*/  IADD3 R13, PT, PT, R13, R14, R10 ;  /* 0x0000000e0d0d7210 */ /* 0x000fe40007ffe00a */
[----:B------:R-:W-:-:S02]  /*a050*/  LOP3.LUT R23, R23, R21, R8, 0x96, !PT ;  /* 0x0000001517177212 */ /* 0x000fc400078e9608 */
[C-C-:B------:R-:W-:Y:S02]  /*a060*/  SHF.R.W.U32 R8, R13.reuse, 0x2, R13.reuse ;  /* 0x000000020d087819 */ /* 0x140fe40000001e0d */
[C-C-:B------:R-:W-:Y:S02]  /*a070*/  SHF.R.W.U32 R21, R13.reuse, 0xd, R13.reuse ;  /* 0x0000000d0d157819 */ /* 0x140fe40000001e0d */
[----:B------:R-:W-:Y:S02]  /*a080*/  SHF.R.W.U32 R10, R13, 0x16, R13 ;  /* 0x000000160d0a7819 */ /* 0x000fe40000001e0d */
[----:B------:R-:W-:Y:S02]  /*a090*/  IADD3 R23, PT, PT, R23, R17, R22 ;  /* 0x0000001117177210 */ /* 0x000fe40007ffe016 */
[----:B------:R-:W-:Y:S02]  /*a0a0*/  LOP3.LUT R14, R9, R4, R19, 0xca, !PT ;  /* 0x00000004090e7212 */ /* 0x000fe400078eca13 */
[----:B------:R-:W-:-:S02]  /*a0b0*/  LOP3.LUT R8, R10, R21, R8, 0x96, !PT ;  /* 0x000000150a087212 */ /* 0x000fc400078e9608 */
[----:B------:R-:W-:Y:S02]  /*a0c0*/  IADD3 R21, PT, PT, R23, UR70, R14 ;  /* 0x0000004617157c10 */ /* 0x000fe4000fffe00e */
[C-C-:B------:R-:W-:Y:S02]  /*a0d0*/  SHF.R.W.U32 R10, R12.reuse, 0x11, R12.reuse ;  /* 0x000000110c0a7819 */ /* 0x140fe40000001e0c */
[--C-:B------:R-:W-:Y:S02]  /*a0e0*/  SHF.R.W.U32 R23, R12, 0x13, R12.reuse ;  /* 0x000000130c177819 */ /* 0x100fe40000001e0c */
[----:B------:R-:W-:Y:S02]  /*a0f0*/  SHF.R.U32.HI R12, RZ, 0xa, R12 ;  /* 0x0000000aff0c7819 */ /* 0x000fe4000001160c */
[----:B------:R-:W-:Y:S02]  /*a100*/  LOP3.LUT R25, R13, R24, R25, 0xe8, !PT ;  /* 0x000000180d197212 */ /* 0x000fe400078ee819 */
[----:B------:R-:W-:-:S02]  /*a110*/  SHF.R.W.U32 R22, R3, 0x7, R3 ;  /* 0x0000000703167819 */ /* 0x000fc40000001e03 */
[--C-:B------:R-:W-:Y:S02]  /*a120*/  SHF.R.W.U32 R31, R3, 0x12, R3.reuse ;  /* 0x00000012031f7819 */ /* 0x100fe40000001e03 */
[----:B------:R-:W-:Y:S02]  /*a130*/  SHF.R.U32.HI R14, RZ, 0x3, R3 ;  /* 0x00000003ff0e7819 */ /* 0x000fe40000011603 */
[----:B------:R-:W-:Y:S01]  /*a140*/  LOP3.LUT R10, R23, R12, R10, 0x96, !PT ;  /* 0x0000000c170a7212 */ /* 0x000fe200078e960a */
[----:B------:R-:W-:Y:S01]  /*a150*/  IMAD.IADD R12, R24, 0x1, R21 ;  /* 0x00000001180c7824 */ /* 0x000fe200078e0215 */
[----:B------:R-:W-:Y:S02]  /*a160*/  IADD3 R8, PT, PT, R8, R25, R29 ;  /* 0x0000001908087210 */ /* 0x000fe40007ffe01d */
[----:B------:R-:W-:Y:S02]  /*a170*/  LOP3.LUT R22, R31, R14, R22, 0x96, !PT ;  /* 0x0000000e1f167212 */ /* 0x000fe400078e9616 */
[----:B------:R-:W-:-:S02]  /*a180*/  IADD3 R27, PT, PT, R27, R10, R2 ;  /* 0x0000000a1b1b7210 */ /* 0x000fc40007ffe002 */
[C-C-:B------:R-:W-:Y:S02]  /*a190*/  SHF.R.W.U32 R25, R12.reuse, 0x6, R12.reuse ;  /* 0x000000060c197819 */ /* 0x140fe40000001e0c */
        /* <DEDUP_REMOVED lines=13> */
[----:B------:R-:W-:Y:S02]  /*a270*/  LOP3.LUT R19, R8, R13, R24, 0xe8, !PT ;  /* 0x0000000d08137212 */ /* 0x000fe400078ee818 */
[----:B------:R-:W-:Y:S02]  /*a280*/  LOP3.LUT R27, R27, R17, R14, 0x96, !PT ;  /* 0x000000111b1b7212 */ /* 0x000fe400078e960e */
[----:B------:R-:W-:Y:S02]  /*a290*/  IADD3 R10, PT, PT, R25, UR71, R10 ;  /* 0x00000047190a7c10 */ /* 0x000fe4000fffe00a */
[C-C-:B------:R-:W-:Y:S02]  /*a2a0*/  SHF.R.W.U32 R17, R16.reuse, 0x7, R16.reuse ;  /* 0x0000000710117819 */ /* 0x140fe40000001e10 */
[----:B------:R-:W-:-:S02]  /*a2b0*/  SHF.R.W.U32 R22, R16, 0x12, R16 ;  /* 0x0000001210167819 */ /* 0x000fc40000001e10 */
[----:B------:R-:W-:Y:S02]  /*a2c0*/  SHF.R.U32.HI R24, RZ, 0x3, R16 ;  /* 0x00000003ff187819 */ /* 0x000fe40000011610 */
[----:B------:R-:W-:Y:S02]  /*a2d0*/  IADD3 R19, PT, PT, R23, R19, R20 ;  /* 0x0000001317137210 */ /* 0x000fe40007ffe014 */
[----:B------:R-:W-:Y:S01]  /*a2e0*/  LOP3.LUT R22, R22, R24, R17, 0x96, !PT ;  /* 0x0000001816167212 */ /* 0x000fe200078e9611 */
[----:B------:R-:W-:Y:S01]  /*a2f0*/  IMAD.IADD R17, R13, 0x1, R10 ;  /* 0x000000010d117824 */ /* 0x000fe200078e020a */
[C-C-:B------:R-:W-:Y:S02]  /*a300*/  SHF.R.W.U32 R14, R19.reuse, 0x2, R19.reuse ;  /* 0x00000002130e7819 */ /* 0x140fe40000001e13 */
[C-C-:B------:R-:W-:Y:S02]  /*a310*/  SHF.R.W.U32 R23, R19.reuse, 0xd, R19.reuse ;  /* 0x0000000d13177819 */ /* 0x140fe40000001e13 */
[----:B------:R-:W-:-:S02]  /*a320*/  SHF.R.W.U32 R20, R19, 0x16, R19 ;  /* 0x0000001613147819 */ /* 0x000fc40000001e13 */
[----:B------:R-:W-:Y:S02]  /*a330*/  IADD3 R3, PT, PT, R3, R27, R6 ;  /* 0x0000001b03037210 */ /* 0x000fe40007ffe006 */
[----:B------:R-:W-:Y:S02]  /*a340*/  LOP3.LUT R6, R20, R23, R14, 0x96, !PT ;  /* 0x0000001714067212 */ /* 0x000fe400078e960e */
[----:B------:R-:W-:Y:S01]  /*a350*/  LOP3.LUT R13, R19, R8, R13, 0xe8, !PT ;  /* 0x00000008130d7212 */ /* 0x000fe200078ee80d */
[----:B------:R-:W-:Y:S01]  /*a360*/  IMAD.IADD R3, R22, 0x1, R3 ;  /* 0x0000000116037824 */ /* 0x000fe200078e0203 */
[C-C-:B------:R-:W-:Y:S02]  /*a370*/  SHF.R.W.U32 R14, R17.reuse, 0x6, R17.reuse ;  /* 0x00000006110e7819 */ /* 0x140fe40000001e11 */
[C-C-:B------:R-:W-:Y:S02]  /*a380*/  SHF.R.W.U32 R23, R17.reuse, 0xb, R17.reuse ;  /* 0x0000000b11177819 */ /* 0x140fe40000001e11 */
[----:B------:R-:W-:-:S02]  /*a390*/  SHF.R.W.U32 R20, R17, 0x19, R17 ;  /* 0x0000001911147819 */ /* 0x000fc40000001e11 */
[----:B------:R-:W-:Y:S02]  /*a3a0*/  IADD3 R6, PT, PT, R6, R13, R21 ;  /* 0x0000000d06067210 */ /* 0x000fe40007ffe015 */
[----:B------:R-:W-:Y:S02]  /*a3b0*/  LOP3.LUT R23, R20, R23, R14, 0x96, !PT ;  /* 0x0000001714177212 */ /* 0x000fe400078e960e */
[C-C-:B------:R-:W-:Y:S02]  /*a3c0*/  SHF.R.W.U32 R13, R6.reuse, 0x2, R6.reuse ;  /* 0x00000002060d7819 */ /* 0x140fe40000001e06 */
[C-C-:B------:R-:W-:Y:S02]  /*a3d0*/  SHF.R.W.U32 R14, R6.reuse, 0xd, R6.reuse ;  /* 0x0000000d060e7819 */ /* 0x140fe40000001e06 */
[----:B------:R-:W-:Y:S02]  /*a3e0*/  SHF.R.W.U32 R20, R6, 0x16, R6 ;  /* 0x0000001606147819 */ /* 0x000fe40000001e06 */
[----:B------:R-:W-:-:S02]  /*a3f0*/  IADD3 R4, PT, PT, R23, R3, R4 ;  /* 0x0000000317047210 */ /* 0x000fc40007ffe004 */
[----:B------:R-:W-:Y:S02]  /*a400*/  LOP3.LUT R21, R17, R12, R9, 0xca, !PT ;  /* 0x0000000c11157212 */ /* 0x000fe400078eca09 */
[----:B------:R-:W-:Y:S02]  /*a410*/  LOP3.LUT R13, R20, R14, R13, 0x96, !PT ;  /* 0x0000000e140d7212 */ /* 0x000fe400078e960d */
[----:B------:R-:W-:Y:S02]  /*a420*/  IADD3 R21, PT, PT, R4, UR72, R21 ;  /* 0x0000004804157c10 */ /* 0x000fe4000fffe015 */
[C-C-:B------:R-:W-:Y:S02]  /*a430*/  SHF.R.W.U32 R4, R2.reuse, 0x11, R2.reuse ;  /* 0x0000001102047819 */ /* 0x140fe40000001e02 */
[--C-:B------:R-:W-:Y:S02]  /*a440*/  SHF.R.W.U32 R23, R2, 0x13, R2.reuse ;  /* 0x0000001302177819 */ /* 0x100fe40000001e02 */
[----:B------:R-:W-:-:S02]  /*a450*/  SHF.R.U32.HI R14, RZ, 0xa, R2 ;  /* 0x0000000aff0e7819 */ /* 0x000fc40000011602 */
[----:B------:R-:W-:Y:S02]  /*a460*/  LOP3.LUT R2, R6, R19, R8, 0xe8, !PT ;  /* 0x0000001306027212 */ /* 0x000fe400078ee808 */
[C-C-:B------:R-:W-:Y:S02]  /*a470*/  SHF.R.W.U32 R20, R11.reuse, 0x7, R11.reuse ;  /* 0x000000070b147819 */ /* 0x140fe40000001e0b */
[--C-:B------:R-:W-:Y:S02]  /*a480*/  SHF.R.W.U32 R25, R11, 0x12, R11.reuse ;  /* 0x000000120b197819 */ /* 0x100fe40000001e0b */
[----:B------:R-:W-:Y:S02]  /*a490*/  SHF.R.U32.HI R22, RZ, 0x3, R11 ;  /* 0x00000003ff167819 */ /* 0x000fe4000001160b */
[----:B------:R-:W-:Y:S02]  /*a4a0*/  LOP3.LUT R4, R23, R14, R4, 0x96, !PT ;  /* 0x0000000e17047212 */ /* 0x000fe400078e9604 */
[----:B------:R-:W-:Y:S01]  /*a4b0*/  IADD3 R13, PT, PT, R13, R2, R10 ;  /* 0x000000020d0d7210 */ /* 0x000fe20007ffe00a */
[----:B------:R-:W-:Y:S01]  /*a4c0*/  IMAD.IADD R2, R8, 0x1, R21 ;  /* 0x0000000108027824 */ /* 0x000fe200078e0215 */
[----:B------:R-:W-:-:S02]  /*a4d0*/  LOP3.LUT R20, R25, R22, R20, 0x96, !PT ;  /* 0x0000001619147212 */ /* 0x000fc400078e9614 */
[----:B------:R-:W-:Y:S02]  /*a4e0*/  IADD3 R23, PT, PT, R16, R4, R7 ;  /* 0x0000000410177210 */ /* 0x000fe40007ffe007 */
[C-C-:B------:R-:W-:Y:S02]  /*a4f0*/  SHF.R.W.U32 R7, R13.reuse, 0x2, R13.reuse ;  /* 0x000000020d077819 */ /* 0x140fe40000001e0d */
[C---:B------:R-:W-:Y:S01]  /*a500*/  SHF.R.W.U32 R8, R13.reuse, 0xd, R13 ;  /* 0x0000000d0d087819 */ /* 0x040fe20000001e0d */
[----:B------:R-:W-:Y:S01]  /*a510*/  IMAD.IADD R4, R20, 0x1, R23 ;  /* 0x0000000114047824 */ /* 0x000fe200078e0217 */
[----:B------:R-:W-:Y:S02]  /*a520*/  SHF.R.W.U32 R10, R13, 0x16, R13 ;  /* 0x000000160d0a7819 */ /* 0x000fe40000001e0d */
[C-C-:B------:R-:W-:Y:S02]  /*a530*/  SHF.R.W.U32 R14, R2.reuse, 0x6, R2.reuse ;  /* 0x00000006020e7819 */ /* 0x140fe40000001e02 */
[----:B------:R-:W-:-:S02]  /*a540*/  SHF.R.W.U32 R25, R2, 0xb, R2 ;  /* 0x0000000b02197819 */ /* 0x000fc40000001e02 */
[----:B------:R-:W-:Y:S02]  /*a550*/  SHF.R.W.U32 R16, R2, 0x19, R2 ;  /* 0x0000001902107819 */ /* 0x000fe40000001e02 */
[----:B------:R-:W-:Y:S02]  /*a560*/  LOP3.LUT R8, R10, R8, R7, 0x96, !PT ;  /* 0x000000080a087212 */ /* 0x000fe400078e9607 */
[----:B------:R-:W-:Y:S02]  /*a570*/  LOP3.LUT R14, R16, R25, R14, 0x96, !PT ;  /* 0x00000019100e7212 */ /* 0x000fe400078e960e */
[C-C-:B------:R-:W-:Y:S02]  /*a580*/  SHF.R.W.U32 R7, R3.reuse, 0x11, R3.reuse ;  /* 0x0000001103077819 */ /* 0x140fe40000001e03 */
[--C-:B------:R-:W-:Y:S02]  /*a590*/  SHF.R.W.U32 R10, R3, 0x13, R3.reuse ;  /* 0x00000013030a7819 */ /* 0x100fe40000001e03 */
[----:B------:R-:W-:-:S02]  /*a5a0*/  SHF.R.U32.HI R3, RZ, 0xa, R3 ;  /* 0x0000000aff037819 */ /* 0x000fc40000011603 */
[--C-:B------:R-:W-:Y:S02]  /*a5b0*/  SHF.R.W.U32 R20, R32, 0x7, R32.reuse ;  /* 0x0000000720147819 */ /* 0x100fe40000001e20 */
[----:B------:R-:W-:Y:S02]  /*a5c0*/  IADD3 R9, PT, PT, R14, R4, R9 ;  /* 0x000000040e097210 */ /* 0x000fe40007ffe009 */
[--C-:B------:R-:W-:Y:S02]  /*a5d0*/  SHF.R.W.U32 R23, R32, 0x12, R32.reuse ;  /* 0x0000001220177819 */ /* 0x100fe40000001e20 */
[----:B------:R-:W-:Y:S02]  /*a5e0*/  SHF.R.U32.HI R22, RZ, 0x3, R32 ;  /* 0x00000003ff167819 */ /* 0x000fe40000011620 */
[----:B------:R-:W-:Y:S02]  /*a5f0*/  LOP3.LUT R16, R2, R17, R12, 0xca, !PT ;  /* 0x0000001102107212 */ /* 0x000fe400078eca0c */
[----:B------:R-:W-:-:S02]  /*a600*/  LOP3.LUT R14, R13, R6, R19, 0xe8, !PT ;  /* 0x000000060d0e7212 */ /* 0x000fc400078ee813 */
[----:B------:R-:W-:Y:S02]  /*a610*/  LOP3.LUT R3, R10, R3, R7, 0x96, !PT ;  /* 0x000000030a037212 */ /* 0x000fe400078e9607 */
[----:B------:R-:W-:Y:S02]  /*a620*/  LOP3.LUT R23, R23, R22, R20, 0x96, !PT ;  /* 0x0000001617177212 */ /* 0x000fe400078e9614 */
[----:B------:R-:W-:Y:S02]  /*a630*/  IADD3 R16, PT, PT, R9, UR73, R16 ;  /* 0x0000004909107c10 */ /* 0x000fe4000fffe010 */
[----:B------:R-:W-:Y:S02]  /*a640*/  IADD3 R14, PT, PT, R8, R14, R21 ;  /* 0x0000000e080e7210 */ /* 0x000fe40007ffe015 */
[----:B------:R-:W-:Y:S01]  /*a650*/  IADD3 R20, PT, PT, R11, R3, R18 ;  /* 0x000000030b147210 */ /* 0x000fe20007ffe012 */
[----:B------:R-:W-:Y:S01]  /*a660*/  IMAD.IADD R19, R19, 0x1, R16 ;  /* 0x0000000113137824 */ /* 0x000fe200078e0210 */
[----:B------:R-:W0:Y:S01]  /*a670*/  LDS.128 R8, [UR4+0x40] ;  /* 0x00004004ff087984 */ /* 0x000e220008000c00 */
[----:B------:R-:W-:-:S02]  /*a680*/  SHF.R.W.U32 R3, R14, 0x2, R14 ;  /* 0x000000020e037819 */ /* 0x000fc40000001e0e */
[C-C-:B------:R-:W-:Y:S02]  /*a690*/  SHF.R.W.U32 R18, R14.reuse, 0xd, R14.reuse ;  /* 0x0000000d0e127819 */ /* 0x140fe40000001e0e */
[C-C-:B------:R-:W-:Y:S02]  /*a6a0*/  SHF.R.W.U32 R21, R19.reuse, 0x6, R19.reuse ;  /* 0x0000000613157819 */ /* 0x140fe40000001e13 */
[C-C-:B------:R-:W-:Y:S02]  /*a6b0*/  SHF.R.W.U32 R22, R19.reuse, 0xb, R19.reuse ;  /* 0x0000000b13167819 */ /* 0x140fe40000001e13 */
[----:B------:R-:W-:Y:S02]  /*a6c0*/  SHF.R.W.U32 R24, R19, 0x19, R19 ;  /* 0x0000001913187819 */ /* 0x000fe40000001e13 */
[----:B------:R-:W-:Y:S02]  /*a6d0*/  SHF.R.W.U32 R7, R14, 0x16, R14 ;  /* 0x000000160e077819 */ /* 0x000fe40000001e0e */
[----:B------:R-:W-:-:S02]  /*a6e0*/  IADD3 R20, PT, PT, R12, R20, R23 ;  /* 0x000000140c147210 */ /* 0x000fc40007ffe017 */
[----:B------:R-:W-:Y:S02]  /*a6f0*/  LOP3.LUT R21, R24, R22, R21, 0x96, !PT ;  /* 0x0000001618157212 */ /* 0x000fe400078e9615 */
[----:B------:R-:W-:Y:S02]  /*a700*/  LOP3.LUT R12, R19, R2, R17, 0xca, !PT ;  /* 0x00000002130c7212 */ /* 0x000fe400078eca11 */
[----:B------:R-:W-:Y:S02]  /*a710*/  LOP3.LUT R3, R7, R18, R3, 0x96, !PT ;  /* 0x0000001207037212 */ /* 0x000fe400078e9603 */
[C-C-:B------:R-:W-:Y:S02]  /*a720*/  SHF.R.W.U32 R7, R4.reuse, 0x11, R4.reuse ;  /* 0x0000001104077819 */ /* 0x140fe40000001e04 */
[--C-:B------:R-:W-:Y:S02]  /*a730*/  SHF.R.W.U32 R18, R4, 0x13, R4.reuse ;  /* 0x0000001304127819 */ /* 0x100fe40000001e04 */
[----:B------:R-:W-:-:S02]  /*a740*/  SHF.R.U32.HI R22, RZ, 0xa, R4 ;  /* 0x0000000aff167819 */ /* 0x000fc40000011604 */
[----:B------:R-:W-:Y:S02]  /*a750*/  LOP3.LUT R4, R14, R13, R6, 0xe8, !PT ;  /* 0x0000000d0e047212 */ /* 0x000fe400078ee806 */
[----:B------:R-:W-:Y:S02]  /*a760*/  IADD3 R12, PT, PT, R12, R20, R21 ;  /* 0x000000140c0c7210 */ /* 0x000fe40007ffe015 */
[----:B------:R-:W-:Y:S02]  /*a770*/  IADD3 R3, PT, PT, R3, R4, R16 ;  /* 0x0000000403037210 */ /* 0x000fe40007ffe010 */
[C-C-:B------:R-:W-:Y:S02]  /*a780*/  SHF.R.W.U32 R16, R5.reuse, 0x7, R5.reuse ;  /* 0x0000000705107819 */ /* 0x140fe40000001e05 */
[--C-:B------:R-:W-:Y:S02]  /*a790*/  SHF.R.W.U32 R21, R5, 0x12, R5.reuse ;  /* 0x0000001205157819 */ /* 0x100fe40000001e05 */
[----:B------:R-:W-:Y:S01]  /*a7a0*/  SHF.R.U32.HI R20, RZ, 0x3, R5 ;  /* 0x00000003ff147819 */ /* 0x000fe20000011605 */
[----:B------:R-:W-:Y:S01]  /*a7b0*/  VIADD R5, R12, UR74 ;  /* 0x0000004a0c057c36 */ /* 0x000fe20008000000 */
[----:B------:R-:W-:-:S02]  /*a7c0*/  LOP3.LUT R18, R18, R22, R7, 0x96, !PT ;  /* 0x0000001612127212 */ /* 0x000fc400078e9607 */
[C---:B------:R-:W-:Y:S01]  /*a7d0*/  SHF.R.W.U32 R4, R3.reuse, 0x2, R3 ;  /* 0x0000000203047819 */ /* 0x040fe20000001e03 */
[----:B------:R-:W-:Y:S01]  /*a7e0*/  IMAD.IADD R6, R6, 0x1, R5 ;  /* 0x0000000106067824 */ /* 0x000fe200078e0205 */
[C-C-:B------:R-:W-:Y:S02]  /*a7f0*/  SHF.R.W.U32 R7, R3.reuse, 0xd, R3.reuse ;  /* 0x0000000d03077819 */ /* 0x140fe40000001e03 */
[----:B------:R-:W-:Y:S02]  /*a800*/  SHF.R.W.U32 R12, R3, 0x16, R3 ;  /* 0x00000016030c7819 */ /* 0x000fe40000001e03 */
[----:B------:R-:W-:Y:S01]  /*a810*/  LOP3.LUT R16, R21, R20, R16, 0x96, !PT ;  /* 0x0000001415107212 */ /* 0x000fe200078e9610 */
[----:B------:R-:W-:Y:S01]  /*a820*/  VIADD R21, R2, 0x5be0cd19 ;  /* 0x5be0cd1902157836 */ /* 0x000fe20000000000 */
[----:B------:R-:W-:Y:S02]  /*a830*/  IADD3 R18, PT, PT, R32, R18, R15 ;  /* 0x0000001220127210 */ /* 0x000fe40007ffe00f */
[----:B------:R-:W-:-:S02]  /*a840*/  LOP3.LUT R4, R12, R7, R4, 0x96, !PT ;  /* 0x000000070c047212 */ /* 0x000fc400078e9604 */
[----:B------:R-:W-:Y:S02]  /*a850*/  LOP3.LUT R7, R3, R14, R13, 0xe8, !PT ;  /* 0x0000000e03077212 */ /* 0x000fe400078ee80d */
[----:B------:R-:W-:Y:S02]  /*a860*/  IADD3 R16, PT, PT, R17, R18, R16 ;  /* 0x0000001211107210 */ /* 0x000fe40007ffe010 */
[C-C-:B------:R-:W-:Y:S02]  /*a870*/  SHF.R.W.U32 R12, R6.reuse, 0x6, R6.reuse ;  /* 0x00000006060c7819 */ /* 0x140fe40000001e06 */
[C-C-:B------:R-:W-:Y:S02]  /*a880*/  SHF.R.W.U32 R15, R6.reuse, 0xb, R6.reuse ;  /* 0x0000000b060f7819 */ /* 0x140fe40000001e06 */
[----:B------:R-:W-:Y:S02]  /*a890*/  SHF.R.W.U32 R20, R6, 0x19, R6 ;  /* 0x0000001906147819 */ /* 0x000fe40000001e06 */
[----:B------:R-:W-:-:S02]  /*a8a0*/  PRMT R18, R21, 0x123, RZ ;  /* 0x0000012315127816 */ /* 0x000fc400000000ff */
[----:B------:R-:W-:Y:S02]  /*a8b0*/  IADD3 R4, PT, PT, R4, R7, R5 ;  /* 0x0000000704047210 */ /* 0x000fe40007ffe005 */
[----:B------:R-:W-:Y:S02]  /*a8c0*/  LOP3.LUT R12, R20, R15, R12, 0x96, !PT ;  /* 0x0000000f140c7212 */ /* 0x000fe400078e960c */
[----:B------:R-:W-:Y:S02]  /*a8d0*/  LOP3.LUT R5, R6, R19, R2, 0xca, !PT ;  /* 0x0000001306057212 */ /* 0x000fe400078eca02 */
[----:B0-----:R-:W-:Y:S02]  /*a8e0*/  ISETP.GT.U32.AND P0, PT, R18, R11, PT ;  /* 0x0000000b1200720c */ /* 0x001fe40003f04070 */
[C-C-:B------:R-:W-:Y:S02]  /*a8f0*/  SHF.R.W.U32 R2, R4.reuse, 0x2, R4.reuse ;  /* 0x0000000204027819 */ /* 0x140fe40000001e04 */
[----:B------:R-:W-:-:S02]  /*a900*/  SHF.R.W.U32 R7, R4, 0xd, R4 ;  /* 0x0000000d04077819 */ /* 0x000fc40000001e04 */
[----:B------:R-:W-:Y:S02]  /*a910*/  SHF.R.W.U32 R15, R4, 0x16, R4 ;  /* 0x00000016040f7819 */ /* 0x000fe40000001e04 */
[----:B------:R-:W-:Y:S02]  /*a920*/  IADD3 R5, PT, PT, R5, R16, R12 ;  /* 0x0000001005057210 */ /* 0x000fe40007ffe00c */
[----:B------:R-:W-:-:S03]  /*a930*/  LOP3.LUT R7, R15, R7, R2, 0x96, !PT ;  /* 0x000000070f077212 */ /* 0x000fc600078e9602 */
[----:B------:R-:W-:Y:S01]  /*a940*/  VIADD R2, R5, UR75 ;  /* 0x0000004b05027c36 */ /* 0x000fe20008000000 */
[----:B------:R-:W-:Y:S01]  /*a950*/  LOP3.LUT R5, R4, R3, R14, 0xe8, !PT ;  /* 0x0000000304057212 */ /* 0x000fe200078ee80e */
[----:B------:R-:W-:-:S03]  /*a960*/  VIADD R14, R14, 0xa54ff53a ;  /* 0xa54ff53a0e0e7836 */ /* 0x000fc60000000000 */
[----:B------:R-:W-:Y:S02]  /*a970*/  IADD3 R5, PT, PT, R7, R5, R2 ;  /* 0x0000000507057210 */ /* 0x000fe40007ffe002 */
[----:B------:R-:W-:Y:S01]  /*a980*/  IADD3 R2, PT, PT, R2, 0x510e527f, R13 ;  /* 0x510e527f02027810 */ /* 0x000fe20007ffe00d */
[----:B------:R-:W-:Y:S06]  /*a990*/  @P0 EXIT ;  /* 0x000000000000094d */ /* 0x000fec0003800000 */
[----:B------:R-:W-:Y:S01]  /*a9a0*/  ISETP.GE.U32.AND P0, PT, R18, R11, PT ;  /* 0x0000000b1200720c */ /* 0x000fe20003f06070 */
[----:B------:R-:W-:Y:S01]  /*a9b0*/  VIADD R19, R19, 0x1f83d9ab ;  /* 0x1f83d9ab13137836 */ /* 0x000fe20000000000 */
[----:B------:R-:W-:Y:S01]  /*a9c0*/  BSSY.RECONVERGENT B0, `(.L_x_7) ;  /* 0x0000027000007945 */ /* 0x000fe20003800200 */
[----:B------:R-:W-:Y:S01]  /*a9d0*/  VIADD R3, R3, 0x3c6ef372 ;  /* 0x3c6ef37203037836 */ /* 0x000fe20000000000 */
[----:B------:R-:W-:Y:S01]  /*a9e0*/  PRMT R14, R14, 0x123, RZ ;  /* 0x000001230e0e7816 */ /* 0x000fe200000000ff */
        /* <DEDUP_REMOVED lines=36> */
.L_x_8:
[----:B------:R-:W-:Y:S05]  /*ac30*/  BSYNC.RECONVERGENT B0 ;  /* 0x0000000000007941 */ /* 0x000fea0003800200 */
.L_x_7:
        /* <DEDUP_REMOVED lines=11> */
.L_x_9:
        /* <DEDUP_REMOVED lines=9> */
.L_x_38:


//--------------------- .text._ZN6tetsuo8variants16mine_lop3_sharedEPKjS2_S2_jPjS3_ --------------------------
	.section	.text._ZN6tetsuo8variants16mine_lop3_sharedEPKjS2_S2_jPjS3_,"ax",@progbits
	.align	128
        .global         _ZN6tetsuo8variants16mine_lop3_sharedEPKjS2_S2_jPjS3_
        .type           _ZN6tetsuo8variants16mine_lop3_sharedEPKjS2_S2_jPjS3_,@function
        .size           _ZN6tetsuo8variants16mine_lop3_sharedEPKjS2_S2_jPjS3_,(.L_x_39 - _ZN6tetsuo8variants16mine_lop3_sharedEPKjS2_S2_jPjS3_)
        .other          _ZN6tetsuo8variants16mine_lop3_sharedEPKjS2_S2_jPjS3_,@"STO_CUDA_ENTRY STV_DEFAULT"
_ZN6tetsuo8variants16mine_lop3_sharedEPKjS2_S2_jPjS3_:
.text._ZN6tetsuo8variants16mine_lop3_sharedEPKjS2_S2_jPjS3_:
        /* <DEDUP_REMOVED lines=30> */
.L_x_11:
[----:B------:R-:W-:Y:S05]  /*01e0*/  BSYNC.RECONVERGENT B0 ;  /* 0x0000000000007941 */ /* 0x000fea0003800200 */
.L_x_10:
        /* <DEDUP_REMOVED lines=88> */
[C---:B------:R-:W-:Y:S01]  /*0770*/  SHF.R.W.U32 R21, R18.reuse, 0xd, R18 ;  /* 0x0000000d12157819 */ /* 0x040fe20000001e12 */
        /* <DEDUP_REMOVED lines=52> */
[C-C-:B------:R-:W-:Y:S02]  /*0ac0*/  SHF.R.W.U32 R21, R16.reuse, 0xd, R16.reuse ;  /* 0x0000000d10157819 */ /* 0x140fe40000001e10 */
[----:B------:R-:W-:Y:S02]  /*0ad0*/  SHF.R.W.U32 R23, R16, 0x16, R16 ;  /* 0x0000001610177819 */ /* 0x000fe40000001e10 */
[----:B------:R-:W-:Y:S02]  /*0ae0*/  LOP3.LUT R24, R22, R19, R3, 0xca, !PT ;  /* 0x0000001316187212 */ /* 0x000fe400078eca03 */
[----:B------:R-:W-:Y:S02]  /*0af0*/  LOP3.LUT R23, R23, R21, R18, 0x96, !PT ;  /* 0x0000001517177212 */ /* 0x000fe400078e9612 */
[----:B------:R-:W-:Y:S02]  /*0b00*/  IADD3 R21, PT, PT, R24, R25, R4 ;  /* 0x0000001918157210 */ /* 0x000fe40007ffe004 */
[----:B------:R-:W-:-:S03]  /*0b10*/  LOP3.LUT R12, R16, R17, R12, 0xe8, !PT ;  /* 0x00000011100c7212 */ /* 0x000fc600078ee80c */
[----:B-----5:R-:W-:Y:S01]  /*0b20*/  VIADD R21, R21, UR20 ;  /* 0x0000001415157c36 */ /* 0x020fe20008000000 */
[----:B------:R-:W-:-:S03]  /*0b30*/  IADD3 R2, PT, PT, R23, R12, R2 ;  /* 0x0000000c17027210 */ /* 0x000fc60007ffe002 */
[----:B------:R-:W-:Y:S01]  /*0b40*/  IMAD.IADD R12, R16, 0x1, R21 ;  /* 0x00000001100c7824 */ /* 0x000fe200078e0215 */
[C-C-:B------:R-:W-:Y:S02]  /*0b50*/  SHF.R.W.U32 R4, R2.reuse, 0x2, R2.reuse ;  /* 0x0000000202047819 */ /* 0x140fe40000001e02 */
        /* <DEDUP_REMOVED lines=15> */
[----:B------:R-:W-:Y:S02]  /*0c50*/  LOP3.LUT R16, R23, R2, R16, 0xe8, !PT ;  /* 0x0000000217107212 */ /* 0x000fe400078ee810 */
[----:B------:R-:W-:Y:S01]  /*0c60*/  LOP3.LUT R4, R18, R17, R4, 0x96, !PT ;  /* 0x0000001112047212 */ /* 0x000fe200078e9604 */
[----:B------:R-:W-:-:S03]  /*0c70*/  IMAD.IADD R17, R2, 0x1, R3 ;  /* 0x0000000102117824 */ /* 0x000fc600078e0203 */
[----:B------:R-:W-:Y:S02]  /*0c80*/  IADD3 R11, PT, PT, R4, R16, R11 ;  /* 0x00000010040b7210 */ /* 0x000fe40007ffe00b */
[C-C-:B------:R-:W-:Y:S02]  /*0c90*/  SHF.R.W.U32 R16, R17.reuse, 0x6, R17.reuse ;  /* 0x0000000611107819 */ /* 0x140fe40000001e11 */
[C-C-:B------:R-:W-:Y:S02]  /*0ca0*/  SHF.R.W.U32 R25, R17.reuse, 0xb, R17.reuse ;  /* 0x0000000b11197819 */ /* 0x140fe40000001e11 */
[C---:B------:R-:W-:Y:S02]  /*0cb0*/  SHF.R.W.U32 R18, R17.reuse, 0x19, R17 ;  /* 0x0000001911127819 */ /* 0x040fe40000001e11 */
[----:B------:R-:W-:Y:S02]  /*0cc0*/  LOP3.LUT R20, R17, R12, R22, 0xca, !PT ;  /* 0x0000000c11147212 */ /* 0x000fe400078eca16 */
[----:B------:R-:W-:-:S02]  /*0cd0*/  LOP3.LUT R18, R18, R25, R16, 0x96, !PT ;  /* 0x0000001912127212 */ /* 0x000fc400078e9610 */
[C-C-:B------:R-:W-:Y:S02]  /*0ce0*/  SHF.R.W.U32 R4, R11.reuse, 0x2, R11.reuse ;  /* 0x000000020b047819 */ /* 0x140fe40000001e0b */
[C-C-:B------:R-:W-:Y:S02]  /*0cf0*/  SHF.R.W.U32 R25, R11.reuse, 0xd, R11.reuse ;  /* 0x0000000d0b197819 */ /* 0x140fe40000001e0b */
[C---:B------:R-:W-:Y:S02]  /*0d00*/  SHF.R.W.U32 R16, R11.reuse, 0x16, R11 ;  /* 0x000000160b107819 */ /* 0x040fe40000001e0b */
[----:B------:R-:W-:Y:S02]  /*0d10*/  IADD3 R20, PT, PT, R20, R18, R19 ;  /* 0x0000001214147210 */ /* 0x000fe40007ffe013 */
[----:B------:R-:W-:Y:S02]  /*0d20*/  LOP3.LUT R18, R11, R23, R2, 0xe8, !PT ;  /* 0x000000170b127212 */ /* 0x000fe400078ee802 */
[----:B------:R-:W-:Y:S01]  /*0d30*/  LOP3.LUT R4, R16, R25, R4, 0x96, !PT ;  /* 0x0000001910047212 */ /* 0x000fe200078e9604 */
[----:B------:R-:W-:-:S03]  /*0d40*/  VIADD R26, R20, UR22 ;  /* 0x00000016141a7c36 */ /* 0x000fc60008000000 */
[----:B------:R-:W-:Y:S01]  /*0d50*/  IADD3 R18, PT, PT, R4, R18, R21 ;  /* 0x0000001204127210 */ /* 0x000fe20007ffe015 */
[----:B------:R-:W-:-:S03]  /*0d60*/  IMAD.IADD R16, R23, 0x1, R26 ;  /* 0x0000000117107824 */ /* 0x000fc600078e021a */
        /* <DEDUP_REMOVED lines=15> */
[----:B------:R-:W-:Y:S02]  /*0e60*/  SHF.R.U32.HI R4, RZ, 0x3, R9 ;  /* 0x00000003ff047819 */ /* 0x000fe40000011609 */
[----:B------:R-:W-:Y:S02]  /*0e70*/  SHF.R.W.U32 R21, R35, 0x7, R35 ;  /* 0x0000000723157819 */ /* 0x000fe40000001e23 */
[----:B------:R-:W-:Y:S01]  /*0e80*/  LOP3.LUT R3, R2, R4, R3, 0x96, !PT ;  /* 0x0000000402037212 */ /* 0x000fe200078e9603 */
[----:B------:R-:W-:Y:S01]  /*0e90*/  IMAD.IADD R4, R11, 0x1, R23 ;  /* 0x000000010b047824 */ /* 0x000fe200078e0217 */
[----:B------:R-:W-:-:S02]  /*0ea0*/  SHF.R.W.U32 R20, R35, 0x12, R35 ;  /* 0x0000001223147819 */ /* 0x000fc40000001e23 */
[----:B------:R-:W-:Y:S01]  /*0eb0*/  SHF.R.U32.HI R22, RZ, 0x3, R35 ;  /* 0x00000003ff167819 */ /* 0x000fe20000011623 */
[----:B------:R-:W-:Y:S01]  /*0ec0*/  IMAD.IADD R3, R8, 0x1, R3 ;  /* 0x0000000108037824 */ /* 0x000fe200078e0203 */
[C-C-:B------:R-:W-:Y:S02]  /*0ed0*/  SHF.R.W.U32 R24, R19.reuse, 0x2, R19.reuse ;  /* 0x0000000213187819 */ /* 0x140fe40000001e13 */
[C-C-:B------:R-:W-:Y:S02]  /*0ee0*/  SHF.R.W.U32 R25, R19.reuse, 0xd, R19.reuse ;  /* 0x0000000d13197819 */ /* 0x140fe40000001e13 */
[----:B------:R-:W-:Y:S02]  /*0ef0*/  SHF.R.W.U32 R27, R19, 0x16, R19 ;  /* 0x00000016131b7819 */ /* 0x000fe40000001e13 */
[----:B------:R-:W-:Y:S02]  /*0f00*/  LOP3.LUT R21, R20, R22, R21, 0x96, !PT ;  /* 0x0000001614157212 */ /* 0x000fe400078e9615 */
[----:B------:R-:W-:-:S02]  /*0f10*/  LOP3.LUT R27, R27, R25, R24, 0x96, !PT ;  /* 0x000000191b1b7212 */ /* 0x000fc400078e9618 */
[----:B------:R-:W-:Y:S02]  /*0f20*/  LOP3.LUT R11, R19, R18, R11, 0xe8, !PT ;  /* 0x00000012130b7212 */ /* 0x000fe400078ee80b */
[C-C-:B------:R-:W-:Y:S02]  /*0f30*/  SHF.R.W.U32 R22, R4.reuse, 0x6, R4.reuse ;  /* 0x0000000604167819 */ /* 0x140fe40000001e04 */
[C-C-:B------:R-:W-:Y:S02]  /*0f40*/  SHF.R.W.U32 R29, R4.reuse, 0xb, R4.reuse ;  /* 0x0000000b041d7819 */ /* 0x140fe40000001e04 */
[----:B------:R-:W-:Y:S02]  /*0f50*/  SHF.R.W.U32 R24, R4, 0x19, R4 ;  /* 0x0000001904187819 */ /* 0x000fe40000001e04 */
[C-C-:B------:R-:W-:Y:S02]  /*0f60*/  SHF.R.W.U32 R2, R10.reuse, 0x7, R10.reuse ;  /* 0x000000070a027819 */ /* 0x140fe40000001e0a */
[----:B------:R-:W-:-:S02]  /*0f70*/  SHF.R.W.U32 R25, R10, 0x12, R10 ;  /* 0x000000120a197819 */ /* 0x000fc40000001e0a */
[----:B------:R-:W-:Y:S02]  /*0f80*/  SHF.R.U32.HI R20, RZ, 0x3, R10 ;  /* 0x00000003ff147819 */ /* 0x000fe4000001160a */
[----:B------:R-:W-:Y:S02]  /*0f90*/  IADD3 R26, PT, PT, R27, R11, R26 ;  /* 0x0000000b1b1a7210 */ /* 0x000fe40007ffe01a */
[----:B------:R-:W-:Y:S02]  /*0fa0*/  LOP3.LUT R29, R24, R29, R22, 0x96, !PT ;  /* 0x0000001d181d7212 */ /* 0x000fe400078e9616 */
[----:B------:R-:W-:Y:S02]  /*0fb0*/  LOP3.LUT R24, R4, R16, R17, 0xca, !PT ;  /* 0x0000001004187212 */ /* 0x000fe400078eca11 */
[----:B------:R-:W-:Y:S02]  /*0fc0*/  LOP3.LUT R2, R25, R20, R2, 0x96, !PT ;  /* 0x0000001419027212 */ /* 0x000fe400078e9602 */
[----:B------:R-:W-:-:S02]  /*0fd0*/  SHF.R.W.U32 R11, R26, 0x2, R26 ;  /* 0x000000021a0b7819 */ /* 0x000fc40000001e1a */
[C-C-:B------:R-:W-:Y:S02]  /*0fe0*/  SHF.R.W.U32 R20, R26.reuse, 0xd, R26.reuse ;  /* 0x0000000d1a147819 */ /* 0x140fe40000001e1a */
[----:B------:R-:W-:Y:S02]  /*0ff0*/  SHF.R.W.U32 R22, R26, 0x16, R26 ;  /* 0x000000161a167819 */ /* 0x000fe40000001e1a */
[----:B------:R-:W-:Y:S02]  /*1000*/  IADD3 R27, PT, PT, R24, R29, R12 ;  /* 0x0000001d181b7210 */ /* 0x000fe40007ffe00c */
[----:B------:R-:W-:Y:S02]  /*1010*/  IADD3 R2, PT, PT, R2, 0x1100000, R9 ;  /* 0x0110000002027810 */ /* 0x000fe40007ffe009 */
[----:B------:R-:W-:Y:S01]  /*1020*/  LOP3.LUT R22, R22, R20, R11, 0x96, !PT ;  /* 0x0000001416167212 */ /* 0x000fe200078e960b */
[----:B------:R-:W-:Y:S01]  /*1030*/  VIADD R27, R27, UR24 ;  /* 0x000000181b1b7c36 */ /* 0x000fe20008000000 */
[----:B------:R-:W-:-:S02]  /*1040*/  SHF.R.W.U32 R8, R3, 0x11, R3 ;  /* 0x0000001103087819 */ /* 0x000fc40000001e03 */
[--C-:B------:R-:W-:Y:S02]  /*1050*/  SHF.R.W.U32 R9, R3, 0x13, R3.reuse ;  /* 0x0000001303097819 */ /* 0x100fe40000001e03 */
        /* <DEDUP_REMOVED lines=16> */
[----:B------:R-:W-:Y:S02]  /*1160*/  IADD3 R35, PT, PT, R12, 0x11002000, R35 ;  /* 0x110020000c237810 */ /* 0x000fe40007ffe023 */
[----:B------:R-:W-:-:S02]  /*1170*/  LOP3.LUT R20, R20, R18, R9, 0x96, !PT ;  /* 0x0000001214147212 */ /* 0x000fc400078e9609 */
[----:B------:R-:W-:Y:S02]  /*1180*/  LOP3.LUT R28, R28, R25, R24, 0x96, !PT ;  /* 0x000000191c1c7212 */ /* 0x000fe400078e9618 */
[C-C-:B------:R-:W-:Y:S02]  /*1190*/  SHF.R.W.U32 R8, R22.reuse, 0x11, R22.reuse ;  /* 0x0000001116087819 */ /* 0x140fe40000001e16 */
[--C-:B------:R-:W-:Y:S02]  /*11a0*/  SHF.R.W.U32 R9, R22, 0x13, R22.reuse ;  /* 0x0000001316097819 */ /* 0x100fe40000001e16 */
[----:B------:R-:W-:Y:S02]  /*11b0*/  SHF.R.U32.HI R10, RZ, 0xa, R22 ;  /* 0x0000000aff0a7819 */ /* 0x000fe40000011616 */
[C-C-:B------:R-:W-:Y:S02]  /*11c0*/  SHF.R.W.U32 R21, R35.reuse, 0x11, R35.reuse ;  /* 0x0000001123157819 */ /* 0x140fe40000001e23 */
[----:B------:R-:W-:-:S02]  /*11d0*/  SHF.R.W.U32 R12, R35, 0x13, R35 ;  /* 0x00000013230c7819 */ /* 0x000fc40000001e23 */
[----:B------:R-:W-:Y:S02]  /*11e0*/  SHF.R.U32.HI R18, RZ, 0xa, R35 ;  /* 0x0000000aff127819 */ /* 0x000fe40000011623 */
[----:B------:R-:W-:Y:S02]  /*11f0*/  LOP3.LUT R25, R11, R4, R16, 0xca, !PT ;  /* 0x000000040b197212 */ /* 0x000fe400078eca10 */
[----:B------:R-:W-:Y:S02]  /*1200*/  LOP3.LUT R24, R23, R26, R19, 0xe8, !PT ;  /* 0x0000001a17187212 */ /* 0x000fe400078ee813 */
[----:B------:R-:W-:Y:S02]  /*1210*/  LOP3.LUT R8, R9, R10, R8, 0x96, !PT ;  /* 0x0000000a09087212 */ /* 0x000fe400078e9608 */
[----:B------:R-:W-:Y:S02]  /*1220*/  LOP3.LUT R21, R12, R18, R21, 0x96, !PT ;  /* 0x000000120c157212 */ /* 0x000fe400078e9615 */
[----:B------:R-:W-:-:S02]  /*1230*/  IADD3 R25, PT, PT, R25, R28, R17 ;  /* 0x0000001c19197210 */ /* 0x000fc40007ffe011 */
[----:B------:R-:W-:Y:S01]  /*1240*/  IADD3 R27, PT, PT, R20, R24, R27 ;  /* 0x00000018141b7210 */ /* 0x000fe20007ffe01b */
[----:B------:R-:W-:Y:S01]  /*1250*/  VIADD R20, R8, 0x80000000 ;  /* 0x8000000008147836 */ /* 0x000fe20000000000 */
[--C-:B------:R-:W-:Y:S01]  /*1260*/  SHF.R.W.U32 R9, R21, 0x11, R21.reuse ;  /* 0x0000001115097819 */ /* 0x100fe20000001e15 */
[----:B------:R-:W-:Y:S01]  /*1270*/  VIADD R8, R25, UR25 ;  /* 0x0000001919087c36 */ /* 0x000fe20008000000 */
[--C-:B------:R-:W-:Y:S02]  /*1280*/  SHF.R.W.U32 R10, R21, 0x13, R21.reuse ;  /* 0x00000013150a7819 */ /* 0x100fe40000001e15 */
[----:B------:R-:W-:Y:S02]  /*1290*/  SHF.R.U32.HI R12, RZ, 0xa, R21 ;  /* 0x0000000aff0c7819 */ /* 0x000fe40000011615 */
[C-C-:B------:R-:W-:Y:S02]  /*12a0*/  SHF.R.W.U32 R17, R27.reuse, 0x2, R27.reuse ;  /* 0x000000021b117819 */ /* 0x140fe40000001e1b */
[----:B------:R-:W-:-:S02]  /*12b0*/  SHF.R.W.U32 R24, R27, 0xd, R27 ;  /* 0x0000000d1b187819 */ /* 0x000fc40000001e1b */
[----:B------:R-:W-:Y:S02]  /*12c0*/  SHF.R.W.U32 R28, R27, 0x16, R27 ;  /* 0x000000161b1c7819 */ /* 0x000fe40000001e1b */
[----:B------:R-:W-:Y:S01]  /*12d0*/  LOP3.LUT R18, R10, R12, R9, 0x96, !PT ;  /* 0x0000000c0a127212 */ /* 0x000fe200078e9609 */
[----:B------:R-:W-:Y:S01]  /*12e0*/  IMAD.IADD R12, R19, 0x1, R8 ;  /* 0x00000001130c7824 */ /* 0x000fe200078e0208 */
[----:B------:R-:W-:Y:S02]  /*12f0*/  LOP3.LUT R17, R28, R24, R17, 0x96, !PT ;  /* 0x000000181c117212 */ /* 0x000fe400078e9611 */
[----:B------:R-:W-:Y:S01]  /*1300*/  LOP3.LUT R19, R27, R23, R26, 0xe8, !PT ;  /* 0x000000171b137212 */ /* 0x000fe200078ee81a */
[----:B------:R-:W-:Y:S01]  /*1310*/  IMAD.IADD R18, R3, 0x1, R18 ;  /* 0x0000000103127824 */ /* 0x000fe200078e0212 */
[C-C-:B------:R-:W-:Y:S02]  /*1320*/  SHF.R.W.U32 R24, R20.reuse, 0x11, R20.reuse ;  /* 0x0000001114187819 */ /* 0x140fe40000001e14 */
[----:B------:R-:W-:-:S02]  /*1330*/  SHF.R.W.U32 R9, R20, 0x13, R20 ;  /* 0x0000001314097819 */ /* 0x000fc40000001e14 */
[----:B------:R-:W-:Y:S02]  /*1340*/  SHF.R.U32.HI R10, RZ, 0xa, R20 ;  /* 0x0000000aff0a7819 */ /* 0x000fe40000011614 */
[C-C-:B------:R-:W-:Y:S02]  /*1350*/  SHF.R.W.U32 R25, R12.reuse, 0x6, R12.reuse ;  /* 0x000000060c197819 */ /* 0x140fe40000001e0c */
[C-C-:B------:R-:W-:Y:S02]  /*1360*/  SHF.R.W.U32 R28, R12.reuse, 0xb, R12.reuse ;  /* 0x0000000b0c1c7819 */ /* 0x140fe40000001e0c */
[----:B------:R-:W-:Y:S02]  /*1370*/  SHF.R.W.U32 R29, R12, 0x19, R12 ;  /* 0x000000190c1d7819 */ /* 0x000fe40000001e0c */
[----:B------:R-:W-:Y:S02]  /*1380*/  IADD3 R8, PT, PT, R17, R19, R8 ;  /* 0x0000001311087210 */ /* 0x000fe40007ffe008 */
[----:B------:R-:W-:-:S02]  /*1390*/  LOP3.LUT R24, R9, R10, R24, 0x96, !PT ;  /* 0x0000000a09187212 */ /* 0x000fc400078e9618 */
[----:B------:R-:W-:Y:S02]  /*13a0*/  LOP3.LUT R25, R29, R28, R25, 0x96, !PT ;  /* 0x0000001c1d197212 */ /* 0x000fe400078e9619 */
[--C-:B------:R-:W-:Y:S01]  /*13b0*/  SHF.R.W.U32 R17, R18, 0x11, R18.reuse ;  /* 0x0000001112117819 */ /* 0x100fe20000001e12 */
[----:B------:R-:W-:Y:S01]  /*13c0*/  VIADD R24, R24, 0x280 ;  /* 0x0000028018187836 */ /* 0x000fe20000000000 */
[--C-:B------:R-:W-:Y:S02]  /*13d0*/  SHF.R.W.U32 R10, R18, 0x13, R18.reuse ;  /* 0x00000013120a7819 */ /* 0x100fe40000001e12 */
[----:B------:R-:W-:Y:S02]  /*13e0*/  SHF.R.U32.HI R9, RZ, 0xa, R18 ;  /* 0x0000000aff097819 */ /* 0x000fe40000011612 */
[C-C-:B------:R-:W-:Y:S02]  /*13f0*/  SHF.R.W.U32 R28, R8.reuse, 0x2, R8.reuse ;  /* 0x00000002081c7819 */ /* 0x140fe40000001e08 */
[----:B------:R-:W-:-:S02]  /*1400*/  SHF.R.W.U32 R29, R8, 0xd, R8 ;  /* 0x0000000d081d7819 */ /* 0x000fc40000001e08 */
[----:B------:R-:W-:Y:S02]  /*1410*/  SHF.R.W.U32 R30, R8, 0x16, R8 ;  /* 0x00000016081e7819 */ /* 0x000fe40000001e08 */
[----:B------:R-:W-:Y:S02]  /*1420*/  LOP3.LUT R19, R12, R11, R4, 0xca, !PT ;  /* 0x0000000b0c137212 */ /* 0x000fe400078eca04 */
[----:B------:R-:W-:Y:S02]  /*1430*/  LOP3.LUT R17, R10, R9, R17, 0x96, !PT ;  /* 0x000000090a117212 */ /* 0x000fe400078e9611 */
[----:B------:R-:W-:Y:S02]  /*1440*/  LOP3.LUT R9, R30, R29, R28, 0x96, !PT ;  /* 0x0000001d1e097212 */ /* 0x000fe400078e961c */
[----:B------:R-:W-:Y:S02]  /*1450*/  IADD3 R30, PT, PT, R19, R25, R16 ;  /* 0x00000019131e7210 */ /* 0x000fe40007ffe010 */
[----:B------:R-:W-:-:S02]  /*1460*/  SHF.R.W.U32 R28, R3, 0x7, R3 ;  /* 0x00000007031c7819 */ /* 0x000fc40000001e03 */
[--C-:B------:R-:W-:Y:S01]  /*1470*/  SHF.R.W.U32 R29, R3, 0x12, R3.reuse ;  /* 0x00000012031d7819 */ /* 0x100fe20000001e03 */
[----:B------:R-:W-:Y:S01]  /*1480*/  VIADD R30, R30, UR26 ;  /* 0x0000001a1e1e7c36 */ /* 0x000fe20008000000 */
[----:B------:R-:W-:Y:S02]  /*1490*/  SHF.R.U32.HI R16, RZ, 0x3, R3 ;  /* 0x00000003ff107819 */ /* 0x000fe40000011603 */
[----:B------:R-:W-:Y:S02]  /*14a0*/  LOP3.LUT R31, R8, R27, R23, 0xe8, !PT ;  /* 0x0000001b081f7212 */ /* 0x000fe400078ee817 */
[C-C-:B------:R-:W-:Y:S02]  /*14b0*/  SHF.R.W.U32 R10, R24.reuse, 0x11, R24.reuse ;  /* 0x00000011180a7819 */ /* 0x140fe40000001e18 */
[--C-:B------:R-:W-:Y:S02]  /*14c0*/  SHF.R.W.U32 R19, R24, 0x13, R24.reuse ;  /* 0x0000001318137819 */ /* 0x100fe40000001e18 */
[----:B------:R-:W-:-:S02]  /*14d0*/  SHF.R.U32.HI R25, RZ, 0xa, R24 ;  /* 0x0000000aff197819 */ /* 0x000fc40000011618 */
[----:B------:R-:W-:Y:S01]  /*14e0*/  LOP3.LUT R28, R29, R16, R28, 0x96, !PT ;  /* 0x000000101d1c7212 */ /* 0x000fe200078e961c */
[----:B------:R-:W-:Y:S01]  /*14f0*/  IMAD.IADD R16, R22, 0x1, R17 ;  /* 0x0000000116107824 */ /* 0x000fe200078e0211 */
[--C-:B------:R-:W-:Y:S01]  /*1500*/  IADD3 R9, PT, PT, R9, R31, R30.reuse ;  /* 0x0000001f09097210 */ /* 0x100fe20007ffe01e */
[----:B------:R-:W-:Y:S01]  /*1510*/  IMAD.IADD R31, R26, 0x1, R30 ;  /* 0x000000011a1f7824 */ /* 0x000fe200078e021e */
[----:B------:R-:W-:Y:S02]  /*1520*/  LOP3.LUT R19, R19, R25, R10, 0x96, !PT ;  /* 0x0000001913137212 */ /* 0x000fe400078e960a */
        /* <DEDUP_REMOVED lines=9> */
[C---:B------:R-:W-:Y:S01]  /*15c0*/  SHF.R.W.U32 R26, R19.reuse, 0x11, R19 ;  /* 0x00000011131a7819 */ /* 0x040fe20000001e13 */
[----:B------:R-:W-:Y:S01]  /*15d0*/  IMAD.IADD R25, R20, 0x1, R25 ;  /* 0x0000000114197824 */ /* 0x000fe200078e0219 */
[----:B------:R-:W-:-:S02]  /*15e0*/  SHF.R.W.U32 R17, R19, 0x13, R19 ;  /* 0x0000001313117819 */ /* 0x000fc40000001e13 */
[----:B------:R-:W-:Y:S02]  /*15f0*/  SHF.R.U32.HI R10, RZ, 0xa, R19 ;  /* 0x0000000aff0a7819 */ /* 0x000fe40000011613 */
[----:B------:R-:W-:Y:S02]  /*1600*/  LOP3.LUT R30, R31, R12, R11, 0xca, !PT ;  /* 0x0000000c1f1e7212 */ /* 0x000fe400078eca0b */
[----:B------:R-:W-:Y:S01]  /*1610*/  LOP3.LUT R26, R17, R10, R26, 0x96, !PT ;  /* 0x0000000a111a7212 */ /* 0x000fe200078e961a */
[----:B------:R-:W-:Y:S01]  /*1620*/  IMAD.U32 R17, RZ, RZ, UR27 ;  /* 0x0000001bff117e24 */ /* 0x000fe2000f8e00ff */
[----:B------:R-:W-:Y:S02]  /*1630*/  IADD3 R30, PT, PT, R30, R29, R4 ;  /* 0x0000001d1e1e7210 */ /* 0x000fe40007ffe004 */
[C-C-:B------:R-:W-:Y:S02]  /*1640*/  SHF.R.W.U32 R29, R25.reuse, 0x11, R25.reuse ;  /* 0x00000011191d7819 */ /* 0x140fe40000001e19 */
[----:B------:R-:W-:-:S02]  /*1650*/  SHF.R.W.U32 R4, R25, 0x13, R25 ;  /* 0x0000001319047819 */ /* 0x000fc40000001e19 */
[----:B------:R-:W-:Y:S02]  /*1660*/  SHF.R.U32.HI R10, RZ, 0xa, R25 ;  /* 0x0000000aff0a7819 */ /* 0x000fe40000011619 */
[----:B------:R-:W-:Y:S02]  /*1670*/  IADD3 R30, PT, PT, R30, 0x280, R17 ;  /* 0x000002801e1e7810 */ /* 0x000fe40007ffe011 */
[----:B------:R-:W-:Y:S02]  /*1680*/  LOP3.LUT R29, R4, R10, R29, 0x96, !PT ;  /* 0x0000000a041d7212 */ /* 0x000fe400078e961d */
[C-C-:B------:R-:W-:Y:S02]  /*1690*/  SHF.R.W.U32 R4, R9.reuse, 0x2, R9.reuse ;  /* 0x0000000209047819 */ /* 0x140fe40000001e09 */
[C---:B------:R-:W-:Y:S01]  /*16a0*/  SHF.R.W.U32 R17, R9.reuse, 0xd, R9 ;  /* 0x0000000d09117819 */ /* 0x040fe20000001e09 */
[----:B------:R-:W-:Y:S01]  /*16b0*/  IMAD.IADD R29, R24, 0x1, R29 ;  /* 0x00000001181d7824 */ /* 0x000fe200078e021d */
[----:B------:R-:W-:-:S04]  /*16c0*/  SHF.R.W.U32 R10, R9, 0x16, R9 ;  /* 0x00000016090a7819 */ /* 0x000fc80000001e09 */
[----:B------:R-:W-:Y:S01]  /*16d0*/  LOP3.LUT R17, R10, R17, R4, 0x96, !PT ;  /* 0x000000110a117212 */ /* 0x000fe200078e9604 */
[----:B------:R-:W-:Y:S01]  /*16e0*/  IMAD.IADD R4, R23, 0x1, R30 ;  /* 0x0000000117047824 */ /* 0x000fe200078e021e */
[----:B------:R-:W-:-:S04]  /*16f0*/  LOP3.LUT R10, R9, R8, R27, 0xe8, !PT ;  /* 0x00000008090a7212 */ /* 0x000fc800078ee81b */
[----:B------:R-:W-:Y:S02]  /*1700*/  IADD3 R10, PT, PT, R17, R10, R30 ;  /* 0x0000000a110a7210 */ /* 0x000fe40007ffe01e */
[C-C-:B------:R-:W-:Y:S02]  /*1710*/  SHF.R.W.U32 R17, R4.reuse, 0x6, R4.reuse ;  /* 0x0000000604117819 */ /* 0x140fe40000001e04 */
[C-C-:B------:R-:W-:Y:S02]  /*1720*/  SHF.R.W.U32 R30, R4.reuse, 0xb, R4.reuse ;  /* 0x0000000b041e7819 */ /* 0x140fe40000001e04 */
[C---:B------:R-:W-:Y:S02]  /*1730*/  SHF.R.W.U32 R23, R4.reuse, 0x19, R4 ;  /* 0x0000001904177819 */ /* 0x040fe40000001e04 */
[----:B------:R-:W-:Y:S02]  /*1740*/  LOP3.LUT R32, R4, R31, R12, 0xca, !PT ;  /* 0x0000001f04207212 */ /* 0x000fe400078eca0c */
[----:B------:R-:W-:Y:S01]  /*1750*/  LOP3.LUT R30, R23, R30, R17, 0x96, !PT ;  /* 0x0000001e171e7212 */ /* 0x000fe200078e9611 */
[----:B------:R-:W-:Y:S01]  /*1760*/  IMAD.IADD R17, R35, 0x1, R26 ;  /* 0x0000000123117824 */ /* 0x000fe200078e021a */
[----:B------:R-:W-:-:S02]  /*1770*/  SHF.R.U32.HI R23, RZ, 0xa, R29 ;  /* 0x0000000aff177819 */ /* 0x000fc4000001161d */
[----:B------:R-:W-:Y:S02]  /*1780*/  IADD3 R32, PT, PT, R32, R30, R11 ;  /* 0x0000001e20207210 */ /* 0x000fe40007ffe00b */
[C-C-:B------:R-:W-:Y:S02]  /*1790*/  SHF.R.W.U32 R11, R29.reuse, 0x11, R29.reuse ;  /* 0x000000111d0b7819 */ /* 0x140fe40000001e1d */
[----:B------:R-:W-:Y:S02]  /*17a0*/  SHF.R.W.U32 R30, R29, 0x13, R29 ;  /* 0x000000131d1e7819 */ /* 0x000fe40000001e1d */
[C---:B------:R-:W-:Y:S02]  /*17b0*/  SHF.R.W.U32 R26, R17.reuse, 0x13, R17 ;  /* 0x00000013111a7819 */ /* 0x040fe40000001e11 */
[----:B------:R-:W-:Y:S02]  /*17c0*/  LOP3.LUT R11, R30, R23, R11, 0x96, !PT ;  /* 0x000000171e0b7212 */ /* 0x000fe400078e960b */
[----:B------:R-:W-:-:S02]  /*17d0*/  SHF.R.W.U32 R23, R17, 0x11, R17 ;  /* 0x0000001111177819 */ /* 0x000fc40000001e11 */
[----:B------:R-:W-:Y:S02]  /*17e0*/  SHF.R.U32.HI R30, RZ, 0xa, R17 ;  /* 0x0000000aff1e7819 */ /* 0x000fe40000011611 */
[----:B------:R-:W-:Y:S02]  /*17f0*/  IADD3 R28, PT, PT, R28, R11, R19 ;  /* 0x0000000b1c1c7210 */ /* 0x000fe40007ffe013 */
[----:B------:R-:W-:Y:S02]  /*1800*/  LOP3.LUT R30, R26, R30, R23, 0x96, !PT ;  /* 0x0000001e1a1e7212 */ /* 0x000fe400078e9617 */
[----:B------:R-:W-:-:S03]  /*1810*/  IADD3 R32, PT, PT, R3, UR28, R32 ;  /* 0x0000001c03207c10 */ /* 0x000fc6000fffe020 */
[----:B------:R-:W-:Y:S02]  /*1820*/  IMAD.IADD R30, R21, 0x1, R30 ;  /* 0x00000001151e7824 */ /* 0x000fe400078e021e */
[----:B------:R-:W-:-:S03]  /*1830*/  IMAD.IADD R27, R27, 0x1, R32 ;  /* 0x000000011b1b7824 */ /* 0x000fc600078e0220 */
[C-C-:B------:R-:W-:Y:S02]  /*1840*/  SHF.R.W.U32 R23, R30.reuse, 0x11, R30.reuse ;  /* 0x000000111e177819 */ /* 0x140fe40000001e1e */
[--C-:B------:R-:W-:Y:S02]  /*1850*/  SHF.R.W.U32 R26, R30, 0x13, R30.reuse ;  /* 0x000000131e1a7819 */ /* 0x100fe40000001e1e */
[----:B------:R-:W-:-:S04]  /*1860*/  SHF.R.U32.HI R33, RZ, 0xa, R30 ;  /* 0x0000000aff217819 */ /* 0x000fc8000001161e */
[----:B------:R-:W-:Y:S02]  /*1870*/  LOP3.LUT R23, R26, R33, R23, 0x96, !PT ;  /* 0x000000211a177212 */ /* 0x000fe400078e9617 */
[----:B------:R-:W-:Y:S02]  /*1880*/  SHF.R.W.U32 R33, R27, 0x19, R27 ;  /* 0x000000191b217819 */ /* 0x000fe40000001e1b */
[----:B------:R-:W-:-:S04]  /*1890*/  IADD3 R26, PT, PT, R23, 0xa00055, R18 ;  /* 0x00a00055171a7810 */ /* 0x000fc80007ffe012 */
[C-C-:B------:R-:W-:Y:S02]  /*18a0*/  SHF.R.W.U32 R11, R26.reuse, 0x11, R26.reuse ;  /* 0x000000111a0b7819 */ /* 0x140fe40000001e1a */
[--C-:B------:R-:W-:Y:S02]  /*18b0*/  SHF.R.W.U32 R34, R26, 0x13, R26.reuse ;  /* 0x000000131a227819 */ /* 0x100fe40000001e1a */
[----:B------:R-:W-:-:S04]  /*18c0*/  SHF.R.U32.HI R23, RZ, 0xa, R26 ;  /* 0x0000000aff177819 */ /* 0x000fc8000001161a */
[----:B------:R-:W-:Y:S02]  /*18d0*/  LOP3.LUT R23, R34, R23, R11, 0x96, !PT ;  /* 0x0000001722177212 */ /* 0x000fe400078e960b */
[C---:B------:R-:W-:Y:S02]  /*18e0*/  SHF.R.W.U32 R34, R10.reuse, 0xd, R10 ;  /* 0x0000000d0a227819 */ /* 0x040fe40000001e0a */
[----:B------:R-:W-:Y:S02]  /*18f0*/  IADD3 R23, PT, PT, R3, R23, R16 ;  /* 0x0000001703177210 */ /* 0x000fe40007ffe010 */
[C-C-:B------:R-:W-:Y:S02]  /*1900*/  SHF.R.W.U32 R3, R10.reuse, 0x2, R10.reuse ;  /* 0x000000020a037819 */ /* 0x140fe40000001e0a */
[----:B------:R-:W-:-:S04]  /*1910*/  SHF.R.W.U32 R11, R10, 0x16, R10 ;  /* 0x000000160a0b7819 */ /* 0x000fc80000001e0a */
[----:B------:R-:W-:Y:S02]  /*1920*/  LOP3.LUT R11, R11, R34, R3, 0x96, !PT ;  /* 0x000000220b0b7212 */ /* 0x000fe400078e9603 */
[----:B------:R-:W-:-:S04]  /*1930*/  LOP3.LUT R3, R10, R9, R8, 0xe8, !PT ;  /* 0x000000090a037212 */ /* 0x000fc800078ee808 */
[----:B------:R-:W-:Y:S02]  /*1940*/  IADD3 R11, PT, PT, R11, R3, R32 ;  /* 0x000000030b0b7210 */ /* 0x000fe40007ffe020 */
[C-C-:B------:R-:W-:Y:S02]  /*1950*/  SHF.R.W.U32 R3, R27.reuse, 0x6, R27.reuse ;  /* 0x000000061b037819 */ /* 0x140fe40000001e1b */
[----:B------:R-:W-:-:S04]  /*1960*/  SHF.R.W.U32 R32, R27, 0xb, R27 ;  /* 0x0000000b1b207819 */ /* 0x000fc80000001e1b */
[----:B------:R-:W-:Y:S02]  /*1970*/  LOP3.LUT R3, R33, R32, R3, 0x96, !PT ;  /* 0x0000002021037212 */ /* 0x000fe400078e9603 */
[----:B------:R-:W-:Y:S02]  /*1980*/  LOP3.LUT R32, R27, R4, R31, 0xca, !PT ;  /* 0x000000041b207212 */ /* 0x000fe400078eca1f */
[----:B------:R-:W-:Y:S02]  /*1990*/  SHF.R.W.U32 R33, R2, 0x12, R2 ;  /* 0x0000001202217819 */ /* 0x000fe40000001e02 */
[----:B------:R-:W-:Y:S02]  /*19a0*/  IADD3 R3, PT, PT, R32, R3, R12 ;  /* 0x0000000320037210 */ /* 0x000fe40007ffe00c */
[--C-:B------:R-:W-:Y:S02]  /*19b0*/  SHF.R.W.U32 R12, R2, 0x7, R2.reuse ;  /* 0x00000007020c7819 */ /* 0x100fe40000001e02 */
[----:B------:R-:W-:-:S02]  /*19c0*/  SHF.R.U32.HI R32, RZ, 0x3, R2 ;  /* 0x00000003ff207819 */ /* 0x000fc40000011602 */
[----:B------:R-:W-:Y:S02]  /*19d0*/  IADD3 R3, PT, PT, R2, UR29, R3 ;  /* 0x0000001d02037c10 */ /* 0x000fe4000fffe003 */
[----:B------:R-:W-:Y:S01]  /*19e0*/  LOP3.LUT R12, R33, R32, R12, 0x96, !PT ;  /* 0x00000020210c7212 */ /* 0x000fe200078e960c */
[----:B------:R-:W-:Y:S02]  /*19f0*/  VIADD R33, R28, 0x280 ;  /* 0x000002801c217836 */ /* 0x000fe40000000000 */
[----:B------:R-:W-:Y:S02]  /*1a00*/  IMAD.IADD R8, R8, 0x1, R3 ;  /* 0x0000000108087824 */ /* 0x000fe400078e0203 */
[----:B------:R-:W-:Y:S01]  /*1a10*/  IMAD.IADD R23, R12, 0x1, R23 ;  /* 0x000000010c177824 */ /* 0x000fe200078e0217 */
[C-C-:B------:R-:W-:Y:S02]  /*1a20*/  SHF.R.W.U32 R12, R33.reuse, 0x11, R33.reuse ;  /* 0x00000011210c7819 */ /* 0x140fe40000001e21 */
[----:B------:R-:W-:-:S02]  /*1a30*/  SHF.R.W.U32 R37, R33, 0x13, R33 ;  /* 0x0000001321257819 */ /* 0x000fc40000001e21 */
[----:B------:R-:W-:Y:S02]  /*1a40*/  SHF.R.U32.HI R28, RZ, 0xa, R33 ;  /* 0x0000000aff1c7819 */ /* 0x000fe40000011621 */
[----:B------:R-:W-:Y:S02]  /*1a50*/  SHF.R.W.U32 R32, R8, 0x19, R8 ;  /* 0x0000001908207819 */ /* 0x000fe40000001e08 */
[----:B------:R-:W-:Y:S02]  /*1a60*/  LOP3.LUT R28, R37, R28, R12, 0x96, !PT ;  /* 0x0000001c251c7212 */ /* 0x000fe400078e960c */
[C---:B------:R-:W-:Y:S02]  /*1a70*/  SHF.R.W.U32 R37, R11.reuse, 0xd, R11 ;  /* 0x0000000d0b257819 */ /* 0x040fe40000001e0b */
[----:B------:R-:W-:Y:S02]  /*1a80*/  IADD3 R28, PT, PT, R2, R28, R17 ;  /* 0x0000001c021c7210 */ /* 0x000fe40007ffe011 */
[----:B------:R-:W-:-:S02]  /*1a90*/  SHF.R.W.U32 R2, R11, 0x2, R11 ;  /* 0x000000020b027819 */ /* 0x000fc40000001e0b */
        /* <DEDUP_REMOVED lines=8> */
[--C-:B------:R-:W-:Y:S02]  /*1b20*/  SHF.R.U32.HI R32, RZ, 0x3, R22.reuse ;  /* 0x00000003ff207819 */ /* 0x100fe40000011616 */
[----:B------:R-:W-:Y:S02]  /*1b30*/  IADD3 R31, PT, PT, R3, R2, R31 ;  /* 0x00000002031f7210 */ /* 0x000fe40007ffe01f */
[C-C-:B------:R-:W-:Y:S02]  /*1b40*/  SHF.R.W.U32 R2, R22.reuse, 0x7, R22.reuse ;  /* 0x0000000716027819 */ /* 0x140fe40000001e16 */
[----:B------:R-:W-:-:S04]  /*1b50*/  SHF.R.W.U32 R3, R22, 0x12, R22 ;  /* 0x0000001216037819 */ /* 0x000fc80000001e16 */
[----:B------:R-:W-:Y:S02]  /*1b60*/  LOP3.LUT R3, R3, R32, R2, 0x96, !PT ;  /* 0x0000002003037212 */ /* 0x000fe400078e9602 */
[----:B------:R-:W-:-:S03]  /*1b70*/  SHF.R.U32.HI R32, RZ, 0xa, R23 ;  /* 0x0000000aff207819 */ /* 0x000fc60000011617 */
[----:B------:R-:W-:Y:S01]  /*1b80*/  IMAD.IADD R2, R3, 0x1, R28 ;  /* 0x0000000103027824 */ /* 0x000fe200078e021c */
[C-C-:B------:R-:W-:Y:S02]  /*1b90*/  SHF.R.W.U32 R3, R23.reuse, 0x11, R23.reuse ;  /* 0x0000001117037819 */ /* 0x140fe40000001e17 */
[----:B------:R-:W-:-:S04]  /*1ba0*/  SHF.R.W.U32 R28, R23, 0x13, R23 ;  /* 0x00000013171c7819 */ /* 0x000fc80000001e17 */
[----:B------:R-:W-:Y:S02]  /*1bb0*/  LOP3.LUT R3, R28, R32, R3, 0x96, !PT ;  /* 0x000000201c037212 */ /* 0x000fe400078e9603 */
[--C-:B------:R-:W-:Y:S02]  /*1bc0*/  SHF.R.W.U32 R28, R12, 0x2, R12.reuse ;  /* 0x000000020c1c7819 */ /* 0x100fe40000001e0c */
[C---:B------:R-:W-:Y:S02]  /*1bd0*/  IADD3 R3, PT, PT, R22.reuse, R3, R25 ;  /* 0x0000000316037210 */ /* 0x040fe40007ffe019 */
        /* <DEDUP_REMOVED lines=17> */
[--C-:B------:R-:W-:Y:S02]  /*1cf0*/  SHF.R.W.U32 R37, R2, 0x13, R2.reuse ;  /* 0x0000001302257819 */ /* 0x100fe40000001e02 */
[--C-:B------:R-:W-:Y:S01]  /*1d00*/  SHF.R.U32.HI R28, RZ, 0xa, R2.reuse ;  /* 0x0000000aff1c7819 */ /* 0x100fe20000011602 */
[----:B------:R-:W-:Y:S01]  /*1d10*/  IMAD.IADD R3, R22, 0x1, R3 ;  /* 0x0000000116037824 */ /* 0x000fe200078e0203 */
        /* <DEDUP_REMOVED lines=14> */
[----:B------:R-:W-:Y:S02]  /*1e00*/  SHF.R.W.U32 R34, R22, 0x16, R22 ;  /* 0x0000001616227819 */ /* 0x000fe40000001e16 */
[----:B------:R-:W-:Y:S02]  /*1e10*/  LOP3.LUT R4, R32, R35, R4, 0x96, !PT ;  /* 0x0000002320047212 */ /* 0x000fe400078e9604 */
[----:B------:R-:W-:Y:S02]  /*1e20*/  LOP3.LUT R32, R10, R9, R8, 0xca, !PT ;  /* 0x000000090a207212 */ /* 0x000fe400078eca08 */
[--C-:B------:R-:W-:Y:S02]  /*1e30*/  SHF.R.W.U32 R35, R20, 0x12, R20.reuse ;  /* 0x0000001214237819 */ /* 0x100fe40000001e14 */
[----:B------:R-:W-:Y:S02]  /*1e40*/  IADD3 R27, PT, PT, R32, R4, R27 ;  /* 0x00000004201b7210 */ /* 0x000fe40007ffe01b */
[----:B------:R-:W-:-:S02]  /*1e50*/  SHF.R.W.U32 R4, R20, 0x7, R20 ;  /* 0x0000000714047819 */ /* 0x000fc40000001e14 */
[----:B------:R-:W-:Y:S02]  /*1e60*/  SHF.R.U32.HI R32, RZ, 0x3, R20 ;  /* 0x00000003ff207819 */ /* 0x000fe40000011614 */
[----:B------:R-:W-:Y:S02]  /*1e70*/  SHF.R.W.U32 R37, R18, 0x12, R18 ;  /* 0x0000001212257819 */ /* 0x000fe40000001e12 */
        /* <DEDUP_REMOVED lines=44> */
[--C-:B------:R-:W-:Y:S02]  /*2140*/  SHF.R.U32.HI R34, RZ, 0x3, R24.reuse ;  /* 0x00000003ff227819 */ /* 0x100fe40000011618 */
[----:B------:R-:W-:Y:S02]  /*2150*/  IADD3 R21, PT, PT, R21, R32, R9 ;  /* 0x0000002015157210 */ /* 0x000fe40007ffe009 */
[----:B------:R-:W-:-:S02]  /*2160*/  SHF.R.W.U32 R9, R24, 0x7, R24 ;  /* 0x0000000718097819 */ /* 0x000fc40000001e18 */
[----:B------:R-:W-:-:S04]  /*2170*/  SHF.R.W.U32 R32, R24, 0x12, R24 ;  /* 0x0000001218207819 */ /* 0x000fc80000001e18 */
[----:B------:R-:W-:Y:S02]  /*2180*/  LOP3.LUT R9, R32, R34, R9, 0x96, !PT ;  /* 0x0000002220097212 */ /* 0x000fe400078e9609 */
[----:B------:R-:W-:Y:S02]  /*2190*/  SHF.R.U32.HI R32, RZ, 0xa, R8 ;  /* 0x0000000aff207819 */ /* 0x000fe40000011608 */
[----:B------:R-:W-:Y:S01]  /*21a0*/  SHF.R.W.U32 R34, R20, 0x16, R20 ;  /* 0x0000001614227819 */ /* 0x000fe20000001e14 */
[----:B------:R-:W-:Y:S01]  /*21b0*/  IMAD.IADD R9, R9, 0x1, R28 ;  /* 0x0000000109097824 */ /* 0x000fe200078e021c */
        /* <DEDUP_REMOVED lines=13> */
[----:B------:R-:W-:Y:S02]  /*2290*/  SHF.R.U32.HI R34, RZ, 0x3, R19 ;  /* 0x00000003ff227819 */ /* 0x000fe40000011613 */
[----:B------:R-:W-:Y:S02]  /*22a0*/  LOP3.LUT R35, R32, R35, R24, 0x96, !PT ;  /* 0x0000002320237212 */ /* 0x000fe400078e9618 */
[----:B------:R-:W-:-:S04]  /*22b0*/  LOP3.LUT R24, R31, R12, R11, 0xca, !PT ;  /* 0x0000000c1f187212 */ /* 0x000fc800078eca0b */
[----:B------:R-:W-:Y:S02]  /*22c0*/  IADD3 R35, PT, PT, R24, R35, R10 ;  /* 0x0000002318237210 */ /* 0x000fe40007ffe00a */
[C-C-:B------:R-:W-:Y:S02]  /*22d0*/  SHF.R.W.U32 R10, R18.reuse, 0x7, R18.reuse ;  /* 0x00000007120a7819 */ /* 0x140fe40000001e12 */
[----:B------:R-:W-:Y:S02]  /*22e0*/  SHF.R.U32.HI R24, RZ, 0x3, R18 ;  /* 0x00000003ff187819 */ /* 0x000fe40000011612 */
[----:B------:R-:W-:Y:S02]  /*22f0*/  IADD3 R35, PT, PT, R18, UR35, R35 ;  /* 0x0000002312237c10 */ /* 0x000fe4000fffe023 */
[----:B------:R-:W-:Y:S02]  /*2300*/  LOP3.LUT R37, R37, R24, R10, 0x96, !PT ;  /* 0x0000001825257212 */ /* 0x000fe400078e960a */
[----:B------:R-:W-:-:S03]  /*2310*/  SHF.R.W.U32 R24, R9, 0x11, R9 ;  /* 0x0000001109187819 */ /* 0x000fc60000001e09 */
[----:B------:R-:W-:Y:S01]  /*2320*/  IMAD.IADD R10, R37, 0x1, R28 ;  /* 0x00000001250a7824 */ /* 0x000fe200078e021c */
[--C-:B------:R-:W-:Y:S02]  /*2330*/  SHF.R.W.U32 R37, R9, 0x13, R9.reuse ;  /* 0x0000001309257819 */ /* 0x100fe40000001e09 */
[----:B------:R-:W-:-:S04]  /*2340*/  SHF.R.U32.HI R28, RZ, 0xa, R9 ;  /* 0x0000000aff1c7819 */ /* 0x000fc80000011609 */
[----:B------:R-:W-:Y:S02]  /*2350*/  LOP3.LUT R28, R37, R28, R24, 0x96, !PT ;  /* 0x0000001c251c7212 */ /* 0x000fe400078e9618 */
[C---:B------:R-:W-:Y:S02]  /*2360*/  SHF.R.W.U32 R37, R21.reuse, 0xd, R21 ;  /* 0x0000000d15257819 */ /* 0x040fe40000001e15 */
[----:B------:R-:W-:Y:S02]  /*2370*/  IADD3 R28, PT, PT, R18, R28, R23 ;  /* 0x0000001c121c7210 */ /* 0x000fe40007ffe017 */
[C-C-:B------:R-:W-:Y:S02]  /*2380*/  SHF.R.W.U32 R18, R21.reuse, 0x2, R21.reuse ;  /* 0x0000000215127819 */ /* 0x140fe40000001e15 */
[----:B------:R-:W-:-:S04]  /*2390*/  SHF.R.W.U32 R24, R21, 0x16, R21 ;  /* 0x0000001615187819 */ /* 0x000fc80000001e15 */
[----:B------:R-:W-:Y:S01]  /*23a0*/  LOP3.LUT R24, R24, R37, R18, 0x96, !PT ;  /* 0x0000002518187212 */ /* 0x000fe200078e9612 */
[----:B------:R-:W-:Y:S01]  /*23b0*/  IMAD.IADD R18, R22, 0x1, R35 ;  /* 0x0000000116127824 */ /* 0x000fe200078e0223 */
[----:B------:R-:W-:Y:S02]  /*23c0*/  LOP3.LUT R22, R21, R20, R27, 0xe8, !PT ;  /* 0x0000001415167212 */ /* 0x000fe400078ee81b */
[----:B------:R-:W-:Y:S02]  /*23d0*/  SHF.R.W.U32 R37, R16, 0x12, R16 ;  /* 0x0000001210257819 */ /* 0x000fe40000001e10 */
[----:B------:R-:W-:Y:S02]  /*23e0*/  IADD3 R24, PT, PT, R24, R22, R35 ;  /* 0x0000001618187210 */ /* 0x000fe40007ffe023 */
[C-C-:B------:R-:W-:Y:S02]  /*23f0*/  SHF.R.W.U32 R22, R18.reuse, 0x6, R18.reuse ;  /* 0x0000000612167819 */ /* 0x140fe40000001e12 */
[----:B------:R-:W-:-:S02]  /*2400*/  SHF.R.W.U32 R35, R18, 0xb, R18 ;  /* 0x0000000b12237819 */ /* 0x000fc40000001e12 */
[----:B------:R-:W-:-:S04]  /*2410*/  SHF.R.W.U32 R32, R18, 0x19, R18 ;  /* 0x0000001912207819 */ /* 0x000fc80000001e12 */
[----:B------:R-:W-:Y:S02]  /*2420*/  LOP3.LUT R22, R32, R35, R22, 0x96, !PT ;  /* 0x0000002320167212 */ /* 0x000fe400078e9616 */
[----:B------:R-:W-:Y:S02]  /*2430*/  LOP3.LUT R32, R18, R31, R12, 0xca, !PT ;  /* 0x0000001f12207212 */ /* 0x000fe400078eca0c */
[----:B------:R-:W-:Y:S02]  /*2440*/  SHF.R.W.U32 R35, R10, 0x13, R10 ;  /* 0x000000130a237819 */ /* 0x000fe40000001e0a */
[----:B------:R-:W-:Y:S02]  /*2450*/  IADD3 R22, PT, PT, R32, R22, R11 ;  /* 0x0000001620167210 */ /* 0x000fe40007ffe00b */
[C-C-:B------:R-:W-:Y:S02]  /*2460*/  SHF.R.W.U32 R11, R19.reuse, 0x7, R19.reuse ;  /* 0x00000007130b7819 */ /* 0x140fe40000001e13 */
[----:B------:R-:W-:-:S02]  /*2470*/  SHF.R.W.U32 R32, R19, 0x12, R19 ;  /* 0x0000001213207819 */ /* 0x000fc40000001e13 */
[----:B-1----:R-:W-:Y:S02]  /*2480*/  IADD3 R22, PT, PT, R19, UR36, R22 ;  /* 0x0000002413167c10 */ /* 0x002fe4000fffe016 */
[----:B------:R-:W-:Y:S02]  /*2490*/  LOP3.LUT R11, R32, R34, R11, 0x96, !PT ;  /* 0x00000022200b7212 */ /* 0x000fe400078e960b */
[----:B------:R-:W-:Y:S02]  /*24a0*/  SHF.R.U32.HI R32, RZ, 0xa, R10 ;  /* 0x0000000aff207819 */ /* 0x000fe4000001160a */
[----:B------:R-:W-:Y:S01]  /*24b0*/  SHF.R.W.U32 R34, R24, 0x16, R24 ;  /* 0x0000001618227819 */ /* 0x000fe20000001e18 */
[----:B------:R-:W-:Y:S01]  /*24c0*/  IMAD.IADD R11, R11, 0x1, R28 ;  /* 0x000000010b0b7824 */ /* 0x000fe200078e021c */
[----:B------:R-:W-:-:S04]  /*24d0*/  SHF.R.W.U32 R28, R10, 0x11, R10 ;  /* 0x000000110a1c7819 */ /* 0x000fc80000001e0a */
[----:B------:R-:W-:Y:S02]  /*24e0*/  LOP3.LUT R28, R35, R32, R28, 0x96, !PT ;  /* 0x00000020231c7212 */ /* 0x000fe400078e961c */
[C---:B------:R-:W-:Y:S02]  /*24f0*/  SHF.R.W.U32 R32, R24.reuse, 0xd, R24 ;  /* 0x0000000d18207819 */ /* 0x040fe40000001e18 */
[----:B------:R-:W-:Y:S02]  /*2500*/  IADD3 R28, PT, PT, R19, R28, R2 ;  /* 0x0000001c131c7210 */ /* 0x000fe40007ffe002 */
[----:B------:R-:W-:-:S04]  /*2510*/  SHF.R.W.U32 R19, R24, 0x2, R24 ;  /* 0x0000000218137819 */ /* 0x000fc80000001e18 */
[----:B------:R-:W-:Y:S01]  /*2520*/  LOP3.LUT R35, R34, R32, R19, 0x96, !PT ;  /* 0x0000002022237212 */ /* 0x000fe200078e9613 */
[----:B------:R-:W-:Y:S01]  /*2530*/  IMAD.IADD R19, R27, 0x1, R22 ;  /* 0x000000011b137824 */ /* 0x000fe200078e0216 */
[----:B------:R-:W-:Y:S02]  /*2540*/  LOP3.LUT R27, R24, R21, R20, 0xe8, !PT ;  /* 0x00000015181b7212 */ /* 0x000fe400078ee814 */
[----:B------:R-:W-:Y:S02]  /*2550*/  SHF.R.U32.HI R34, RZ, 0x3, R17 ;  /* 0x00000003ff227819 */ /* 0x000fe40000011611 */
[----:B------:R-:W-:Y:S02]  /*2560*/  IADD3 R27, PT, PT, R35, R27, R22 ;  /* 0x0000001b231b7210 */ /* 0x000fe40007ffe016 */
[C-C-:B------:R-:W-:Y:S02]  /*2570*/  SHF.R.W.U32 R22, R19.reuse, 0x6, R19.reuse ;  /* 0x0000000613167819 */ /* 0x140fe40000001e13 */
[----:B------:R-:W-:-:S02]  /*2580*/  SHF.R.W.U32 R35, R19, 0xb, R19 ;  /* 0x0000000b13237819 */ /* 0x000fc40000001e13 */
[----:B------:R-:W-:-:S04]  /*2590*/  SHF.R.W.U32 R32, R19, 0x19, R19 ;  /* 0x0000001913207819 */ /* 0x000fc80000001e13 */
[----:B------:R-:W-:Y:S02]  /*25a0*/  LOP3.LUT R35, R32, R35, R22, 0x96, !PT ;  /* 0x0000002320237212 */ /* 0x000fe400078e9616 */
[----:B------:R-:W-:-:S04]  /*25b0*/  LOP3.LUT R22, R19, R18, R31, 0xca, !PT ;  /* 0x0000001213167212 */ /* 0x000fc800078eca1f */
[----:B------:R-:W-:Y:S02]  /*25c0*/  IADD3 R35, PT, PT, R22, R35, R12 ;  /* 0x0000002316237210 */ /* 0x000fe40007ffe00c */
[C-C-:B------:R-:W-:Y:S02]  /*25d0*/  SHF.R.W.U32 R12, R16.reuse, 0x7, R16.reuse ;  /* 0x00000007100c7819 */ /* 0x140fe40000001e10 */
[----:B------:R-:W-:Y:S02]  /*25e0*/  SHF.R.U32.HI R22, RZ, 0x3, R16 ;  /* 0x00000003ff167819 */ /* 0x000fe40000011610 */
[----:B------:R-:W-:Y:S02]  /*25f0*/  IADD3 R35, PT, PT, R16, UR37, R35 ;  /* 0x0000002510237c10 */ /* 0x000fe4000fffe023 */
[----:B------:R-:W-:Y:S02]  /*2600*/  LOP3.LUT R37, R37, R22, R12, 0x96, !PT ;  /* 0x0000001625257212 */ /* 0x000fe400078e960c */
[----:B------:R-:W-:Y:S01]  /*2610*/  SHF.R.W.U32 R22, R11, 0x11, R11 ;  /* 0x000000110b167819 */ /* 0x000fe20000001e0b */
[----:B------:R-:W-:-:S02]  /*2620*/  IMAD.IADD R20, R20, 0x1, R35 ;  /* 0x0000000114147824 */ /* 0x000fc400078e0223 */
[----:B------:R-:W-:Y:S01]  /*2630*/  IMAD.IADD R12, R37, 0x1, R28 ;  /* 0x00000001250c7824 */ /* 0x000fe200078e021c */
[--C-:B------:R-:W-:Y:S02]  /*2640*/  SHF.R.W.U32 R37, R11, 0x13, R11.reuse ;  /* 0x000000130b257819 */ /* 0x100fe40000001e0b */
[----:B------:R-:W-:Y:S02]  /*2650*/  SHF.R.U32.HI R28, RZ, 0xa, R11 ;  /* 0x0000000aff1c7819 */ /* 0x000fe4000001160b */
[----:B------:R-:W-:Y:S02]  /*2660*/  SHF.R.W.U32 R32, R20, 0x19, R20 ;  /* 0x0000001914207819 */ /* 0x000fe40000001e14 */
[----:B------:R-:W-:Y:S02]  /*2670*/  LOP3.LUT R28, R37, R28, R22, 0x96, !PT ;  /* 0x0000001c251c7212 */ /* 0x000fe400078e9616 */
[----:B------:R-:W-:Y:S02]  /*2680*/  SHF.R.W.U32 R37, R27, 0xd, R27 ;  /* 0x0000000d1b257819 */ /* 0x000fe40000001e1b */
[----:B------:R-:W-:-:S02]  /*2690*/  IADD3 R28, PT, PT, R16, R28, R3 ;  /* 0x0000001c101c7210 */ /* 0x000fc40007ffe003 */
[C-C-:B------:R-:W-:Y:S02]  /*26a0*/  SHF.R.W.U32 R16, R27.reuse, 0x2, R27.reuse ;  /* 0x000000021b107819 */ /* 0x140fe40000001e1b */
[----:B------:R-:W-:-:S04]  /*26b0*/  SHF.R.W.U32 R22, R27, 0x16, R27 ;  /* 0x000000161b167819 */ /* 0x000fc80000001e1b */
[----:B------:R-:W-:Y:S02]  /*26c0*/  LOP3.LUT R22, R22, R37, R16, 0x96, !PT ;  /* 0x0000002516167212 */ /* 0x000fe400078e9610 */
[----:B------:R-:W-:Y:S02]  /*26d0*/  LOP3.LUT R16, R27, R24, R21, 0xe8, !PT ;  /* 0x000000181b107212 */ /* 0x000fe400078ee815 */
[----:B------:R-:W-:Y:S02]  /*26e0*/  SHF.R.W.U32 R37, R4, 0x12, R4 ;  /* 0x0000001204257819 */ /* 0x000fe40000001e04 */
[----:B------:R-:W-:Y:S02]  /*26f0*/  IADD3 R22, PT, PT, R22, R16, R35 ;  /* 0x0000001016167210 */ /* 0x000fe40007ffe023 */
[C-C-:B------:R-:W-:Y:S02]  /*2700*/  SHF.R.W.U32 R16, R20.reuse, 0x6, R20.reuse ;  /* 0x0000000614107819 */ /* 0x140fe40000001e14 */
[----:B------:R-:W-:-:S04]  /*2710*/  SHF.R.W.U32 R35, R20, 0xb, R20 ;  /* 0x0000000b14237819 */ /* 0x000fc80000001e14 */
[----:B------:R-:W-:Y:S02]  /*2720*/  LOP3.LUT R32, R32, R35, R16, 0x96, !PT ;  /* 0x0000002320207212 */ /* 0x000fe400078e9610 */
[----:B------:R-:W-:-:S04]  /*2730*/  LOP3.LUT R16, R20, R19, R18, 0xca, !PT ;  /* 0x0000001314107212 */ /* 0x000fc800078eca12 */
[----:B------:R-:W-:Y:S02]  /*2740*/  IADD3 R32, PT, PT, R16, R32, R31 ;  /* 0x0000002010207210 */ /* 0x000fe40007ffe01f */
[C-C-:B------:R-:W-:Y:S02]  /*2750*/  SHF.R.W.U32 R16, R17.reuse, 0x7, R17.reuse ;  /* 0x0000000711107819 */ /* 0x140fe40000001e11 */
[C---:B------:R-:W-:Y:S02]  /*2760*/  SHF.R.W.U32 R31, R17.reuse, 0x12, R17 ;  /* 0x00000012111f7819 */ /* 0x040fe40000001e11 */
[----:B------:R-:W-:Y:S02]  /*2770*/  IADD3 R32, PT, PT, R17, UR38, R32 ;  /* 0x0000002611207c10 */ /* 0x000fe4000fffe020 */
[----:B------:R-:W-:Y:S02]  /*2780*/  LOP3.LUT R31, R31, R34, R16, 0x96, !PT ;  /* 0x000000221f1f7212 */ /* 0x000fe400078e9610 */
[----:B------:R-:W-:Y:S01]  /*2790*/  SHF.R.U32.HI R34, RZ, 0xa, R12 ;  /* 0x0000000aff227819 */ /* 0x000fe2000001160c */
[----:B------:R-:W-:-:S02]  /*27a0*/  IMAD.IADD R21, R21, 0x1, R32 ;  /* 0x0000000115157824 */ /* 0x000fc400078e0220 */
[----:B------:R-:W-:Y:S01]  /*27b0*/  IMAD.IADD R16, R31, 0x1, R28 ;  /* 0x000000011f107824 */ /* 0x000fe200078e021c */
[C-C-:B------:R-:W-:Y:S02]  /*27c0*/  SHF.R.W.U32 R28, R12.reuse, 0x11, R12.reuse ;  /* 0x000000110c1c7819 */ /* 0x140fe40000001e0c */
[----:B------:R-:W-:Y:S02]  /*27d0*/  SHF.R.W.U32 R31, R12, 0x13, R12 ;  /* 0x000000130c1f7819 */ /* 0x000fe40000001e0c */
        /* <DEDUP_REMOVED lines=45> */
[----:B------:R-:W-:Y:S02]  /*2ab0*/  SHF.R.W.U32 R32, R17, 0x13, R17 ;  /* 0x0000001311207819 */ /* 0x000fe40000001e11 */
[----:B------:R-:W-:Y:S02]  /*2ac0*/  SHF.R.W.U32 R35, R18, 0x13, R18 ;  /* 0x0000001312237819 */ /* 0x000fe40000001e12 */
[----:B------:R-:W-:Y:S02]  /*2ad0*/  LOP3.LUT R32, R32, R34, R25, 0x96, !PT ;  /* 0x0000002220207212 */ /* 0x000fe400078e9619 */
[----:B------:R-:W-:Y:S02]  /*2ae0*/  SHF.R.W.U32 R34, R28, 0xd, R28 ;  /* 0x0000000d1c227819 */ /* 0x000fe40000001e1c */
[----:B------:R-:W-:-:S02]  /*2af0*/  IADD3 R32, PT, PT, R30, R32, R9 ;  /* 0x000000201e207210 */ /* 0x000fc40007ffe009 */
        /* <DEDUP_REMOVED lines=17> */
[----:B------:R-:W-:-:S03]  /*2c10*/  SHF.R.W.U32 R30, R18, 0x11, R18 ;  /* 0x00000011121e7819 */ /* 0x000fc60000001e12 */
[----:B------:R-:W-:Y:S01]  /*2c20*/  IMAD.IADD R19, R19, 0x1, R32 ;  /* 0x0000000113137824 */ /* 0x000fe200078e0220 */
[----:B------:R-:W-:-:S04]  /*2c30*/  SHF.R.U32.HI R32, RZ, 0xa, R18 ;  /* 0x0000000aff207819 */ /* 0x000fc80000011612 */
        /* <DEDUP_REMOVED lines=21> */
[--C-:B------:R-:W-:Y:S02]  /*2d90*/  SHF.R.U32.HI R32, RZ, 0xa, R19.reuse ;  /* 0x0000000aff207819 */ /* 0x100fe40000011613 */
        /* <DEDUP_REMOVED lines=42> */
[----:B------:R-:W-:Y:S02]  /*3040*/  SHF.R.W.U32 R34, R23, 0x12, R23 ;  /* 0x0000001217227819 */ /* 0x000fe40000001e17 */
[----:B------:R-:W-:Y:S02]  /*3050*/  IADD3 R32, PT, PT, R33, R32, R27 ;  /* 0x0000002021207210 */ /* 0x000fe40007ffe01b */
[----:B------:R-:W-:-:S02]  /*3060*/  SHF.R.W.U32 R27, R23, 0x7, R23 ;  /* 0x00000007171b7819 */ /* 0x000fc40000001e17 */
[----:B------:R-:W-:Y:S02]  /*3070*/  SHF.R.U32.HI R33, RZ, 0x3, R23 ;  /* 0x00000003ff217819 */ /* 0x000fe40000011617 */
[----:B------:R-:W-:Y:S02]  /*3080*/  IADD3 R32, PT, PT, R23, UR44, R32 ;  /* 0x0000002c17207c10 */ /* 0x000fe4000fffe020 */
[----:B------:R-:W-:Y:S02]  /*3090*/  LOP3.LUT R27, R34, R33, R27, 0x96, !PT ;  /* 0x00000021221b7212 */ /* 0x000fe400078e961b */
[C---:B------:R-:W-:Y:S01]  /*30a0*/  SHF.R.W.U32 R33, R24.reuse, 0x13, R24 ;  /* 0x0000001318217819 */ /* 0x040fe20000001e18 */
[----:B------:R-:W-:Y:S01]  /*30b0*/  IMAD.IADD R25, R25, 0x1, R32 ;  /* 0x0000000119197824 */ /* 0x000fe200078e0220 */
[----:B------:R-:W-:Y:S01]  /*30c0*/  SHF.R.U32.HI R34, RZ, 0xa, R24 ;  /* 0x0000000aff227819 */ /* 0x000fe20000011618 */
[----:B------:R-:W-:Y:S01]  /*30d0*/  IMAD.IADD R27, R27, 0x1, R30 ;  /* 0x000000011b1b7824 */ /* 0x000fe200078e021e */
[----:B------:R-:W-:-:S04]  /*30e0*/  SHF.R.W.U32 R30, R24, 0x11, R24 ;  /* 0x00000011181e7819 */ /* 0x000fc80000001e18 */
[----:B------:R-:W-:Y:S02]  /*30f0*/  LOP3.LUT R30, R33, R34, R30, 0x96, !PT ;  /* 0x00000022211e7212 */ /* 0x000fe400078e961e */
[C---:B------:R-:W-:Y:S02]  /*3100*/  SHF.R.W.U32 R34, R26.reuse, 0xd, R26 ;  /* 0x0000000d1a227819 */ /* 0x040fe40000001e1a */
[----:B------:R-:W-:Y:S02]  /*3110*/  IADD3 R30, PT, PT, R23, R30, R16 ;  /* 0x0000001e171e7210 */ /* 0x000fe40007ffe010 */
        /* <DEDUP_REMOVED lines=38> */
[----:B------:R-:W-:Y:S02]  /*3380*/  LOP3.LUT R31, R34, R33, R31, 0x96, !PT ;  /* 0x00000021221f7212 */ /* 0x000fe400078e961f */
[C---:B------:R-:W-:Y:S01]  /*3390*/  SHF.R.W.U32 R33, R22.reuse, 0x13, R22 ;  /* 0x0000001316217819 */ /* 0x040fe20000001e16 */
[----:B------:R-:W-:Y:S01]  /*33a0*/  IMAD.IADD R29, R29, 0x1, R32 ;  /* 0x000000011d1d7824 */ /* 0x000fe200078e0220 */
[----:B------:R-:W-:Y:S01]  /*33b0*/  SHF.R.U32.HI R34, RZ, 0xa, R22 ;  /* 0x0000000aff227819 */ /* 0x000fe20000011616 */
[----:B------:R-:W-:Y:S01]  /*33c0*/  IMAD.IADD R31, R31, 0x1, R30 ;  /* 0x000000011f1f7824 */ /* 0x000fe200078e021e */
[----:B------:R-:W-:Y:S02]  /*33d0*/  SHF.R.W.U32 R30, R22, 0x11, R22 ;  /* 0x00000011161e7819 */ /* 0x000fe40000001e16 */
[----:B------:R-:W-:-:S02]  /*33e0*/  SHF.R.W.U32 R35, R29, 0xb, R29 ;  /* 0x0000000b1d237819 */ /* 0x000fc40000001e1d */
        /* <DEDUP_REMOVED lines=17> */
[C---:B------:R-:W-:Y:S01]  /*3500*/  SHF.R.W.U32 R37, R31.reuse, 0x13, R31 ;  /* 0x000000131f257819 */ /* 0x040fe20000001e1f */
[----:B------:R-:W-:Y:S01]  /*3510*/  IMAD.IADD R26, R26, 0x1, R35 ;  /* 0x000000011a1a7824 */ /* 0x000fe200078e0223 */
[----:B------:R-:W-:Y:S01]  /*3520*/  SHF.R.U32.HI R30, RZ, 0xa, R31 ;  /* 0x0000000aff1e7819 */ /* 0x000fe2000001161f */
[----:B------:R-:W-:Y:S01]  /*3530*/  IMAD.IADD R33, R28, 0x1, R33 ;  /* 0x000000011c217824 */ /* 0x000fe200078e0221 */
[----:B------:R-:W-:-:S02]  /*3540*/  SHF.R.W.U32 R28, R31, 0x11, R31 ;  /* 0x000000111f1c7819 */ /* 0x000fc40000001e1f */
[----:B------:R-:W-:Y:S02]  /*3550*/  SHF.R.W.U32 R32, R26, 0x19, R26 ;  /* 0x000000191a207819 */ /* 0x000fe40000001e1a */
        /* <DEDUP_REMOVED lines=12> */
[--C-:B------:R-:W-:Y:S02]  /*3620*/  SHF.R.W.U32 R35, R8, 0x12, R8.reuse ;  /* 0x0000001208237819 */ /* 0x100fe40000001e08 */
[----:B------:R-:W-:Y:S02]  /*3630*/  IADD3 R25, PT, PT, R32, R30, R25 ;  /* 0x0000001e20197210 */ /* 0x000fe40007ffe019 */
[--C-:B------:R-:W-:Y:S02]  /*3640*/  SHF.R.W.U32 R30, R8, 0x7, R8.reuse ;  /* 0x00000007081e7819 */ /* 0x100fe40000001e08 */
[----:B------:R-:W-:-:S04]  /*3650*/  SHF.R.U32.HI R32, RZ, 0x3, R8 ;  /* 0x00000003ff207819 */ /* 0x000fc80000011608 */
        /* <DEDUP_REMOVED lines=10> */
[----:B------:R-:W-:-:S04]  /*3700*/  SHF.R.W.U32 R32, R4, 0x16, R4 ;  /* 0x0000001604207819 */ /* 0x000fc80000001e04 */
[----:B------:R-:W-:Y:S01]  /*3710*/  LOP3.LUT R37, R32, R30, R25, 0x96, !PT ;  /* 0x0000001e20257212 */ /* 0x000fe200078e9619 */
[----:B------:R-:W-:Y:S01]  /*3720*/  IMAD.IADD R25, R23, 0x1, R8 ;  /* 0x0000000117197824 */ /* 0x000fe200078e0208 */
[----:B------:R-:W-:-:S04]  /*3730*/  LOP3.LUT R23, R4, R3, R2, 0xe8, !PT ;  /* 0x0000000304177212 */ /* 0x000fc800078ee802 */
[----:B------:R-:W-:Y:S02]  /*3740*/  IADD3 R23, PT, PT, R37, R23, R8 ;  /* 0x0000001725177210 */ /* 0x000fe40007ffe008 */
[C-C-:B------:R-:W-:Y:S02]  /*3750*/  SHF.R.W.U32 R8, R25.reuse, 0x6, R25.reuse ;  /* 0x0000000619087819 */ /* 0x140fe40000001e19 */
        /* <DEDUP_REMOVED lines=100> */
[----:B------:R-:W-:Y:S02]  /*3da0*/  LOP3.LUT R12, R25, R26, R9, 0xca, !PT ;  /* 0x0000001a190c7212 */ /* 0x000fe400078eca09 */
[----:B------:R-:W-:Y:S02]  /*3db0*/  SHF.R.U32.HI R30, RZ, 0x3, R16 ;  /* 0x00000003ff1e7819 */ /* 0x000fe40000011610 */
[----:B------:R-:W-:Y:S02]  /*3dc0*/  IADD3 R37, PT, PT, R12, R37, R8 ;  /* 0x000000250c257210 */ /* 0x000fe40007ffe008 */
[C-C-:B------:R-:W-:Y:S02]  /*3dd0*/  SHF.R.W.U32 R8, R16.reuse, 0x7, R16.reuse ;  /* 0x0000000710087819 */ /* 0x140fe40000001e10 */
[----:B------:R-:W-:-:S02]  /*3de0*/  SHF.R.W.U32 R12, R16, 0x12, R16 ;  /* 0x00000012100c7819 */ /* 0x000fc40000001e10 */
[----:B------:R-:W-:Y:S02]  /*3df0*/  IADD3 R37, PT, PT, R16, UR53, R37 ;  /* 0x0000003510257c10 */ /* 0x000fe4000fffe025 */
[----:B------:R-:W-:Y:S02]  /*3e00*/  LOP3.LUT R8, R12, R30, R8, 0x96, !PT ;  /* 0x0000001e0c087212 */ /* 0x000fe400078e9608 */
[C-C-:B------:R-:W-:Y:S02]  /*3e10*/  SHF.R.W.U32 R12, R11.reuse, 0x11, R11.reuse ;  /* 0x000000110b0c7819 */ /* 0x140fe40000001e0b */
        /* <DEDUP_REMOVED lines=22> */
[----:B------:R-:W-:-:S03]  /*3f80*/  SHF.R.U32.HI R32, RZ, 0xa, R8 ;  /* 0x0000000aff207819 */ /* 0x000fc60000011608 */
[----:B------:R-:W-:Y:S01]  /*3f90*/  IMAD.IADD R9, R30, 0x1, R29 ;  /* 0x000000011e097824 */ /* 0x000fe200078e021d */
[C-C-:B------:R-:W-:Y:S02]  /*3fa0*/  SHF.R.W.U32 R29, R8.reuse, 0x11, R8.reuse ;  /* 0x00000011081d7819 */ /* 0x140fe40000001e08 */
        /* <DEDUP_REMOVED lines=111> */
[----:B------:R-:W-:Y:S02]  /*46a0*/  LOP3.LUT R30, R3, R26, R23, 0xca, !PT ;  /* 0x0000001a031e7212 */ /* 0x000fe400078eca17 */
[--C-:B------:R-:W-:Y:S02]  /*46b0*/  SHF.R.U32.HI R24, RZ, 0x3, R27.reuse ;  /* 0x00000003ff187819 */ /* 0x100fe4000001161b */
[----:B------:R-:W-:Y:S02]  /*46c0*/  IADD3 R30, PT, PT, R30, R37, R4 ;  /* 0x000000251e1e7210 */ /* 0x000fe40007ffe004 */
[----:B------:R-:W-:-:S02]  /*46d0*/  SHF.R.W.U32 R4, R27, 0x7, R27 ;  /* 0x000000071b047819 */ /* 0x000fc40000001e1b */
[----:B------:R-:W-:-:S04]  /*46e0*/  SHF.R.W.U32 R37, R27, 0x12, R27 ;  /* 0x000000121b257819 */ /* 0x000fc80000001e1b */
[----:B------:R-:W-:Y:S02]  /*46f0*/  LOP3.LUT R24, R37, R24, R4, 0x96, !PT ;  /* 0x0000001825187212 */ /* 0x000fe400078e9604 */
[----:B------:R-:W-:-:S03]  /*4700*/  SHF.R.W.U32 R4, R17, 0x11, R17 ;  /* 0x0000001111047819 */ /* 0x000fc60000001e11 */
        /* <DEDUP_REMOVED lines=19> */
[C-C-:B------:R-:W-:Y:S02]  /*4840*/  SHF.R.W.U32 R32, R22.reuse, 0x12, R22.reuse ;  /* 0x0000001216207819 */ /* 0x140fe40000001e16 */
[----:B------:R-:W-:Y:S02]  /*4850*/  SHF.R.U32.HI R27, RZ, 0x3, R22 ;  /* 0x00000003ff1b7819 */ /* 0x000fe40000011616 */
[----:B------:R-:W-:Y:S02]  /*4860*/  IADD3 R22, PT, PT, R22, UR60, R29 ;  /* 0x0000003c16167c10 */ /* 0x000fe4000fffe01d */
[----:B------:R-:W-:-:S02]  /*4870*/  LOP3.LUT R23, R32, R27, R23, 0x96, !PT ;  /* 0x0000001b20177212 */ /* 0x000fc400078e9617 */
        /* <DEDUP_REMOVED lines=14> */
[--C-:B------:R-:W-:Y:S02]  /*4960*/  SHF.R.W.U32 R29, R19, 0xd, R19.reuse ;  /* 0x0000000d131d7819 */ /* 0x100fe40000001e13 */
        /* <DEDUP_REMOVED lines=13> */
[C---:B------:R-:W-:Y:S02]  /*4a40*/  SHF.R.W.U32 R3, R2.reuse, 0x16, R2 ;  /* 0x0000001602037819 */ /* 0x040fe40000001e02 */
[----:B------:R-:W-:Y:S02]  /*4a50*/  IADD3 R32, PT, PT, R33, UR62, R22 ;  /* 0x0000003e21207c10 */ /* 0x000fe4000fffe016 */
[C-C-:B------:R-:W-:Y:S02]  /*4a60*/  SHF.R.W.U32 R33, R2.reuse, 0x2, R2.reuse ;  /* 0x0000000202217819 */ /* 0x140fe40000001e02 */
[----:B------:R-:W-:Y:S01]  /*4a70*/  SHF.R.W.U32 R22, R2, 0xd, R2 ;  /* 0x0000000d02167819 */ /* 0x000fe20000001e02 */
[----:B------:R-:W-:-:S03]  /*4a80*/  IMAD.IADD R29, R21, 0x1, R32 ;  /* 0x00000001151d7824 */ /* 0x000fc600078e0220 */
[----:B------:R-:W-:Y:S02]  /*4a90*/  LOP3.LUT R33, R3, R22, R33, 0x96, !PT ;  /* 0x0000001603217212 */ /* 0x000fe400078e9621 */
[C-C-:B------:R-:W-:Y:S02]  /*4aa0*/  SHF.R.W.U32 R3, R29.reuse, 0x6, R29.reuse ;  /* 0x000000061d037819 */ /* 0x140fe40000001e1d */
[C-C-:B------:R-:W-:Y:S02]  /*4ab0*/  SHF.R.W.U32 R22, R29.reuse, 0xb, R29.reuse ;  /* 0x0000000b1d167819 */ /* 0x140fe40000001e1d */
[----:B------:R-:W-:-:S04]  /*4ac0*/  SHF.R.W.U32 R21, R29, 0x19, R29 ;  /* 0x000000191d157819 */ /* 0x000fc80000001e1d */
[----:B------:R-:W-:Y:S02]  /*4ad0*/  LOP3.LUT R3, R21, R22, R3, 0x96, !PT ;  /* 0x0000001615037212 */ /* 0x000fe400078e9603 */
[----:B------:R-:W-:-:S04]  /*4ae0*/  LOP3.LUT R21, R29, R26, R27, 0xca, !PT ;  /* 0x0000001a1d157212 */ /* 0x000fc800078eca1b */
[----:B------:R-:W-:-:S04]  /*4af0*/  IADD3 R3, PT, PT, R21, R3, R30 ;  /* 0x0000000315037210 */ /* 0x000fc80007ffe01e */
[----:B------:R-:W-:-:S05]  /*4b00*/  IADD3 R31, PT, PT, R28, UR63, R3 ;  /* 0x0000003f1c1f7c10 */ /* 0x000fca000fffe003 */
        /* <DEDUP_REMOVED lines=9> */
[----:B------:R-:W-:-:S04]  /*4ba0*/  IADD3 R22, PT, PT, R3, R22, R27 ;  /* 0x0000001603167210 */ /* 0x000fc80007ffe01b */
[----:B------:R-:W-:-:S05]  /*4bb0*/  IADD3 R22, PT, PT, R35, UR64, R22 ;  /* 0x0000004023167c10 */ /* 0x000fca000fffe016 */
[----:B------:R-:W-:Y:S01]  /*4bc0*/  IMAD.IADD R3, R19, 0x1, R22 ;  /* 0x0000000113037824 */ /* 0x000fe200078e0216 */
[----:B------:R-:W-:-:S04]  /*4bd0*/  LOP3.LUT R19, R33, R2, R19, 0xe8, !PT ;  /* 0x0000000221137212 */ /* 0x000fc800078ee813 */
[C-C-:B------:R-:W-:Y:S02]  /*4be0*/  SHF.R.W.U32 R21, R3.reuse, 0x6, R3.reuse ;  /* 0x0000000603157819 */ /* 0x140fe40000001e03 */
[C-C-:B------:R-:W-:Y:S02]  /*4bf0*/  SHF.R.W.U32 R30, R3.reuse, 0xb, R3.reuse ;  /* 0x0000000b031e7819 */ /* 0x140fe40000001e03 */
[----:B------:R-:W-:-:S04]  /*4c00*/  SHF.R.W.U32 R27, R3, 0x19, R3 ;  /* 0x00000019031b7819 */ /* 0x000fc80000001e03 */
[----:B------:R-:W-:Y:S02]  /*4c10*/  LOP3.LUT R21, R27, R30, R21, 0x96, !PT ;  /* 0x0000001e1b157212 */ /* 0x000fe400078e9615 */
[----:B------:R-:W-:-:S04]  /*4c20*/  LOP3.LUT R27, R3, R28, R29, 0xca, !PT ;  /* 0x0000001c031b7212 */ /* 0x000fc800078eca1d */
[----:B------:R-:W-:-:S04]  /*4c30*/  IADD3 R21, PT, PT, R27, R21, R26 ;  /* 0x000000151b157210 */ /* 0x000fc80007ffe01a */
[----:B------:R-:W-:-:S05]  /*4c40*/  IADD3 R21, PT, PT, R20, UR65, R21 ;  /* 0x0000004114157c10 */ /* 0x000fca000fffe015 */
[----:B------:R-:W-:-:S05]  /*4c50*/  IMAD.IADD R20, R2, 0x1, R21 ;  /* 0x0000000102147824 */ /* 0x000fca00078e0215 */
        /* <DEDUP_REMOVED lines=8> */
[----:B------:R-:W-:-:S03]  /*4ce0*/  SHF.R.W.U32 R26, R33, 0x16, R33 ;  /* 0x00000016211a7819 */ /* 0x000fc60000001e21 */
        /* <DEDUP_REMOVED lines=8> */
[----:B------:R-:W-:Y:S02]  /*4d70*/  LOP3.LUT R2, R26, R33, R2, 0xe8, !PT ;  /* 0x000000211a027212 */ /* 0x000fe400078ee802 */
[----:B------:R-:W-:-:S04]  /*4d80*/  IADD3 R18, PT, PT, R18, R29, R28 ;  /* 0x0000001d12127210 */ /* 0x000fc80007ffe01c */
        /* <DEDUP_REMOVED lines=9> */
[----:B------:R-:W-:Y:S02]  /*4e20*/  SHF.R.W.U32 R29, R26, 0x16, R26 ;  /* 0x000000161a1d7819 */ /* 0x000fe40000001e1a */
[----:B------:R-:W-:Y:S02]  /*4e30*/  IADD3 R31, PT, PT, R31, R30, R3 ;  /* 0x0000001e1f1f7210 */ /* 0x000fe40007ffe003 */
[----:B------:R-:W-:Y:S02]  /*4e40*/  LOP3.LUT R19, R29, R28, R19, 0x96, !PT ;  /* 0x0000001c1d137212 */ /* 0x000fe400078e9613 */
[----:B------:R-:W-:Y:S02]  /*4e50*/  IADD3 R8, PT, PT, R8, UR68, R31 ;  /* 0x0000004408087c10 */ /* 0x000fe4000fffe01f */
        /* <DEDUP_REMOVED lines=14> */
[----:B------:R-:W-:Y:S02]  /*4f40*/  IADD3 R9, PT, PT, R9, UR69, R22 ;  /* 0x0000004509097c10 */ /* 0x000fe4000fffe016 */
[C-C-:B------:R-:W-:Y:S02]  /*4f50*/  SHF.R.W.U32 R21, R2.reuse, 0x2, R2.reuse ;  /* 0x0000000202157819 */ /* 0x140fe40000001e02 */
[C-C-:B------:R-:W-:Y:S01]  /*4f60*/  SHF.R.W.U32 R22, R2.reuse, 0xd, R2.reuse ;  /* 0x0000000d02167819 */ /* 0x140fe20000001e02 */
[C---:B------:R-:W-:Y:S01]  /*4f70*/  IMAD.IADD R20, R2.reuse, 0x1, R9 ;  /* 0x0000000102147824 */ /* 0x040fe200078e0209 */
[C---:B------:R-:W-:Y:S02]  /*4f80*/  SHF.R.W.U32 R28, R2.reuse, 0x16, R2 ;  /* 0x00000016021c7819 */ /* 0x040fe40000001e02 */
[----:B------:R-:W-:Y:S02]  /*4f90*/  LOP3.LUT R26, R2, R19, R26, 0xe8, !PT ;  /* 0x00000013021a7212 */ /* 0x000fe400078ee81a */
[----:B------:R-:W-:-:S02]  /*4fa0*/  LOP3.LUT R21, R28, R22, R21, 0x96, !PT ;  /* 0x000000161c157212 */ /* 0x000fc400078e9615 */
[C-C-:B------:R-:W-:Y:S02]  /*4fb0*/  SHF.R.W.U32 R22, R20.reuse, 0x6, R20.reuse ;  /* 0x0000000614167819 */ /* 0x140fe40000001e14 */
[C-C-:B------:R-:W-:Y:S02]  /*4fc0*/  SHF.R.W.U32 R29, R20.reuse, 0xb, R20.reuse ;  /* 0x0000000b141d7819 */ /* 0x140fe40000001e14 */
[----:B------:R-:W-:Y:S02]  /*4fd0*/  SHF.R.W.U32 R28, R20, 0x19, R20 ;  /* 0x00000019141c7819 */ /* 0x000fe40000001e14 */
[----:B------:R-:W-:Y:S02]  /*4fe0*/  IADD3 R21, PT, PT, R21, R26, R10 ;  /* 0x0000001a15157210 */ /* 0x000fe40007ffe00a */
[----:B------:R-:W-:Y:S02]  /*4ff0*/  LOP3.LUT R28, R28, R29, R22, 0x96, !PT ;  /* 0x0000001d1c1c7212 */ /* 0x000fe400078e9616 */
[----:B------:R-:W-:-:S02]  /*5000*/  LOP3.LUT R26, R20, R3, R18, 0xca, !PT ;  /* 0x00000003141a7212 */ /* 0x000fc400078eca12 */
[C-C-:B------:R-:W-:Y:S02]  /*5010*/  SHF.R.W.U32 R10, R21.reuse, 0x2, R21.reuse ;  /* 0x00000002150a7819 */ /* 0x140fe40000001e15 */
[C-C-:B------:R-:W-:Y:S02]  /*5020*/  SHF.R.W.U32 R29, R21.reuse, 0xd, R21.reuse ;  /* 0x0000000d151d7819 */ /* 0x140fe40000001e15 */
[C---:B------:R-:W-:Y:S02]  /*5030*/  SHF.R.W.U32 R22, R21.reuse, 0x16, R21 ;  /* 0x0000001615167819 */ /* 0x040fe40000001e15 */
[----:B------:R-:W-:Y:S02]  /*5040*/  IADD3 R27, PT, PT, R26, R28, R27 ;  /* 0x0000001c1a1b7210 */ /* 0x000fe40007ffe01b */
[----:B------:R-:W-:Y:S02]  /*5050*/  LOP3.LUT R10, R22, R29, R10, 0x96, !PT ;  /* 0x0000001d160a7212 */ /* 0x000fe400078e960a */
[----:B------:R-:W-:-:S02]  /*5060*/  LOP3.LUT R19, R21, R2, R19, 0xe8, !PT ;  /* 0x0000000215137212 */ /* 0x000fc400078ee813 */
[----:B------:R-:W-:Y:S02]  /*5070*/  IADD3 R16, PT, PT, R16, UR70, R27 ;  /* 0x0000004610107c10 */ /* 0x000fe4000fffe01b */
        /* <DEDUP_REMOVED lines=9> */
[----:B------:R-:W-:Y:S01]  /*5110*/  LOP3.LUT R27, R29, R28, R27, 0x96, !PT ;  /* 0x0000001c1d1b7212 */ /* 0x000fe200078e961b */
[----:B------:R-:W-:Y:S01]  /*5120*/  IMAD.MOV.U32 R28, RZ, RZ, -0x4498517b ;  /* 0xbb67ae85ff1c7424 */ /* 0x000fe200078e00ff */
[----:B------:R-:W-:Y:S02]  /*5130*/  LOP3.LUT R22, R11, R20, R3, 0xca, !PT ;  /* 0x000000140b167212 */ /* 0x000fe400078eca03 */
[----:B------:R-:W-:Y:S02]  /*5140*/  LOP3.LUT R2, R10, R21, R2, 0xe8, !PT ;  /* 0x000000150a027212 */ /* 0x000fe400078ee802 */
[----:B------:R-:W-:Y:S02]  /*5150*/  IADD3 R22, PT, PT, R22, R27, R18 ;  /* 0x0000001b16167210 */ /* 0x000fe40007ffe012 */
[----:B------:R-:W-:-:S02]  /*5160*/  IADD3 R19, PT, PT, R19, R2, R8 ;  /* 0x0000000213137210 */ /* 0x000fc40007ffe008 */
[----:B------:R-:W-:Y:S02]  /*5170*/  IADD3 R25, PT, PT, R25, UR71, R22 ;  /* 0x0000004719197c10 */ /* 0x000fe4000fffe016 */
[C-C-:B------:R-:W-:Y:S02]  /*5180*/  SHF.R.W.U32 R2, R19.reuse, 0x2, R19.reuse ;  /* 0x0000000213027819 */ /* 0x140fe40000001e13 */
[C---:B------:R-:W-:Y:S01]  /*5190*/  SHF.R.W.U32 R27, R19.reuse, 0xd, R19 ;  /* 0x0000000d131b7819 */ /* 0x040fe20000001e13 */
[----:B------:R-:W-:Y:S01]  /*51a0*/  IMAD.IADD R8, R10, 0x1, R25 ;  /* 0x000000010a087824 */ /* 0x000fe200078e0219 */
[C---:B------:R-:W-:Y:S02]  /*51b0*/  SHF.R.W.U32 R18, R19.reuse, 0x16, R19 ;  /* 0x0000001613127819 */ /* 0x040fe40000001e13 */
[----:B------:R-:W-:Y:S02]  /*51c0*/  LOP3.LUT R21, R19, R10, R21, 0xe8, !PT ;  /* 0x0000000a13157212 */ /* 0x000fe400078ee815 */
[----:B------:R-:W-:-:S02]  /*51d0*/  LOP3.LUT R18, R18, R27, R2, 0x96, !PT ;  /* 0x0000001b12127212 */ /* 0x000fc400078e9602 */
[C-C-:B------:R-:W-:Y:S02]  /*51e0*/  SHF.R.W.U32 R2, R8.reuse, 0x6, R8.reuse ;  /* 0x0000000608027819 */ /* 0x140fe40000001e08 */
[C-C-:B------:R-:W-:Y:S02]  /*51f0*/  SHF.R.W.U32 R27, R8.reuse, 0xb, R8.reuse ;  /* 0x0000000b081b7819 */ /* 0x140fe40000001e08 */
[C---:B------:R-:W-:Y:S02]  /*5200*/  SHF.R.W.U32 R22, R8.reuse, 0x19, R8 ;  /* 0x0000001908167819 */ /* 0x040fe40000001e08 */
[----:B------:R-:W-:Y:S02]  /*5210*/  LOP3.LUT R26, R8, R11, R20, 0xca, !PT ;  /* 0x0000000b081a7212 */ /* 0x000fe400078eca14 */
[----:B------:R-:W-:Y:S01]  /*5220*/  LOP3.LUT R22, R22, R27, R2, 0x96, !PT ;  /* 0x0000001b16167212 */ /* 0x000fe200078e9602 */
[----:B------:R-:W-:Y:S01]  /*5230*/  IMAD.MOV.U32 R27, RZ, RZ, 0x3c6ef372 ;  /* 0x3c6ef372ff1b7424 */ /* 0x000fe200078e00ff */
[----:B------:R-:W-:-:S02]  /*5240*/  IADD3 R18, PT, PT, R18, R21, R9 ;  /* 0x0000001512127210 */ /* 0x000fc40007ffe009 */
[----:B------:R-:W-:Y:S02]  /*5250*/  IADD3 R3, PT, PT, R26, R22, R3 ;  /* 0x000000161a037210 */ /* 0x000fe40007ffe003 */
[C-C-:B------:R-:W-:Y:S02]  /*5260*/  SHF.R.W.U32 R2, R18.reuse, 0x2, R18.reuse ;  /* 0x0000000212027819 */ /* 0x140fe40000001e12 */
[C-C-:B------:R-:W-:Y:S02]  /*5270*/  SHF.R.W.U32 R9, R18.reuse, 0xd, R18.reuse ;  /* 0x0000000d12097819 */ /* 0x140fe40000001e12 */
[----:B------:R-:W-:Y:S02]  /*5280*/  SHF.R.W.U32 R21, R18, 0x16, R18 ;  /* 0x0000001612157819 */ /* 0x000fe40000001e12 */
[----:B------:R-:W-:Y:S02]  /*5290*/  IADD3 R12, PT, PT, R12, UR72, R3 ;  /* 0x000000480c0c7c10 */ /* 0x000fe4000fffe003 */
[----:B------:R-:W-:-:S02]  /*52a0*/  LOP3.LUT R9, R21, R9, R2, 0x96, !PT ;  /* 0x0000000915097212 */ /* 0x000fc400078e9602 */
[----:B------:R-:W-:Y:S01]  /*52b0*/  LOP3.LUT R10, R18, R19, R10, 0xe8, !PT ;  /* 0x00000013120a7212 */ /* 0x000fe200078ee80a */
[----:B------:R-:W-:-:S03]  /*52c0*/  IMAD.IADD R2, R19, 0x1, R12 ;  /* 0x0000000113027824 */ /* 0x000fc600078e020c */
[----:B------:R-:W-:Y:S02]  /*52d0*/  IADD3 R16, PT, PT, R9, R10, R16 ;  /* 0x0000000a09107210 */ /* 0x000fe40007ffe010 */
[----:B------:R-:W-:Y:S02]  /*52e0*/  SHF.R.W.U32 R21, R2, 0x6, R2 ;  /* 0x0000000602157819 */ /* 0x000fe40000001e02 */
[C-C-:B------:R-:W-:Y:S02]  /*52f0*/  SHF.R.W.U32 R3, R16.reuse, 0x2, R16.reuse ;  /* 0x0000000210037819 */ /* 0x140fe40000001e10 */
[C-C-:B------:R-:W-:Y:S02]  /*5300*/  SHF.R.W.U32 R10, R16.reuse, 0xd, R16.reuse ;  /* 0x0000000d100a7819 */ /* 0x140fe40000001e10 */
[----:B------:R-:W-:Y:S02]  /*5310*/  SHF.R.W.U32 R9, R16, 0x16, R16 ;  /* 0x0000001610097819 */ /* 0x000fe40000001e10 */
[----:B------:R-:W-:-:S02]  /*5320*/  SHF.R.W.U32 R22, R2, 0xb, R2 ;  /* 0x0000000b02167819 */ /* 0x000fc40000001e02 */
[----:B------:R-:W-:Y:S02]  /*5330*/  SHF.R.W.U32 R26, R2, 0x19, R2 ;  /* 0x00000019021a7819 */ /* 0x000fe40000001e02 */
[----:B------:R-:W-:Y:S02]  /*5340*/  LOP3.LUT R10, R9, R10, R3, 0x96, !PT ;  /* 0x0000000a090a7212 */ /* 0x000fe400078e9603 */
[----:B------:R-:W-:Y:S01]  /*5350*/  LOP3.LUT R21, R26, R22, R21, 0x96, !PT ;  /* 0x000000161a157212 */ /* 0x000fe200078e9615 */
[----:B------:R-:W-:Y:S01]  /*5360*/  IMAD.MOV.U32 R26, RZ, RZ, 0x6a09e667 ;  /* 0x6a09e667ff1a7424 */ /* 0x000fe200078e00ff */
[----:B------:R-:W-:Y:S02]  /*5370*/  LOP3.LUT R3, R2, R8, R11, 0xca, !PT ;  /* 0x0000000802037212 */ /* 0x000fe400078eca0b */
[----:B------:R-:W-:Y:S02]  /*5380*/  LOP3.LUT R19, R16, R18, R19, 0xe8, !PT ;  /* 0x0000001210137212 */ /* 0x000fe400078ee813 */
[----:B------:R-:W-:-:S02]  /*5390*/  IADD3 R20, PT, PT, R3, R21, R20 ;  /* 0x0000001503147210 */ /* 0x000fc40007ffe014 */
[----:B------:R-:W-:Y:S02]  /*53a0*/  IADD3 R25, PT, PT, R10, R19, R25 ;  /* 0x000000130a197210 */ /* 0x000fe40007ffe019 */
[----:B------:R-:W-:Y:S02]  /*53b0*/  IADD3 R19, PT, PT, R17, UR73, R20 ;  /* 0x0000004911137c10 */ /* 0x000fe4000fffe014 */
[C-C-:B------:R-:W-:Y:S02]  /*53c0*/  SHF.R.W.U32 R3, R25.reuse, 0x2, R25.reuse ;  /* 0x0000000219037819 */ /* 0x140fe40000001e19 */
[C---:B------:R-:W-:Y:S01]  /*53d0*/  SHF.R.W.U32 R10, R25.reuse, 0xd, R25 ;  /* 0x0000000d190a7819 */ /* 0x040fe20000001e19 */
[----:B------:R-:W-:Y:S01]  /*53e0*/  IMAD.IADD R17, R18, 0x1, R19 ;  /* 0x0000000112117824 */ /* 0x000fe200078e0213 */
[----:B------:R-:W-:-:S03]  /*53f0*/  SHF.R.W.U32 R9, R25, 0x16, R25 ;  /* 0x0000001619097819 */ /* 0x000fc60000001e19 */
[----:B------:R-:W-:Y:S01]  /*5400*/  IMAD.IADD R14, R17, 0x1, R14 ;  /* 0x00000001110e7824 */ /* 0x000fe200078e020e */
[----:B------:R-:W-:Y:S02]  /*5410*/  LOP3.LUT R3, R9, R10, R3, 0x96, !PT ;  /* 0x0000000a09037212 */ /* 0x000fe400078e9603 */
[----:B------:R-:W-:Y:S02]  /*5420*/  LOP3.LUT R10, R25, R16, R18, 0xe8, !PT ;  /* 0x00000010190a7212 */ /* 0x000fe400078ee812 */
[C-C-:B------:R-:W-:Y:S02]  /*5430*/  SHF.R.W.U32 R9, R17.reuse, 0x6, R17.reuse ;  /* 0x0000000611097819 */ /* 0x140fe40000001e11 */
[C-C-:B------:R-:W-:Y:S02]  /*5440*/  SHF.R.W.U32 R18, R17.reuse, 0xb, R17.reuse ;  /* 0x0000000b11127819 */ /* 0x140fe40000001e11 */
[----:B------:R-:W-:Y:S02]  /*5450*/  SHF.R.W.U32 R20, R17, 0x19, R17 ;  /* 0x0000001911147819 */ /* 0x000fe40000001e11 */
[----:B------:R-:W-:-:S02]  /*5460*/  IADD3 R10, PT, PT, R3, R10, R12 ;  /* 0x0000000a030a7210 */ /* 0x000fc40007ffe00c */
        /* <DEDUP_REMOVED lines=8> */
[----:B------:R-:W-:Y:S01]  /*54f0*/  IADD3 R11, PT, PT, R24, UR74, R11 ;  /* 0x0000004a180b7c10 */ /* 0x000fe2000fffe00b */
[----:B------:R-:W-:Y:S01]  /*5500*/  IMAD.MOV.U32 R24, RZ, RZ, -0x64fa9774 ;  /* 0x9b05688cff187424 */ /* 0x000fe200078e00ff */
        /* <DEDUP_REMOVED lines=15> */
[C-C-:B------:R-:W-:Y:S02]  /*5600*/  SHF.R.W.U32 R9, R18.reuse, 0xd, R18.reuse ;  /* 0x0000000d12097819 */ /* 0x140fe40000001e12 */
[----:B------:R-:W-:Y:S02]  /*5610*/  SHF.R.W.U32 R11, R18, 0x16, R18 ;  /* 0x00000016120b7819 */ /* 0x000fe40000001e12 */
[----:B------:R-:W-:Y:S02]  /*5620*/  IADD3 R20, PT, PT, R4, UR75, R19 ;  /* 0x0000004b04147c10 */ /* 0x000fe4000fffe013 */
[----:B------:R-:W-:Y:S01]  /*5630*/  LOP3.LUT R9, R11, R9, R8, 0x96, !PT ;  /* 0x000000090b097212 */ /* 0x000fe200078e9608 */
[C---:B------:R-:W-:Y:S01]  /*5640*/  IMAD.IADD R11, R18.reuse, 0x1, R5 ;  /* 0x00000001120b7824 */ /* 0x040fe200078e0205 */
[----:B------:R-:W-:Y:S01]  /*5650*/  LOP3.LUT R4, R18, R3, R10, 0xe8, !PT ;  /* 0x0000000312047212 */ /* 0x000fe200078ee80a */
[----:B------:R-:W-:-:S03]  /*5660*/  IMAD.IADD R3, R3, 0x1, R6 ;  /* 0x0000000103037824 */ /* 0x000fc600078e0206 */
[----:B------:R-:W-:Y:S01]  /*5670*/  IADD3 R4, PT, PT, R9, R4, R20 ;  /* 0x0000000409047210 */ /* 0x000fe20007ffe014 */
[----:B------:R-:W-:-:S04]  /*5680*/  IMAD.U32 R9, RZ, RZ, UR5 ;  /* 0x00000005ff097e24 */ /* 0x000fc8000f8e00ff */
        /* <DEDUP_REMOVED lines=16> */
[----:B------:R-:W-:Y:S01]  /*5790*/  IADD3 R4, PT, PT, R4, UR10, R9 ;  /* 0x0000000a04047c10 */ /* 0x000fe2000fffe009 */
[----:B------:R-:W-:-:S04]  /*57a0*/  IMAD.IADD R9, R10, 0x1, R7 ;  /* 0x000000010a097824 */ /* 0x000fc800078e0207 */
        /* <DEDUP_REMOVED lines=14> */
[----:B------:R-:W-:Y:S02]  /*5890*/  LOP3.LUT R10, R7, R10, R5, 0x96, !PT ;  /* 0x0000000a070a7212 */ /* 0x000fe400078e9605 */
[----:B------:R-:W-:-:S02]  /*58a0*/  LOP3.LUT R5, R26, 0xbb67ae85, R27, 0xe8, !PT ;  /* 0xbb67ae851a057812 */ /* 0x000fc400078ee81b */
[----:B------:R-:W-:Y:S02]  /*58b0*/  IADD3 R7, PT, PT, R20, UR14, R25 ;  /* 0x0000000e14077c10 */ /* 0x000fe4000fffe019 */
[----:B------:R-:W-:Y:S02]  /*58c0*/  IADD3 R10, PT, PT, R24, R10, R23 ;  /* 0x0000000a180a7210 */ /* 0x000fe40007ffe017 */
[----:B------:R-:W-:Y:S02]  /*58d0*/  IADD3 R23, PT, PT, R22, 0x2a018197, R5 ;  /* 0x2a01819716177810 */ /* 0x000fe40007ffe005 */
[----:B------:R-:W-:Y:S02]  /*58e0*/  IADD3 R22, PT, PT, R7, UR16, R10 ;  /* 0x0000001007167c10 */ /* 0x000fe4000fffe00a */
        /* <DEDUP_REMOVED lines=42> */
[----:B------:R-:W-:Y:S01]  /*5b90*/  IADD3 R21, PT, PT, R13, R8, R23 ;  /* 0x000000080d157210 */ /* 0x000fe20007ffe017 */
[----:B------:R-:W-:Y:S01]  /*5ba0*/  IMAD.IADD R13, R2, 0x1, R15 ;  /* 0x00000001020d7824 */ /* 0x000fe200078e020f */
[----:B------:R-:W-:-:S03]  /*5bb0*/  IADD3 R8, PT, PT, R17, R27, R6 ;  /* 0x0000001b11087210 */ /* 0x000fc60007ffe006 */
[----:B------:R-:W-:Y:S01]  /*5bc0*/  VIADD R21, R21, 0x510e527f ;  /* 0x510e527f15157836 */ /* 0x000fe20000000000 */
[----:B------:R-:W-:-:S04]  /*5bd0*/  IADD3 R8, PT, PT, R13, UR19, R8 ;  /* 0x000000130d087c10 */ /* 0x000fc8000fffe008 */
[C-C-:B------:R-:W-:Y:S01]  /*5be0*/  SHF.R.W.U32 R2, R21.reuse, 0x2, R21.reuse ;  /* 0x0000000215027819 */ /* 0x140fe20000001e15 */
[C---:B------:R-:W-:Y:S01]  /*5bf0*/  IMAD.IADD R17, R21.reuse, 0x1, R8 ;  /* 0x0000000115117824 */ /* 0x040fe200078e0208 */
        /* <DEDUP_REMOVED lines=10> */
[----:B------:R-:W-:-:S02]  /*5ca0*/  SHF.R.W.U32 R2, R22, 0x2, R22 ;  /* 0x0000000216027819 */ /* 0x000fc40000001e16 */
[----:B------:R-:W-:Y:S02]  /*5cb0*/  IADD3 R6, PT, PT, R18, R6, R5 ;  /* 0x0000000612067210 */ /* 0x000fe40007ffe005 */
[C-C-:B------:R-:W-:Y:S02]  /*5cc0*/  SHF.R.W.U32 R15, R22.reuse, 0xd, R22.reuse ;  /* 0x0000000d160f7819 */ /* 0x140fe40000001e16 */
[----:B------:R-:W-:Y:S01]  /*5cd0*/  SHF.R.W.U32 R5, R22, 0x16, R22 ;  /* 0x0000001616057819 */ /* 0x000fe20000001e16 */
[----:B------:R-:W-:Y:S01]  /*5ce0*/  VIADD R18, R6, UR20 ;  /* 0x0000001406127c36 */ /* 0x000fe20008000000 */
[----:B------:R-:W-:Y:S02]  /*5cf0*/  LOP3.LUT R23, R22, R21, R25, 0xe8, !PT ;  /* 0x0000001516177212 */ /* 0x000fe400078ee819 */
[----:B------:R-:W-:Y:S02]  /*5d00*/  LOP3.LUT R5, R5, R15, R2, 0x96, !PT ;  /* 0x0000000f05057212 */ /* 0x000fe400078e9602 */
[----:B------:R-:W-:-:S02]  /*5d10*/  LOP3.LUT R18, R18, 0x80000000, RZ, 0x3c, !PT ;  /* 0x8000000012127812 */ /* 0x000fc400078e3cff */
[----:B------:R-:W-:Y:S02]  /*5d20*/  IADD3 R23, PT, PT, R5, R23, R16 ;  /* 0x0000001705177210 */ /* 0x000fe40007ffe010 */
[C-C-:B------:R-:W-:Y:S01]  /*5d30*/  SHF.R.W.U32 R6, R9.reuse, 0x7, R9.reuse ;  /* 0x0000000709067819 */ /* 0x140fe20000001e09 */
[----:B------:R-:W-:Y:S01]  /*5d40*/  IMAD.IADD R15, R22, 0x1, R18 ;  /* 0x00000001160f7824 */ /* 0x000fe200078e0212 */
[--C-:B------:R-:W-:Y:S02]  /*5d50*/  SHF.R.W.U32 R5, R9, 0x12, R9.reuse ;  /* 0x0000001209057819 */ /* 0x100fe40000001e09 */
[----:B------:R-:W-:Y:S02]  /*5d60*/  SHF.R.U32.HI R2, RZ, 0x3, R9 ;  /* 0x00000003ff027819 */ /* 0x000fe40000011609 */
        /* <DEDUP_REMOVED lines=8> */
[----:B------:R-:W-:Y:S02]  /*5df0*/  LOP3.LUT R28, R28, R29, R26, 0x96, !PT ;  /* 0x0000001d1c1c7212 */ /* 0x000fe400078e961a */
[C-C-:B------:R-:W-:Y:S02]  /*5e00*/  SHF.R.W.U32 R5, R13.reuse, 0x7, R13.reuse ;  /* 0x000000070d057819 */ /* 0x140fe40000001e0d */
[--C-:B------:R-:W-:Y:S02]  /*5e10*/  SHF.R.W.U32 R16, R13, 0x12, R13.reuse ;  /* 0x000000120d107819 */ /* 0x100fe40000001e0d */
[----:B------:R-:W-:Y:S02]  /*5e20*/  SHF.R.U32.HI R26, RZ, 0x3, R13 ;  /* 0x00000003ff1a7819 */ /* 0x000fe4000001160d */
[----:B------:R-:W-:Y:S02]  /*5e30*/  LOP3.LUT R21, R23, R22, R21, 0xe8, !PT ;  /* 0x0000001617157212 */ /* 0x000fe400078ee815 */
[----:B------:R-:W-:-:S02]  /*5e40*/  LOP3.LUT R29, R15, R17, R4, 0xca, !PT ;  /* 0x000000110f1d7212 */ /* 0x000fc400078eca04 */
[C-C-:B------:R-:W-:Y:S02]  /*5e50*/  SHF.R.W.U32 R24, R3.reuse, 0x7, R3.reuse ;  /* 0x0000000703187819 */ /* 0x140fe40000001e03 */
[--C-:B------:R-:W-:Y:S02]  /*5e60*/  SHF.R.W.U32 R25, R3, 0x12, R3.reuse ;  /* 0x0000001203197819 */ /* 0x100fe40000001e03 */
[----:B------:R-:W-:Y:S02]  /*5e70*/  SHF.R.U32.HI R2, RZ, 0x3, R3 ;  /* 0x00000003ff027819 */ /* 0x000fe40000011603 */
[----:B------:R-:W-:Y:S02]  /*5e80*/  LOP3.LUT R5, R16, R26, R5, 0x96, !PT ;  /* 0x0000001a10057212 */ /* 0x000fe400078e9605 */
[----:B------:R-:W-:Y:S02]  /*5e90*/  IADD3 R20, PT, PT, R27, R21, R20 ;  /* 0x000000151b147210 */ /* 0x000fe40007ffe014 */
[----:B------:R-:W-:-:S02]  /*5ea0*/  IADD3 R30, PT, PT, R29, R28, R19 ;  /* 0x0000001c1d1e7210 */ /* 0x000fc40007ffe013 */
[C-C-:B------:R-:W-:Y:S02]  /*5eb0*/  SHF.R.W.U32 R21, R14.reuse, 0x7, R14.reuse ;  /* 0x000000070e157819 */ /* 0x140fe40000001e0e */
[--C-:B------:R-:W-:Y:S02]  /*5ec0*/  SHF.R.W.U32 R16, R14, 0x12, R14.reuse ;  /* 0x000000120e107819 */ /* 0x100fe40000001e0e */
[----:B------:R-:W-:Y:S02]  /*5ed0*/  SHF.R.U32.HI R26, RZ, 0x3, R14 ;  /* 0x00000003ff1a7819 */ /* 0x000fe4000001160e */
[----:B------:R-:W-:Y:S02]  /*5ee0*/  LOP3.LUT R24, R25, R2, R24, 0x96, !PT ;  /* 0x0000000219187212 */ /* 0x000fe400078e9618 */
[C-C-:B------:R-:W-:Y:S02]  /*5ef0*/  SHF.R.W.U32 R19, R11.reuse, 0x7, R11.reuse ;  /* 0x000000070b137819 */ /* 0x140fe40000001e0b */
[----:B------:R-:W-:-:S02]  /*5f00*/  SHF.R.W.U32 R2, R11, 0x12, R11 ;  /* 0x000000120b027819 */ /* 0x000fc40000001e0b */
[----:B------:R-:W-:Y:S02]  /*5f10*/  SHF.R.U32.HI R25, RZ, 0x3, R11 ;  /* 0x00000003ff197819 */ /* 0x000fe4000001160b */
[----:B------:R-:W-:Y:S01]  /*5f20*/  LOP3.LUT R21, R16, R26, R21, 0x96, !PT ;  /* 0x0000001a10157212 */ /* 0x000fe200078e9615 */
[----:B------:R-:W-:Y:S01]  /*5f30*/  VIADD R16, R30, UR21 ;  /* 0x000000151e107c36 */ /* 0x000fe20008000000 */
[----:B------:R-:W-:Y:S02]  /*5f40*/  LOP3.LUT R19, R2, R25, R19, 0x96, !PT ;  /* 0x0000001902137212 */ /* 0x000fe400078e9613 */
[C---:B------:R-:W-:Y:S01]  /*5f50*/  SHF.R.W.U32 R27, R20.reuse, 0x2, R20 ;  /* 0x00000002141b7819 */ /* 0x040fe20000001e14 */
[----:B------:R-:W-:Y:S01]  /*5f60*/  IMAD.IADD R2, R23, 0x1, R16 ;  /* 0x0000000117027824 */ /* 0x000fe200078e0210 */
[--C-:B------:R-:W-:Y:S01]  /*5f70*/  SHF.R.W.U32 R28, R20, 0xd, R20.reuse ;  /* 0x0000000d141c7819 */ /* 0x100fe20000001e14 */
[----:B------:R-:W-:Y:S01]  /*5f80*/  IMAD.IADD R12, R12, 0x1, R19 ;  /* 0x000000010c0c7824 */ /* 0x000fe200078e0213 */
[----:B------:R-:W-:-:S02]  /*5f90*/  SHF.R.W.U32 R29, R20, 0x16, R20 ;  /* 0x00000016141d7819 */ /* 0x000fc40000001e14 */
[C-C-:B------:R-:W-:Y:S02]  /*5fa0*/  SHF.R.W.U32 R31, R2.reuse, 0xb, R2.reuse ;  /* 0x0000000b021f7819 */ /* 0x140fe40000001e02 */
[----:B------:R-:W-:Y:S02]  /*5fb0*/  LOP3.LUT R29, R29, R28, R27, 0x96, !PT ;  /* 0x0000001c1d1d7212 */ /* 0x000fe400078e961b */
[C-C-:B------:R-:W-:Y:S02]  /*5fc0*/  SHF.R.W.U32 R28, R2.reuse, 0x6, R2.reuse ;  /* 0x00000006021c7819 */ /* 0x140fe40000001e02 */
[----:B------:R-:W-:Y:S02]  /*5fd0*/  SHF.R.W.U32 R30, R2, 0x19, R2 ;  /* 0x00000019021e7819 */ /* 0x000fe40000001e02 */
[----:B------:R-:W-:Y:S02]  /*5fe0*/  LOP3.LUT R22, R20, R23, R22, 0xe8, !PT ;  /* 0x0000001714167212 */ /* 0x000fe400078ee816 */
[----:B------:R-:W-:-:S02]  /*5ff0*/  SHF.R.W.U32 R25, R10, 0x7, R10 ;  /* 0x000000070a197819 */ /* 0x000fc40000001e0a */
[--C-:B------:R-:W-:Y:S02]  /*6000*/  SHF.R.W.U32 R26, R10, 0x12, R10.reuse ;  /* 0x000000120a1a7819 */ /* 0x100fe40000001e0a */
[----:B------:R-:W-:Y:S02]  /*6010*/  SHF.R.U32.HI R27, RZ, 0x3, R10 ;  /* 0x00000003ff1b7819 */ /* 0x000fe4000001160a */
[----:B------:R-:W-:Y:S02]  /*6020*/  LOP3.LUT R31, R30, R31, R28, 0x96, !PT ;  /* 0x0000001f1e1f7212 */ /* 0x000fe400078e961c */
[----:B------:R-:W-:Y:S02]  /*6030*/  IADD3 R11, PT, PT, R24, 0xa00000, R11 ;  /* 0x00a00000180b7810 */ /* 0x000fe40007ffe00b */
[----:B------:R-:W-:Y:S02]  /*6040*/  LOP3.LUT R30, R2, R15, R17, 0xca, !PT ;  /* 0x0000000f021e7212 */ /* 0x000fe400078eca11 */
[----:B------:R-:W-:-:S02]  /*6050*/  IADD3 R22, PT, PT, R29, R22, R8 ;  /* 0x000000161d167210 */ /* 0x000fc40007ffe008 */
[----:B------:R-:W-:Y:S02]  /*6060*/  LOP3.LUT R8, R26, R27, R25, 0x96, !PT ;  /* 0x0000001b1a087212 */ /* 0x000fe400078e9619 */
[C-C-:B------:R-:W-:Y:S02]  /*6070*/  SHF.R.W.U32 R24, R11.reuse, 0x11, R11.reuse ;  /* 0x000000110b187819 */ /* 0x140fe40000001e0b */
[--C-:B------:R-:W-:Y:S02]  /*6080*/  SHF.R.W.U32 R25, R11, 0x13, R11.reuse ;  /* 0x000000130b197819 */ /* 0x100fe40000001e0b */
[----:B------:R-:W-:Y:S02]  /*6090*/  SHF.R.U32.HI R26, RZ, 0xa, R11 ;  /* 0x0000000aff1a7819 */ /* 0x000fe4000001160b */
[----:B------:R-:W-:Y:S02]  /*60a0*/  IADD3 R30, PT, PT, R30, R31, R4 ;  /* 0x0000001f1e1e7210 */ /* 0x000fe40007ffe004 */
[----:B------:R-:W-:-:S02]  /*60b0*/  SHF.R.W.U32 R27, R22, 0x2, R22 ;  /* 0x00000002161b7819 */ /* 0x000fc40000001e16 */
[C-C-:B------:R-:W-:Y:S02]  /*60c0*/  SHF.R.W.U32 R28, R22.reuse, 0xd, R22.reuse ;  /* 0x0000000d161c7819 */ /* 0x140fe40000001e16 */
[----:B------:R-:W-:Y:S02]  /*60d0*/  SHF.R.W.U32 R29, R22, 0x16, R22 ;  /* 0x00000016161d7819 */ /* 0x000fe40000001e16 */
[----:B------:R-:W-:Y:S01]  /*60e0*/  LOP3.LUT R24, R25, R26, R24, 0x96, !PT ;  /* 0x0000001a19187212 */ /* 0x000fe200078e9618 */
[----:B------:R-:W-:Y:S01]  /*60f0*/  VIADD R25, R30, UR22 ;  /* 0x000000161e197c36 */ /* 0x000fe20008000000 */
[----:B------:R-:W-:Y:S02]  /*6100*/  LOP3.LUT R27, R29, R28, R27, 0x96, !PT ;  /* 0x0000001c1d1b7212 */ /* 0x000fe400078e961b */
[----:B------:R-:W-:Y:S01]  /*6110*/  LOP3.LUT R23, R22, R20, R23, 0xe8, !PT ;  /* 0x0000001416177212 */ /* 0x000fe200078ee817 */
[----:B------:R-:W-:Y:S01]  /*6120*/  IMAD.IADD R4, R20, 0x1, R25 ;  /* 0x0000000114047824 */ /* 0x000fe200078e0219 */
[----:B------:R-:W-:-:S02]  /*6130*/  SHF.R.W.U32 R19, R7, 0x12, R7 ;  /* 0x0000001207137819 */ /* 0x000fc40000001e07 */
[----:B------:R-:W-:Y:S02]  /*6140*/  IADD3 R23, PT, PT, R27, R23, R18 ;  /* 0x000000171b177210 */ /* 0x000fe40007ffe012 */
[C-C-:B------:R-:W-:Y:S02]  /*6150*/  SHF.R.W.U32 R30, R4.reuse, 0x6, R4.reuse ;  /* 0x00000006041e7819 */ /* 0x140fe40000001e04 */
[C-C-:B------:R-:W-:Y:S02]  /*6160*/  SHF.R.W.U32 R27, R23.reuse, 0x2, R23.reuse ;  /* 0x00000002171b7819 */ /* 0x140fe40000001e17 */
[C-C-:B------:R-:W-:Y:S02]  /*6170*/  SHF.R.W.U32 R28, R23.reuse, 0xd, R23.reuse ;  /* 0x0000000d171c7819 */ /* 0x140fe40000001e17 */
[----:B------:R-:W-:Y:S02]  /*6180*/  SHF.R.W.U32 R29, R23, 0x16, R23 ;  /* 0x00000016171d7819 */ /* 0x000fe40000001e17 */
[----:B------:R-:W-:-:S02]  /*6190*/  SHF.R.W.U32 R31, R4, 0xb, R4 ;  /* 0x0000000b041f7819 */ /* 0x000fc40000001e04 */
[----:B------:R-:W-:Y:S02]  /*61a0*/  SHF.R.W.U32 R32, R4, 0x19, R4 ;  /* 0x0000001904207819 */ /* 0x000fe40000001e04 */
[----:B------:R-:W-:Y:S02]  /*61b0*/  LOP3.LUT R29, R29, R28, R27, 0x96, !PT ;  /* 0x0000001c1d1d7212 */ /* 0x000fe400078e961b */
[----:B------:R-:W-:Y:S02]  /*61c0*/  LOP3.LUT R30, R32, R31, R30, 0x96, !PT ;  /* 0x0000001f201e7212 */ /* 0x000fe400078e961e */
[----:B------:R-:W-:Y:S02]  /*61d0*/  LOP3.LUT R28, R4, R2, R15, 0xca, !PT ;  /* 0x00000002041c7212 */ /* 0x000fe400078eca0f */
[--C-:B------:R-:W-:Y:S02]  /*61e0*/  SHF.R.W.U32 R18, R7, 0x7, R7.reuse ;  /* 0x0000000707127819 */ /* 0x100fe40000001e07 */
[----:B------:R-:W-:-:S02]  /*61f0*/  SHF.R.U32.HI R26, RZ, 0x3, R7 ;  /* 0x00000003ff1a7819 */ /* 0x000fc40000011607 */
[----:B------:R-:W-:Y:S02]  /*6200*/  IADD3 R17, PT, PT, R28, R30, R17 ;  /* 0x0000001e1c117210 */ /* 0x000fe40007ffe011 */
[----:B------:R-:W-:Y:S02]  /*6210*/  LOP3.LUT R18, R19, R26, R18, 0x96, !PT ;  /* 0x0000001a13127212 */ /* 0x000fe400078e9612 */
[C-C-:B------:R-:W-:Y:S01]  /*6220*/  SHF.R.W.U32 R19, R12.reuse, 0x11, R12.reuse ;  /* 0x000000110c137819 */ /* 0x140fe20000001e0c */
[----:B------:R-:W-:Y:S01]  /*6230*/  VIADD R17, R17, UR23 ;  /* 0x0000001711117c36 */ /* 0x000fe20008000000 */
[--C-:B------:R-:W-:Y:S02]  /*6240*/  SHF.R.W.U32 R26, R12, 0x13, R12.reuse ;  /* 0x000000130c1a7819 */ /* 0x100fe40000001e0c */
[----:B------:R-:W-:Y:S02]  /*6250*/  SHF.R.U32.HI R27, RZ, 0xa, R12 ;  /* 0x0000000aff1b7819 */ /* 0x000fe4000001160c */
[----:B------:R-:W-:-:S02]  /*6260*/  IADD3 R9, PT, PT, R18, R24, R9 ;  /* 0x0000001812097210 */ /* 0x000fc40007ffe009 */
[----:B------:R-:W-:Y:S02]  /*6270*/  LOP3.LUT R20, R23, R22, R20, 0xe8, !PT ;  /* 0x0000001617147212 */ /* 0x000fe400078ee814 */
[----:B------:R-:W-:Y:S01]  /*6280*/  LOP3.LUT R18, R26, R27, R19, 0x96, !PT ;  /* 0x0000001b1a127212 */ /* 0x000fe200078e9613 */
[----:B------:R-:W-:Y:S01]  /*6290*/  IMAD.IADD R19, R22, 0x1, R17 ;  /* 0x0000000116137824 */ /* 0x000fe200078e0211 */
[----:B------:R-:W-:Y:S02]  /*62a0*/  IADD3 R16, PT, PT, R29, R20, R16 ;  /* 0x000000141d107210 */ /* 0x000fe40007ffe010 */
[C-C-:B------:R-:W-:Y:S02]  /*62b0*/  SHF.R.W.U32 R20, R9.reuse, 0x11, R9.reuse ;  /* 0x0000001109147819 */ /* 0x140fe40000001e09 */
[--C-:B------:R-:W-:Y:S02]  /*62c0*/  SHF.R.W.U32 R27, R9, 0x13, R9.reuse ;  /* 0x00000013091b7819 */ /* 0x100fe40000001e09 */
[----:B------:R-:W-:-:S02]  /*62d0*/  SHF.R.U32.HI R24, RZ, 0xa, R9 ;  /* 0x0000000aff187819 */ /* 0x000fc40000011609 */
        /* <DEDUP_REMOVED lines=9> */
[--C-:B------:R-:W-:Y:S01]  /*6370*/  SHF.R.W.U32 R29, R16, 0xd, R16.reuse ;  /* 0x0000000d101d7819 */ /* 0x100fe20000001e10 */
[----:B------:R-:W-:Y:S01]  /*6380*/  VIADD R20, R20, UR24 ;  /* 0x0000001814147c36 */ /* 0x000fe20008000000 */
[C---:B------:R-:W-:Y:S02]  /*6390*/  SHF.R.W.U32 R28, R16.reuse, 0x16, R16 ;  /* 0x00000016101c7819 */ /* 0x040fe40000001e10 */
[----:B------:R-:W-:Y:S01]  /*63a0*/  LOP3.LUT R22, R16, R23, R22, 0xe8, !PT ;  /* 0x0000001710167212 */ /* 0x000fe200078ee816 */
[----:B------:R-:W-:Y:S01]  /*63b0*/  IMAD.IADD R21, R23, 0x1, R20 ;  /* 0x0000000117157824 */ /* 0x000fe200078e0214 */
[----:B------:R-:W-:-:S02]  /*63c0*/  LOP3.LUT R26, R28, R29, R26, 0x96, !PT ;  /* 0x0000001d1c1a7212 */ /* 0x000fc400078e961a */
[----:B------:R-:W-:Y:S02]  /*63d0*/  IADD3 R3, PT, PT, R6, R18, R3 ;  /* 0x0000001206037210 */ /* 0x000fe40007ffe003 */
[----:B------:R-:W-:Y:S02]  /*63e0*/  IADD3 R25, PT, PT, R26, R22, R25 ;  /* 0x000000161a197210 */ /* 0x000fe40007ffe019 */
[C-C-:B------:R-:W-:Y:S02]  /*63f0*/  SHF.R.W.U32 R15, R11.reuse, 0x7, R11.reuse ;  /* 0x000000070b0f7819 */ /* 0x140fe40000001e0b */
[--C-:B------:R-:W-:Y:S02]  /*6400*/  SHF.R.W.U32 R22, R11, 0x12, R11.reuse ;  /* 0x000000120b167819 */ /* 0x100fe40000001e0b */
[----:B------:R-:W-:Y:S02]  /*6410*/  SHF.R.U32.HI R24, RZ, 0x3, R11 ;  /* 0x00000003ff187819 */ /* 0x000fe4000001160b */
[----:B------:R-:W-:-:S02]  /*6420*/  SHF.R.W.U32 R6, R3, 0x11, R3 ;  /* 0x0000001103067819 */ /* 0x000fc40000001e03 */
[--C-:B------:R-:W-:Y:S02]  /*6430*/  SHF.R.W.U32 R27, R3, 0x13, R3.reuse ;  /* 0x00000013031b7819 */ /* 0x100fe40000001e03 */
[----:B------:R-:W-:Y:S02]  /*6440*/  SHF.R.U32.HI R18, RZ, 0xa, R3 ;  /* 0x0000000aff127819 */ /* 0x000fe40000011603 */
        /* <DEDUP_REMOVED lines=8> */
[C-C-:B------:R-:W-:Y:S02]  /*64d0*/  SHF.R.W.U32 R18, R10.reuse, 0x11, R10.reuse ;  /* 0x000000110a127819 */ /* 0x140fe40000001e0a */
[----:B------:R-:W-:-:S02]  /*64e0*/  SHF.R.W.U32 R27, R10, 0x13, R10 ;  /* 0x000000130a1b7819 */ /* 0x000fc40000001e0a */
[----:B------:R-:W-:Y:S02]  /*64f0*/  SHF.R.U32.HI R22, RZ, 0xa, R10 ;  /* 0x0000000aff167819 */ /* 0x000fe4000001160a */
[----:B------:R-:W-:Y:S02]  /*6500*/  LOP3.LUT R26, R28, R29, R26, 0x96, !PT ;  /* 0x0000001d1c1a7212 */ /* 0x000fe400078e961a */
[----:B------:R-:W-:Y:S02]  /*6510*/  LOP3.LUT R23, R25, R16, R23, 0xe8, !PT ;  /* 0x0000001019177212 */ /* 0x000fe400078ee817 */
[----:B------:R-:W-:Y:S02]  /*6520*/  LOP3.LUT R31, R32, R31, R30, 0x96, !PT ;  /* 0x0000001f201f7212 */ /* 0x000fe400078e961e */
[----:B------:R-:W-:Y:S02]  /*6530*/  LOP3.LUT R24, R21, R19, R4, 0xca, !PT ;  /* 0x0000001315187212 */ /* 0x000fe400078eca04 */
[----:B------:R-:W-:-:S02]  /*6540*/  LOP3.LUT R22, R27, R22, R18, 0x96, !PT ;  /* 0x000000161b167212 */ /* 0x000fc400078e9612 */
[----:B------:R-:W-:Y:S02]  /*6550*/  IADD3 R18, PT, PT, R26, R23, R17 ;  /* 0x000000171a127210 */ /* 0x000fe40007ffe011 */
[----:B------:R-:W-:Y:S02]  /*6560*/  IADD3 R17, PT, PT, R24, R31, R2 ;  /* 0x0000001f18117210 */ /* 0x000fe40007ffe002 */
[----:B------:R-:W-:Y:S02]  /*6570*/  IADD3 R7, PT, PT, R8, R6, R7 ;  /* 0x0000000608077210 */ /* 0x000fe40007ffe007 */
[----:B------:R-:W-:Y:S01]  /*6580*/  IADD3 R22, PT, PT, R13, R22, R12 ;  /* 0x000000160d167210 */ /* 0x000fe20007ffe00c */
[----:B------:R-:W-:Y:S01]  /*6590*/  VIADD R17, R17, UR25 ;  /* 0x0000001911117c36 */ /* 0x000fe20008000000 */
[C-C-:B------:R-:W-:Y:S02]  /*65a0*/  SHF.R.W.U32 R2, R7.reuse, 0x11, R7.reuse ;  /* 0x0000001107027819 */ /* 0x140fe40000001e07 */
[----:B------:R-:W-:Y:S01]  /*65b0*/  SHF.R.W.U32 R23, R7, 0x13, R7 ;  /* 0x0000001307177819 */ /* 0x000fe20000001e07 */
[----:B------:R-:W-:Y:S01]  /*65c0*/  IMAD.IADD R8, R16, 0x1, R17 ;  /* 0x0000000110087824 */ /* 0x000fe200078e0211 */
[----:B------:R-:W-:-:S02]  /*65d0*/  SHF.R.U32.HI R6, RZ, 0xa, R7 ;  /* 0x0000000aff067819 */ /* 0x000fc40000011607 */
[C-C-:B------:R-:W-:Y:S02]  /*65e0*/  SHF.R.W.U32 R24, R18.reuse, 0x2, R18.reuse ;  /* 0x0000000212187819 */ /* 0x140fe40000001e12 */
[C-C-:B------:R-:W-:Y:S02]  /*65f0*/  SHF.R.W.U32 R27, R18.reuse, 0xd, R18.reuse ;  /* 0x0000000d121b7819 */ /* 0x140fe40000001e12 */
[----:B------:R-:W-:Y:S02]  /*6600*/  SHF.R.W.U32 R26, R18, 0x16, R18 ;  /* 0x00000016121a7819 */ /* 0x000fe40000001e12 */
[----:B------:R-:W-:Y:S01]  /*6610*/  LOP3.LUT R2, R23, R6, R2, 0x96, !PT ;  /* 0x0000000617027212 */ /* 0x000fe200078e9602 */
[----:B------:R-:W-:Y:S01]  /*6620*/  VIADD R6, R22, 0x11002000 ;  /* 0x1100200016067836 */ /* 0x000fe20000000000 */
[----:B------:R-:W-:Y:S02]  /*6630*/  LOP3.LUT R13, R26, R27, R24, 0x96, !PT ;  /* 0x0000001b1a0d7212 */ /* 0x000fe400078e9618 */
[----:B------:R-:W-:-:S02]  /*6640*/  LOP3.LUT R16, R18, R25, R16, 0xe8, !PT ;  /* 0x0000001912107212 */ /* 0x000fc400078ee810 */
[C-C-:B------:R-:W-:Y:S02]  /*6650*/  SHF.R.W.U32 R23, R8.reuse, 0x6, R8.reuse ;  /* 0x0000000608177819 */ /* 0x140fe40000001e08 */
[C-C-:B------:R-:W-:Y:S02]  /*6660*/  SHF.R.W.U32 R24, R8.reuse, 0xb, R8.reuse ;  /* 0x0000000b08187819 */ /* 0x140fe40000001e08 */
[----:B------:R-:W-:Y:S02]  /*6670*/  SHF.R.W.U32 R26, R8, 0x19, R8 ;  /* 0x00000019081a7819 */ /* 0x000fe40000001e08 */
[----:B------:R-:W-:Y:S02]  /*6680*/  IADD3 R13, PT, PT, R13, R16, R20 ;  /* 0x000000100d0d7210 */ /* 0x000fe40007ffe014 */
[----:B------:R-:W-:Y:S02]  /*6690*/  IADD3 R2, PT, PT, R5, R2, R14 ;  /* 0x0000000205027210 */ /* 0x000fe40007ffe00e */
[----:B------:R-:W-:-:S02]  /*66a0*/  LOP3.LUT R27, R26, R24, R23, 0x96, !PT ;  /* 0x000000181a1b7212 */ /* 0x000fc400078e9617 */
[--C-:B------:R-:W-:Y:S01]  /*66b0*/  SHF.R.W.U32 R16, R6, 0x11, R6.reuse ;  /* 0x0000001106107819 */ /* 0x100fe20000001e06 */
[----:B------:R-:W-:Y:S01]  /*66c0*/  VIADD R2, R2, 0x100 ;  /* 0x0000010002027836 */ /* 0x000fe20000000000 */
[--C-:B------:R-:W-:Y:S02]  /*66d0*/  SHF.R.W.U32 R5, R6, 0x13, R6.reuse ;  /* 0x0000001306057819 */ /* 0x100fe40000001e06 */
[----:B------:R-:W-:Y:S02]  /*66e0*/  SHF.R.U32.HI R14, RZ, 0xa, R6 ;  /* 0x0000000aff0e7819 */ /* 0x000fe40000011606 */
[----:B------:R-:W-:Y:S02]  /*66f0*/  LOP3.LUT R24, R8, R21, R19, 0xca, !PT ;  /* 0x0000001508187212 */ /* 0x000fe400078eca13 */
[----:B------:R-:W-:Y:S02]  /*6700*/  LOP3.LUT R16, R5, R14, R16, 0x96, !PT ;  /* 0x0000000e05107212 */ /* 0x000fe400078e9610 */
[----:B------:R-:W-:Y:S01]  /*6710*/  IADD3 R14, PT, PT, R24, R27, R4 ;  /* 0x0000001b180e7210 */ /* 0x000fe20007ffe004 */
[----:B------:R-:W-:Y:S01]  /*6720*/  IMAD.U32 R4, RZ, RZ, UR27 ;  /* 0x0000001bff047e24 */ /* 0x000fe2000f8e00ff */
[----:B------:R-:W-:-:S02]  /*6730*/  SHF.R.W.U32 R20, R13, 0x2, R13 ;  /* 0x000000020d147819 */ /* 0x000fc40000001e0d */
[C-C-:B------:R-:W-:Y:S01]  /*6740*/  SHF.R.W.U32 R23, R13.reuse, 0xd, R13.reuse ;  /* 0x0000000d0d177819 */ /* 0x140fe20000001e0d */
[----:B------:R-:W-:Y:S01]  /*6750*/  VIADD R14, R14, UR26 ;  /* 0x0000001a0e0e7c36 */ /* 0x000fe20008000000 */
[----:B------:R-:W-:-:S03]  /*6760*/  SHF.R.W.U32 R22, R13, 0x16, R13 ;  /* 0x000000160d167819 */ /* 0x000fc60000001e0d */
[----:B------:R-:W-:Y:S01]  /*6770*/  IMAD.IADD R5, R25, 0x1, R14 ;  /* 0x0000000119057824 */ /* 0x000fe200078e020e */
[----:B------:R-:W-:Y:S02]  /*6780*/  LOP3.LUT R20, R22, R23, R20, 0x96, !PT ;  /* 0x0000001716147212 */ /* 0x000fe400078e9614 */
[----:B------:R-:W-:Y:S01]  /*6790*/  LOP3.LUT R22, R13, R18, R25, 0xe8, !PT ;  /* 0x000000120d167212 */ /* 0x000fe200078ee819 */
[----:B------:R-:W-:Y:S01]  /*67a0*/  IMAD.IADD R25, R3, 0x1, R16 ;  /* 0x0000000103197824 */ /* 0x000fe200078e0210 */
[C---:B------:R-:W-:Y:S02]  /*67b0*/  SHF.R.W.U32 R28, R5.reuse, 0x6, R5 ;  /* 0x00000006051c7819 */ /* 0x040fe40000001e05 */
[----:B------:R-:W-:Y:S02]  /*67c0*/  IADD3 R20, PT, PT, R20, R22, R17 ;  /* 0x0000001614147210 */ /* 0x000fe40007ffe011 */
[C-C-:B------:R-:W-:Y:S02]  /*67d0*/  SHF.R.W.U32 R29, R5.reuse, 0xb, R5.reuse ;  /* 0x0000000b051d7819 */ /* 0x140fe40000001e05 */
[----:B------:R-:W-:-:S02]  /*67e0*/  SHF.R.W.U32 R30, R5, 0x19, R5 ;  /* 0x00000019051e7819 */ /* 0x000fc40000001e05 */
[C-C-:B------:R-:W-:Y:S02]  /*67f0*/  SHF.R.W.U32 R17, R2.reuse, 0x11, R2.reuse ;  /* 0x0000001102117819 */ /* 0x140fe40000001e02 */
[--C-:B------:R-:W-:Y:S02]  /*6800*/  SHF.R.W.U32 R22, R2, 0x13, R2.reuse ;  /* 0x0000001302167819 */ /* 0x100fe40000001e02 */
[----:B------:R-:W-:Y:S02]  /*6810*/  SHF.R.U32.HI R23, RZ, 0xa, R2 ;  /* 0x0000000aff177819 */ /* 0x000fe40000011602 */
[C-C-:B------:R-:W-:Y:S02]  /*6820*/  SHF.R.W.U32 R24, R20.reuse, 0x2, R20.reuse ;  /* 0x0000000214187819 */ /* 0x140fe40000001e14 */
[C-C-:B------:R-:W-:Y:S02]  /*6830*/  SHF.R.W.U32 R27, R20.reuse, 0xd, R20.reuse ;  /* 0x0000000d141b7819 */ /* 0x140fe40000001e14 */
[----:B------:R-:W-:-:S02]  /*6840*/  SHF.R.W.U32 R26, R20, 0x16, R20 ;  /* 0x00000016141a7819 */ /* 0x000fc40000001e14 */
[----:B------:R-:W-:Y:S02]  /*6850*/  LOP3.LUT R28, R30, R29, R28, 0x96, !PT ;  /* 0x0000001d1e1c7212 */ /* 0x000fe400078e961c */
[----:B------:R-:W-:Y:S02]  /*6860*/  LOP3.LUT R22, R22, R23, R17, 0x96, !PT ;  /* 0x0000001716167212 */ /* 0x000fe400078e9611 */
[----:B------:R-:W-:Y:S02]  /*6870*/  LOP3.LUT R29, R5, R8, R21, 0xca, !PT ;  /* 0x00000008051d7212 */ /* 0x000fe400078eca15 */
[----:B------:R-:W-:Y:S02]  /*6880*/  LOP3.LUT R27, R26, R27, R24, 0x96, !PT ;  /* 0x0000001b1a1b7212 */ /* 0x000fe400078e9618 */
[----:B------:R-:W-:Y:S02]  /*6890*/  LOP3.LUT R26, R20, R13, R18, 0xe8, !PT ;  /* 0x0000000d141a7212 */ /* 0x000fe400078ee812 */
[----:B------:R-:W-:-:S02]  /*68a0*/  SHF.R.W.U32 R16, R25, 0x11, R25 ;  /* 0x0000001119107819 */ /* 0x000fc40000001e19 */
[--C-:B------:R-:W-:Y:S02]  /*68b0*/  SHF.R.W.U32 R23, R25, 0x13, R25.reuse ;  /* 0x0000001319177819 */ /* 0x100fe40000001e19 */
[----:B------:R-:W-:Y:S02]  /*68c0*/  SHF.R.U32.HI R24, RZ, 0xa, R25 ;  /* 0x0000000aff187819 */ /* 0x000fe40000011619 */
[----:B------:R-:W-:Y:S02]  /*68d0*/  IADD3 R17, PT, PT, R22, -0x80000000, R11 ;  /* 0x8000000016117810 */ /* 0x000fe40007ffe00b */
[----:B------:R-:W-:Y:S02]  /*68e0*/  IADD3 R19, PT, PT, R29, R28, R19 ;  /* 0x0000001c1d137210 */ /* 0x000fe40007ffe013 */
[----:B------:R-:W-:Y:S02]  /*68f0*/  IADD3 R27, PT, PT, R27, R26, R14 ;  /* 0x0000001a1b1b7210 */ /* 0x000fe40007ffe00e */
[----:B------:R-:W-:-:S02]  /*6900*/  LOP3.LUT R24, R23, R24, R16, 0x96, !PT ;  /* 0x0000001817187212 */ /* 0x000fc400078e9610 */
[C-C-:B------:R-:W-:Y:S02]  /*6910*/  SHF.R.W.U32 R14, R17.reuse, 0x11, R17.reuse ;  /* 0x00000011110e7819 */ /* 0x140fe40000001e11 */
[--C-:B------:R-:W-:Y:S01]  /*6920*/  SHF.R.W.U32 R23, R17, 0x13, R17.reuse ;  /* 0x0000001311177819 */ /* 0x100fe20000001e11 */
[----:B------:R-:W-:Y:S01]  /*6930*/  IMAD.IADD R28, R7, 0x1, R24 ;  /* 0x00000001071c7824 */ /* 0x000fe200078e0218 */
[----:B------:R-:W-:Y:S02]  /*6940*/  SHF.R.U32.HI R16, RZ, 0xa, R17 ;  /* 0x0000000aff107819 */ /* 0x000fe40000011611 */
[----:B------:R-:W-:Y:S02]  /*6950*/  IADD3 R19, PT, PT, R19, 0x100, R4 ;  /* 0x0000010013137810 */ /* 0x000fe40007ffe004 */
        /* <DEDUP_REMOVED lines=17> */
[C-C-:B------:R-:W-:Y:S02]  /*6a70*/  SHF.R.W.U32 R19, R24.reuse, 0x11, R24.reuse ;  /* 0x0000001118137819 */ /* 0x140fe40000001e18 */
        /* <DEDUP_REMOVED lines=8> */
[----:B------:R-:W-:Y:S01]  /*6b00*/  IADD3 R31, PT, PT, R18, R30, R21 ;  /* 0x0000001e121f7210 */ /* 0x000fe20007ffe015 */
[----:B------:R-:W-:Y:S01]  /*6b10*/  IMAD.IADD R18, R2, 0x1, R23 ;  /* 0x0000000102127824 */ /* 0x000fe200078e0217 */
[----:B------:R-:W-:-:S02]  /*6b20*/  SHF.R.W.U32 R30, R12, 0x7, R12 ;  /* 0x000000070c1e7819 */ /* 0x000fc40000001e0c */
[--C-:B------:R-:W-:Y:S02]  /*6b30*/  SHF.R.W.U32 R29, R12, 0x12, R12.reuse ;  /* 0x000000120c1d7819 */ /* 0x100fe40000001e0c */
[----:B------:R-:W-:Y:S02]  /*6b40*/  SHF.R.U32.HI R4, RZ, 0x3, R12 ;  /* 0x00000003ff047819 */ /* 0x000fe4000001160c */
[C-C-:B------:R-:W-:Y:S02]  /*6b50*/  SHF.R.W.U32 R21, R18.reuse, 0x11, R18.reuse ;  /* 0x0000001112157819 */ /* 0x140fe40000001e12 */
[--C-:B------:R-:W-:Y:S02]  /*6b60*/  SHF.R.W.U32 R22, R18, 0x13, R18.reuse ;  /* 0x0000001312167819 */ /* 0x100fe40000001e12 */
[----:B------:R-:W-:Y:S02]  /*6b70*/  SHF.R.U32.HI R23, RZ, 0xa, R18 ;  /* 0x0000000aff177819 */ /* 0x000fe40000011612 */
[----:B------:R-:W-:-:S02]  /*6b80*/  IADD3 R31, PT, PT, R12, UR28, R31 ;  /* 0x0000001c0c1f7c10 */ /* 0x000fc4000fffe01f */
[----:B------:R-:W-:Y:S01]  /*6b90*/  LOP3.LUT R30, R29, R4, R30, 0x96, !PT ;  /* 0x000000041d1e7212 */ /* 0x000fe200078e961e */
[----:B------:R-:W-:Y:S01]  /*6ba0*/  IMAD.IADD R4, R10, 0x1, R19 ;  /* 0x000000010a047824 */ /* 0x000fe200078e0213 */
[----:B------:R-:W-:Y:S02]  /*6bb0*/  LOP3.LUT R32, R26, R27, R20, 0xe8, !PT ;  /* 0x0000001b1a207212 */ /* 0x000fe400078ee814 */
[----:B------:R-:W-:Y:S01]  /*6bc0*/  LOP3.LUT R21, R22, R23, R21, 0x96, !PT ;  /* 0x0000001716157212 */ /* 0x000fe200078e9615 */
[--C-:B------:R-:W-:Y:S01]  /*6bd0*/  IMAD.IADD R22, R13, 0x1, R31.reuse ;  /* 0x000000010d167824 */ /* 0x100fe200078e021f */
[----:B------:R-:W-:Y:S02]  /*6be0*/  IADD3 R14, PT, PT, R14, R32, R31 ;  /* 0x000000200e0e7210 */ /* 0x000fe40007ffe01f */
        /* <DEDUP_REMOVED lines=8> */
[----:B------:R-:W-:Y:S01]  /*6c70*/  LOP3.LUT R23, R29, R34, R23, 0x96, !PT ;  /* 0x000000221d177212 */ /* 0x000fe200078e9617 */
[----:B------:R-:W-:Y:S01]  /*6c80*/  VIADD R13, R21, 0x100 ;  /* 0x00000100150d7836 */ /* 0x000fe20000000000 */
        /* <DEDUP_REMOVED lines=11> */
[----:B------:R-:W-:Y:S01]  /*6d40*/  LOP3.LUT R23, R14, R26, R27, 0xe8, !PT ;  /* 0x0000001a0e177212 */ /* 0x000fe200078ee81b */
[----:B------:R-:W-:Y:S01]  /*6d50*/  IMAD.IADD R21, R20, 0x1, R29 ;  /* 0x0000000114157824 */ /* 0x000fe200078e021d */
[----:B------:R-:W-:Y:S02]  /*6d60*/  SHF.R.W.U32 R8, R3, 0x7, R3 ;  /* 0x0000000703087819 */ /* 0x000fe40000001e03 */
[----:B------:R-:W-:Y:S02]  /*6d70*/  IADD3 R23, PT, PT, R32, R23, R29 ;  /* 0x0000001720177210 */ /* 0x000fe40007ffe01d */
[C-C-:B------:R-:W-:Y:S02]  /*6d80*/  SHF.R.W.U32 R30, R21.reuse, 0x6, R21.reuse ;  /* 0x00000006151e7819 */ /* 0x140fe40000001e15 */
[C-C-:B------:R-:W-:Y:S02]  /*6d90*/  SHF.R.W.U32 R33, R21.reuse, 0xb, R21.reuse ;  /* 0x0000000b15217819 */ /* 0x140fe40000001e15 */
[----:B------:R-:W-:-:S02]  /*6da0*/  SHF.R.W.U32 R32, R21, 0x19, R21 ;  /* 0x0000001915207819 */ /* 0x000fc40000001e15 */
[--C-:B------:R-:W-:Y:S02]  /*6db0*/  SHF.R.W.U32 R29, R3, 0x12, R3.reuse ;  /* 0x00000012031d7819 */ /* 0x100fe40000001e03 */
[----:B------:R-:W-:Y:S02]  /*6dc0*/  SHF.R.U32.HI R20, RZ, 0x3, R3 ;  /* 0x00000003ff147819 */ /* 0x000fe40000011603 */
[----:B------:R-:W-:Y:S02]  /*6dd0*/  LOP3.LUT R32, R32, R33, R30, 0x96, !PT ;  /* 0x0000002120207212 */ /* 0x000fe400078e961e */
[----:B------:R-:W-:Y:S02]  /*6de0*/  LOP3.LUT R33, R21, R22, R16, 0xca, !PT ;  /* 0x0000001615217212 */ /* 0x000fe400078eca10 */
[----:B------:R-:W-:Y:S02]  /*6df0*/  LOP3.LUT R8, R29, R20, R8, 0x96, !PT ;  /* 0x000000141d087212 */ /* 0x000fe400078e9608 */
[----:B------:R-:W-:-:S02]  /*6e00*/  SHF.R.W.U32 R29, R9, 0x7, R9 ;  /* 0x00000007091d7819 */ /* 0x000fc40000001e09 */
[--C-:B------:R-:W-:Y:S02]  /*6e10*/  SHF.R.W.U32 R20, R9, 0x12, R9.reuse ;  /* 0x0000001209147819 */ /* 0x100fe40000001e09 */
[----:B------:R-:W-:Y:S02]  /*6e20*/  SHF.R.U32.HI R30, RZ, 0x3, R9 ;  /* 0x00000003ff1e7819 */ /* 0x000fe40000011609 */
[----:B------:R-:W-:Y:S02]  /*6e30*/  IADD3 R32, PT, PT, R33, R32, R5 ;  /* 0x0000002021207210 */ /* 0x000fe40007ffe005 */
[----:B------:R-:W-:Y:S02]  /*6e40*/  LOP3.LUT R29, R20, R30, R29, 0x96, !PT ;  /* 0x0000001e141d7212 */ /* 0x000fe400078e961d */
[C-C-:B------:R-:W-:Y:S02]  /*6e50*/  SHF.R.W.U32 R5, R23.reuse, 0x2, R23.reuse ;  /* 0x0000000217057819 */ /* 0x140fe40000001e17 */
[----:B------:R-:W-:-:S02]  /*6e60*/  SHF.R.W.U32 R20, R23, 0xd, R23 ;  /* 0x0000000d17147819 */ /* 0x000fc40000001e17 */
[----:B------:R-:W-:Y:S02]  /*6e70*/  SHF.R.W.U32 R30, R23, 0x16, R23 ;  /* 0x00000016171e7819 */ /* 0x000fe40000001e17 */
[----:B------:R-:W-:Y:S02]  /*6e80*/  IADD3 R32, PT, PT, R3, UR30, R32 ;  /* 0x0000001e03207c10 */ /* 0x000fe4000fffe020 */
[----:B------:R-:W-:Y:S02]  /*6e90*/  LOP3.LUT R5, R30, R20, R5, 0x96, !PT ;  /* 0x000000141e057212 */ /* 0x000fe400078e9605 */
[----:B------:R-:W-:Y:S01]  /*6ea0*/  LOP3.LUT R30, R23, R14, R26, 0xe8, !PT ;  /* 0x0000000e171e7212 */ /* 0x000fe200078ee81a */
[----:B------:R-:W-:Y:S01]  /*6eb0*/  IMAD.IADD R20, R27, 0x1, R32 ;  /* 0x000000011b147824 */ /* 0x000fe200078e0220 */
[----:B------:R-:W-:Y:S02]  /*6ec0*/  IADD3 R31, PT, PT, R11, R31, R24 ;  /* 0x0000001f0b1f7210 */ /* 0x000fe40007ffe018 */
[----:B------:R-:W-:-:S02]  /*6ed0*/  IADD3 R30, PT, PT, R5, R30, R32 ;  /* 0x0000001e051e7210 */ /* 0x000fc40007ffe020 */
[--C-:B------:R-:W-:Y:S01]  /*6ee0*/  SHF.R.W.U32 R5, R20, 0x6, R20.reuse ;  /* 0x0000000614057819 */ /* 0x100fe20000001e14 */
[----:B------:R-:W-:Y:S01]  /*6ef0*/  IMAD.IADD R8, R8, 0x1, R31 ;  /* 0x0000000108087824 */ /* 0x000fe200078e021f */
[C-C-:B------:R-:W-:Y:S02]  /*6f00*/  SHF.R.W.U32 R32, R20.reuse, 0xb, R20.reuse ;  /* 0x0000000b14207819 */ /* 0x140fe40000001e14 */
[----:B------:R-:W-:Y:S02]  /*6f10*/  SHF.R.W.U32 R27, R20, 0x19, R20 ;  /* 0x00000019141b7819 */ /* 0x000fe40000001e14 */
[----:B------:R-:W-:Y:S02]  /*6f20*/  SHF.R.W.U32 R33, R30, 0x16, R30 ;  /* 0x000000161e217819 */ /* 0x000fe40000001e1e */
[----:B------:R-:W-:Y:S02]  /*6f30*/  LOP3.LUT R27, R27, R32, R5, 0x96, !PT ;  /* 0x000000201b1b7212 */ /* 0x000fe400078e9605 */
[----:B------:R-:W-:-:S02]  /*6f40*/  LOP3.LUT R32, R20, R21, R22, 0xca, !PT ;  /* 0x0000001514207212 */ /* 0x000fc400078eca16 */
[----:B------:R-:W-:Y:S02]  /*6f50*/  IADD3 R5, PT, PT, R19, 0x400022, R6 ;  /* 0x0040002213057810 */ /* 0x000fe40007ffe006 */
[----:B------:R-:W-:Y:S02]  /*6f60*/  IADD3 R32, PT, PT, R32, R27, R16 ;  /* 0x0000001b20207210 */ /* 0x000fe40007ffe010 */
[C-C-:B------:R-:W-:Y:S02]  /*6f70*/  SHF.R.W.U32 R27, R5.reuse, 0x11, R5.reuse ;  /* 0x00000011051b7819 */ /* 0x140fe40000001e05 */
[--C-:B------:R-:W-:Y:S02]  /*6f80*/  SHF.R.W.U32 R16, R5, 0x13, R5.reuse ;  /* 0x0000001305107819 */ /* 0x100fe40000001e05 */
[----:B------:R-:W-:Y:S02]  /*6f90*/  SHF.R.U32.HI R19, RZ, 0xa, R5 ;  /* 0x0000000aff137819 */ /* 0x000fe40000011605 */
[----:B------:R-:W-:-:S02]  /*6fa0*/  SHF.R.U32.HI R31, RZ, 0x3, R7 ;  /* 0x00000003ff1f7819 */ /* 0x000fc40000011607 */
[----:B------:R-:W-:Y:S02]  /*6fb0*/  LOP3.LUT R27, R16, R19, R27, 0x96, !PT ;  /* 0x00000013101b7212 */ /* 0x000fe400078e961b */
[C-C-:B------:R-:W-:Y:S02]  /*6fc0*/  SHF.R.W.U32 R16, R30.reuse, 0x2, R30.reuse ;  /* 0x000000021e107819 */ /* 0x140fe40000001e1e */
[----:B------:R-:W-:Y:S02]  /*6fd0*/  SHF.R.W.U32 R19, R30, 0xd, R30 ;  /* 0x0000000d1e137819 */ /* 0x000fe40000001e1e */
[----:B------:R-:W-:Y:S02]  /*6fe0*/  IADD3 R12, PT, PT, R12, R27, R25 ;  /* 0x0000001b0c0c7210 */ /* 0x000fe40007ffe019 */
[----:B------:R-:W-:Y:S02]  /*6ff0*/  LOP3.LUT R16, R33, R19, R16, 0x96, !PT ;  /* 0x0000001321107212 */ /* 0x000fe400078e9610 */
[----:B------:R-:W-:Y:S01]  /*7000*/  IADD3 R33, PT, PT, R9, UR31, R32 ;  /* 0x0000001f09217c10 */ /* 0x000fe2000fffe020 */
[----:B------:R-:W-:Y:S01]  /*7010*/  IMAD.IADD R15, R15, 0x1, R12 ;  /* 0x000000010f0f7824 */ /* 0x000fe200078e020c */
[----:B------:R-:W-:-:S02]  /*7020*/  LOP3.LUT R32, R30, R23, R14, 0xe8, !PT ;  /* 0x000000171e207212 */ /* 0x000fc400078ee80e */
[----:B------:R-:W-:Y:S01]  /*7030*/  SHF.R.U32.HI R12, RZ, 0x3, R10 ;  /* 0x00000003ff0c7819 */ /* 0x000fe2000001160a */
[--C-:B------:R-:W-:Y:S01]  /*7040*/  IMAD.IADD R19, R26, 0x1, R33.reuse ;  /* 0x000000011a137824 */ /* 0x100fe200078e0221 */
[----:B------:R-:W-:-:S04]  /*7050*/  IADD3 R16, PT, PT, R16, R32, R33 ;  /* 0x0000002010107210 */ /* 0x000fc80007ffe021 */
[C-C-:B------:R-:W-:Y:S02]  /*7060*/  SHF.R.W.U32 R11, R19.reuse, 0x6, R19.reuse ;  /* 0x00000006130b7819 */ /* 0x140fe40000001e13 */
[C-C-:B------:R-:W-:Y:S02]  /*7070*/  SHF.R.W.U32 R26, R19.reuse, 0xb, R19.reuse ;  /* 0x0000000b131a7819 */ /* 0x140fe40000001e13 */
[----:B------:R-:W-:-:S04]  /*7080*/  SHF.R.W.U32 R32, R19, 0x19, R19 ;  /* 0x0000001913207819 */ /* 0x000fc80000001e13 */
[----:B------:R-:W-:Y:S02]  /*7090*/  LOP3.LUT R33, R32, R26, R11, 0x96, !PT ;  /* 0x0000001a20217212 */ /* 0x000fe400078e960b */
[C-C-:B------:R-:W-:Y:S02]  /*70a0*/  SHF.R.W.U32 R11, R7.reuse, 0x7, R7.reuse ;  /* 0x00000007070b7819 */ /* 0x140fe40000001e07 */
[----:B------:R-:W-:Y:S02]  /*70b0*/  SHF.R.W.U32 R26, R7, 0x12, R7 ;  /* 0x00000012071a7819 */ /* 0x000fe40000001e07 */
[----:B------:R-:W-:Y:S02]  /*70c0*/  LOP3.LUT R32, R19, R20, R21, 0xca, !PT ;  /* 0x0000001413207212 */ /* 0x000fe400078eca15 */
[----:B------:R-:W-:Y:S02]  /*70d0*/  LOP3.LUT R11, R26, R31, R11, 0x96, !PT ;  /* 0x0000001f1a0b7212 */ /* 0x000fe400078e960b */
[----:B------:R-:W-:-:S02]  /*70e0*/  IADD3 R32, PT, PT, R32, R33, R22 ;  /* 0x0000002120207210 */ /* 0x000fc40007ffe016 */
[C-C-:B------:R-:W-:Y:S02]  /*70f0*/  SHF.R.W.U32 R26, R8.reuse, 0x11, R8.reuse ;  /* 0x00000011081a7819 */ /* 0x140fe40000001e08 */
[--C-:B------:R-:W-:Y:S02]  /*7100*/  SHF.R.W.U32 R31, R8, 0x13, R8.reuse ;  /* 0x00000013081f7819 */ /* 0x100fe40000001e08 */
[----:B------:R-:W-:Y:S02]  /*7110*/  SHF.R.U32.HI R22, RZ, 0xa, R8 ;  /* 0x0000000aff167819 */ /* 0x000fe40000011608 */
[C---:B------:R-:W-:Y:S02]  /*7120*/  SHF.R.W.U32 R33, R16.reuse, 0x16, R16 ;  /* 0x0000001610217819 */ /* 0x040fe40000001e10 */
[----:B------:R-:W-:Y:S02]  /*7130*/  LOP3.LUT R26, R31, R22, R26, 0x96, !PT ;  /* 0x000000161f1a7212 */ /* 0x000fe400078e961a */
[----:B------:R-:W-:-:S02]  /*7140*/  SHF.R.W.U32 R22, R16, 0x2, R16 ;  /* 0x0000000210167819 */ /* 0x000fc40000001e10 */
[----:B------:R-:W-:-:S04]  /*7150*/  SHF.R.W.U32 R31, R16, 0xd, R16 ;  /* 0x0000000d101f7819 */ /* 0x000fc80000001e10 */
[----:B------:R-:W-:Y:S02]  /*7160*/  LOP3.LUT R22, R33, R31, R22, 0x96, !PT ;  /* 0x0000001f21167212 */ /* 0x000fe400078e9616 */
[----:B------:R-:W-:Y:S02]  /*7170*/  IADD3 R31, PT, PT, R7, UR32, R32 ;  /* 0x00000020071f7c10 */ /* 0x000fe4000fffe020 */
[----:B------:R-:W-:-:S03]  /*7180*/  LOP3.LUT R32, R16, R30, R23, 0xe8, !PT ;  /* 0x0000001e10207212 */ /* 0x000fc600078ee817 */
[--C-:B------:R-:W-:Y:S01]  /*7190*/  IMAD.IADD R14, R14, 0x1, R31.reuse ;  /* 0x000000010e0e7824 */ /* 0x100fe200078e021f */
[----:B------:R-:W-:-:S04]  /*71a0*/  IADD3 R27, PT, PT, R22, R32, R31 ;  /* 0x00000020161b7210 */ /* 0x000fc80007ffe01f */
[C-C-:B------:R-:W-:Y:S02]  /*71b0*/  SHF.R.W.U32 R22, R14.reuse, 0x6, R14.reuse ;  /* 0x000000060e167819 */ /* 0x140fe40000001e0e */
[C-C-:B------:R-:W-:Y:S02]  /*71c0*/  SHF.R.W.U32 R31, R14.reuse, 0xb, R14.reuse ;  /* 0x0000000b0e1f7819 */ /* 0x140fe40000001e0e */
[C---:B------:R-:W-:Y:S02]  /*71d0*/  SHF.R.W.U32 R32, R14.reuse, 0x19, R14 ;  /* 0x000000190e207819 */ /* 0x040fe40000001e0e */
[----:B------:R-:W-:Y:S02]  /*71e0*/  LOP3.LUT R33, R14, R19, R20, 0xca, !PT ;  /* 0x000000130e217212 */ /* 0x000fe400078eca14 */
[----:B------:R-:W-:Y:S02]  /*71f0*/  LOP3.LUT R32, R32, R31, R22, 0x96, !PT ;  /* 0x0000001f20207212 */ /* 0x000fe400078e9616 */
[----:B------:R-:W-:-:S02]  /*7200*/  SHF.R.W.U32 R22, R10, 0x7, R10 ;  /* 0x000000070a167819 */ /* 0x000fc40000001e0a */
[----:B------:R-:W-:Y:S02]  /*7210*/  SHF.R.W.U32 R31, R10, 0x12, R10 ;  /* 0x000000120a1f7819 */ /* 0x000fe40000001e0a */
[----:B------:R-:W-:Y:S02]  /*7220*/  IADD3 R33, PT, PT, R33, R32, R21 ;  /* 0x0000002021217210 */ /* 0x000fe40007ffe015 */
[----:B------:R-:W-:Y:S02]  /*7230*/  LOP3.LUT R22, R31, R12, R22, 0x96, !PT ;  /* 0x0000000c1f167212 */ /* 0x000fe400078e9616 */
[C-C-:B------:R-:W-:Y:S02]  /*7240*/  SHF.R.W.U32 R12, R15.reuse, 0x11, R15.reuse ;  /* 0x000000110f0c7819 */ /* 0x140fe40000001e0f */
[--C-:B------:R-:W-:Y:S02]  /*7250*/  SHF.R.W.U32 R21, R15, 0x13, R15.reuse ;  /* 0x000000130f157819 */ /* 0x100fe40000001e0f */
[----:B------:R-:W-:-:S02]  /*7260*/  SHF.R.U32.HI R31, RZ, 0xa, R15 ;  /* 0x0000000aff1f7819 */ /* 0x000fc4000001160f */
[--C-:B------:R-:W-:Y:S02]  /*7270*/  SHF.R.W.U32 R32, R27, 0xd, R27.reuse ;  /* 0x0000000d1b207819 */ /* 0x100fe40000001e1b */
[----:B------:R-:W-:Y:S02]  /*7280*/  LOP3.LUT R12, R21, R31, R12, 0x96, !PT ;  /* 0x0000001f150c7212 */ /* 0x000fe400078e960c */
[C-C-:B------:R-:W-:Y:S02]  /*7290*/  SHF.R.W.U32 R21, R27.reuse, 0x2, R27.reuse ;  /* 0x000000021b157819 */ /* 0x140fe40000001e1b */
[----:B------:R-:W-:Y:S02]  /*72a0*/  SHF.R.W.U32 R31, R27, 0x16, R27 ;  /* 0x000000161b1f7819 */ /* 0x000fe40000001e1b */
[----:B------:R-:W-:Y:S02]  /*72b0*/  IADD3 R34, PT, PT, R10, UR33, R33 ;  /* 0x000000210a227c10 */ /* 0x000fe4000fffe021 */
[----:B------:R-:W-:-:S02]  /*72c0*/  LOP3.LUT R21, R31, R32, R21, 0x96, !PT ;  /* 0x000000201f157212 */ /* 0x000fc400078e9615 */
[----:B------:R-:W-:Y:S01]  /*72d0*/  LOP3.LUT R31, R27, R16, R30, 0xe8, !PT ;  /* 0x000000101b1f7212 */ /* 0x000fe200078ee81e */
[----:B------:R-:W-:Y:S01]  /*72e0*/  IMAD.IADD R23, R23, 0x1, R34 ;  /* 0x0000000117177824 */ /* 0x000fe200078e0222 */
[----:B------:R-:W-:Y:S02]  /*72f0*/  IADD3 R32, PT, PT, R9, R26, R4 ;  /* 0x0000001a09207210 */ /* 0x000fe40007ffe004 */
[----:B------:R-:W-:Y:S02]  /*7300*/  IADD3 R26, PT, PT, R21, R31, R34 ;  /* 0x0000001f151a7210 */ /* 0x000fe40007ffe022 */
[--C-:B------:R-:W-:Y:S01]  /*7310*/  SHF.R.W.U32 R21, R23, 0x6, R23.reuse ;  /* 0x0000000617157819 */ /* 0x100fe20000001e17 */
[----:B------:R-:W-:Y:S01]  /*7320*/  IMAD.IADD R9, R11, 0x1, R32 ;  /* 0x000000010b097824 */ /* 0x000fe200078e0220 */
[C-C-:B------:R-:W-:Y:S02]  /*7330*/  SHF.R.W.U32 R34, R23.reuse, 0xb, R23.reuse ;  /* 0x0000000b17227819 */ /* 0x140fe40000001e17 */
[----:B------:R-:W-:-:S02]  /*7340*/  SHF.R.W.U32 R31, R23, 0x19, R23 ;  /* 0x00000019171f7819 */ /* 0x000fc40000001e17 */
[C-C-:B------:R-:W-:Y:S02]  /*7350*/  SHF.R.W.U32 R32, R2.reuse, 0x12, R2.reuse ;  /* 0x0000001202207819 */ /* 0x140fe40000001e02 */
[----:B------:R-:W-:Y:S02]  /*7360*/  LOP3.LUT R21, R31, R34, R21, 0x96, !PT ;  /* 0x000000221f157212 */ /* 0x000fe400078e9615 */
[--C-:B------:R-:W-:Y:S02]  /*7370*/  SHF.R.W.U32 R31, R2, 0x7, R2.reuse ;  /* 0x00000007021f7819 */ /* 0x100fe40000001e02 */
[----:B------:R-:W-:Y:S02]  /*7380*/  SHF.R.U32.HI R11, RZ, 0x3, R2 ;  /* 0x00000003ff0b7819 */ /* 0x000fe40000011602 */
[----:B------:R-:W-:Y:S02]  /*7390*/  LOP3.LUT R33, R23, R14, R19, 0xca, !PT ;  /* 0x0000000e17217212 */ /* 0x000fe400078eca13 */
[----:B------:R-:W-:-:S02]  /*73a0*/  LOP3.LUT R31, R32, R11, R31, 0x96, !PT ;  /* 0x0000000b201f7212 */ /* 0x000fc400078e961f */
[----:B------:R-:W-:Y:S02]  /*73b0*/  IADD3 R21, PT, PT, R33, R21, R20 ;  /* 0x0000001521157210 */ /* 0x000fe40007ffe014 */
[C-C-:B------:R-:W-:Y:S02]  /*73c0*/  SHF.R.W.U32 R32, R9.reuse, 0x11, R9.reuse ;  /* 0x0000001109207819 */ /* 0x140fe40000001e09 */
[--C-:B------:R-:W-:Y:S02]  /*73d0*/  SHF.R.W.U32 R11, R9, 0x13, R9.reuse ;  /* 0x00000013090b7819 */ /* 0x100fe40000001e09 */
[----:B------:R-:W-:Y:S02]  /*73e0*/  SHF.R.U32.HI R20, RZ, 0xa, R9 ;  /* 0x0000000aff147819 */ /* 0x000fe40000011609 */
[----:B------:R-:W-:Y:S02]  /*73f0*/  SHF.R.W.U32 R33, R26, 0x16, R26 ;  /* 0x000000161a217819 */ /* 0x000fe40000001e1a */
[----:B------:R-:W-:-:S02]  /*7400*/  LOP3.LUT R32, R11, R20, R32, 0x96, !PT ;  /* 0x000000140b207212 */ /* 0x000fc400078e9620 */
[C-C-:B------:R-:W-:Y:S02]  /*7410*/  SHF.R.W.U32 R11, R26.reuse, 0x2, R26.reuse ;  /* 0x000000021a0b7819 */ /* 0x140fe40000001e1a */
[----:B------:R-:W-:Y:S02]  /*7420*/  SHF.R.W.U32 R20, R26, 0xd, R26 ;  /* 0x0000000d1a147819 */ /* 0x000fe40000001e1a */
[----:B------:R-:W-:Y:S02]  /*7430*/  IADD3 R21, PT, PT, R2, UR34, R21 ;  /* 0x0000002202157c10 */ /* 0x000fe4000fffe015 */
[----:B------:R-:W-:Y:S02]  /*7440*/  LOP3.LUT R34, R33, R20, R11, 0x96, !PT ;  /* 0x0000001421227212 */ /* 0x000fe400078e960b */
[----:B------:R-:W-:Y:S01]  /*7450*/  LOP3.LUT R11, R26, R27, R16, 0xe8, !PT ;  /* 0x0000001b1a0b7212 */ /* 0x000fe200078ee810 */
[----:B------:R-:W-:Y:S01]  /*7460*/  IMAD.IADD R20, R30, 0x1, R21 ;  /* 0x000000011e147824 */ /* 0x000fe200078e0215 */
[----:B------:R-:W-:-:S02]  /*7470*/  IADD3 R12, PT, PT, R3, R12, R28 ;  /* 0x0000000c030c7210 */ /* 0x000fc40007ffe01c */
[----:B------:R-:W-:Y:S02]  /*7480*/  IADD3 R21, PT, PT, R34, R11, R21 ;  /* 0x0000000b22157210 */ /* 0x000fe40007ffe015 */
[C---:B------:R-:W-:Y:S01]  /*7490*/  SHF.R.W.U32 R3, R20.reuse, 0x6, R20 ;  /* 0x0000000614037819 */ /* 0x040fe20000001e14 */
[----:B------:R-:W-:Y:S01]  /*74a0*/  IMAD.IADD R12, R29, 0x1, R12 ;  /* 0x000000011d0c7824 */ /* 0x000fe200078e020c */
[C-C-:B------:R-:W-:Y:S02]  /*74b0*/  SHF.R.W.U32 R30, R20.reuse, 0xb, R20.reuse ;  /* 0x0000000b141e7819 */ /* 0x140fe40000001e14 */
[C---:B------:R-:W-:Y:S02]  /*74c0*/  SHF.R.W.U32 R11, R20.reuse, 0x19, R20 ;  /* 0x00000019140b7819 */ /* 0x040fe40000001e14 */
[----:B------:R-:W-:Y:S02]  /*74d0*/  LOP3.LUT R29, R20, R23, R14, 0xca, !PT ;  /* 0x00000017141d7212 */ /* 0x000fe400078eca0e */
[----:B------:R-:W-:-:S02]  /*74e0*/  LOP3.LUT R34, R11, R30, R3, 0x96, !PT ;  /* 0x0000001e0b227212 */ /* 0x000fc400078e9603 */
[C-C-:B------:R-:W-:Y:S02]  /*74f0*/  SHF.R.W.U32 R11, R6.reuse, 0x7, R6.reuse ;  /* 0x00000007060b7819 */ /* 0x140fe40000001e06 */
[--C-:B------:R-:W-:Y:S02]  /*7500*/  SHF.R.W.U32 R30, R6, 0x12, R6.reuse ;  /* 0x00000012061e7819 */ /* 0x100fe40000001e06 */
[----:B------:R-:W-:Y:S02]  /*7510*/  SHF.R.U32.HI R3, RZ, 0x3, R6 ;  /* 0x00000003ff037819 */ /* 0x000fe40000011606 */
[--C-:B------:R-:W-:Y:S02]  /*7520*/  SHF.R.W.U32 R33, R12, 0x11, R12.reuse ;  /* 0x000000110c217819 */ /* 0x100fe40000001e0c */
[----:B------:R-:W-:Y:S02]  /*7530*/  LOP3.LUT R11, R30, R3, R11, 0x96, !PT ;  /* 0x000000031e0b7212 */ /* 0x000fe400078e960b */
[----:B------:R-:W-:-:S02]  /*7540*/  SHF.R.W.U32 R30, R12, 0x13, R12 ;  /* 0x000000130c1e7819 */ /* 0x000fc40000001e0c */
[----:B------:R-:W-:Y:S02]  /*7550*/  SHF.R.U32.HI R3, RZ, 0xa, R12 ;  /* 0x0000000aff037819 */ /* 0x000fe4000001160c */
[----:B------:R-:W-:Y:S02]  /*7560*/  IADD3 R29, PT, PT, R29, R34, R19 ;  /* 0x000000221d1d7210 */ /* 0x000fe40007ffe013 */
[----:B------:R-:W-:Y:S02]  /*7570*/  LOP3.LUT R33, R30, R3, R33, 0x96, !PT ;  /* 0x000000031e217212 */ /* 0x000fe400078e9621 */
[C-C-:B------:R-:W-:Y:S02]  /*7580*/  SHF.R.W.U32 R3, R21.reuse, 0x2, R21.reuse ;  /* 0x0000000215037819 */ /* 0x140fe40000001e15 */
[C-C-:B------:R-:W-:Y:S02]  /*7590*/  SHF.R.W.U32 R30, R21.reuse, 0xd, R21.reuse ;  /* 0x0000000d151e7819 */ /* 0x140fe40000001e15 */
[----:B------:R-:W-:-:S02]  /*75a0*/  SHF.R.W.U32 R19, R21, 0x16, R21 ;  /* 0x0000001615137819 */ /* 0x000fc40000001e15 */
[----:B------:R-:W-:Y:S02]  /*75b0*/  IADD3 R29, PT, PT, R6, UR35, R29 ;  /* 0x00000023061d7c10 */ /* 0x000fe4000fffe01d */
[----:B------:R-:W-:Y:S02]  /*75c0*/  LOP3.LUT R30, R19, R30, R3, 0x96, !PT ;  /* 0x0000001e131e7212 */ /* 0x000fe400078e9603 */
[----:B------:R-:W-:Y:S01]  /*75d0*/  LOP3.LUT R3, R21, R26, R27, 0xe8, !PT ;  /* 0x0000001a15037212 */ /* 0x000fe200078ee81b */
[----:B------:R-:W-:Y:S01]  /*75e0*/  IMAD.IADD R19, R16, 0x1, R29 ;  /* 0x0000000110137824 */ /* 0x000fe200078e021d */
[----:B------:R-:W-:Y:S02]  /*75f0*/  IADD3 R32, PT, PT, R10, R32, R5 ;  /* 0x000000200a207210 */ /* 0x000fe40007ffe005 */
[----:B------:R-:W-:Y:S02]  /*7600*/  IADD3 R16, PT, PT, R30, R3, R29 ;  /* 0x000000031e107210 */ /* 0x000fe40007ffe01d */
[--C-:B------:R-:W-:Y:S01]  /*7610*/  SHF.R.W.U32 R10, R19, 0x6, R19.reuse ;  /* 0x00000006130a7819 */ /* 0x100fe20000001e13 */
[----:B------:R-:W-:Y:S01]  /*7620*/  IMAD.IADD R3, R31, 0x1, R32 ;  /* 0x000000011f037824 */ /* 0x000fe200078e0220 */
[----:B------:R-:W-:-:S02]  /*7630*/  SHF.R.W.U32 R29, R19, 0xb, R19 ;  /* 0x0000000b131d7819 */ /* 0x000fc40000001e13 */
[C---:B------:R-:W-:Y:S02]  /*7640*/  SHF.R.W.U32 R30, R19.reuse, 0x19, R19 ;  /* 0x00000019131e7819 */ /* 0x040fe40000001e13 */
[----:B------:R-:W-:Y:S02]  /*7650*/  LOP3.LUT R32, R19, R20, R23, 0xca, !PT ;  /* 0x0000001413207212 */ /* 0x000fe400078eca17 */
[----:B------:R-:W-:Y:S02]  /*7660*/  LOP3.LUT R31, R30, R29, R10, 0x96, !PT ;  /* 0x0000001d1e1f7212 */ /* 0x000fe400078e960a */
[C-C-:B------:R-:W-:Y:S02]  /*7670*/  SHF.R.W.U32 R29, R17.reuse, 0x7, R17.reuse ;  /* 0x00000007111d7819 */ /* 0x140fe40000001e11 */
[--C-:B------:R-:W-:Y:S02]  /*7680*/  SHF.R.W.U32 R10, R17, 0x12, R17.reuse ;  /* 0x00000012110a7819 */ /* 0x100fe40000001e11 */
[----:B------:R-:W-:-:S02]  /*7690*/  SHF.R.U32.HI R30, RZ, 0x3, R17 ;  /* 0x00000003ff1e7819 */ /* 0x000fc40000011611 */
[----:B------:R-:W-:Y:S02]  /*76a0*/  IADD3 R32, PT, PT, R32, R31, R14 ;  /* 0x0000001f20207210 */ /* 0x000fe40007ffe00e */
[----:B------:R-:W-:Y:S02]  /*76b0*/  LOP3.LUT R29, R10, R30, R29, 0x96, !PT ;  /* 0x0000001e0a1d7212 */ /* 0x000fe400078e961d */
[C-C-:B------:R-:W-:Y:S02]  /*76c0*/  SHF.R.W.U32 R30, R3.reuse, 0x11, R3.reuse ;  /* 0x00000011031e7819 */ /* 0x140fe40000001e03 */
[--C-:B------:R-:W-:Y:S02]  /*76d0*/  SHF.R.W.U32 R31, R3, 0x13, R3.reuse ;  /* 0x00000013031f7819 */ /* 0x100fe40000001e03 */
[----:B------:R-:W-:Y:S02]  /*76e0*/  SHF.R.U32.HI R10, RZ, 0xa, R3 ;  /* 0x0000000aff0a7819 */ /* 0x000fe40000011603 */
[----:B------:R-:W-:-:S02]  /*76f0*/  SHF.R.W.U32 R14, R16, 0x16, R16 ;  /* 0x00000016100e7819 */ /* 0x000fc40000001e10 */
[----:B------:R-:W-:Y:S02]  /*7700*/  LOP3.LUT R30, R31, R10, R30, 0x96, !PT ;  /* 0x0000000a1f1e7212 */ /* 0x000fe400078e961e */
        /* <DEDUP_REMOVED lines=8> */
[--C-:B------:R-:W-:Y:S01]  /*7790*/  SHF.R.W.U32 R14, R10, 0x6, R10.reuse ;  /* 0x000000060a0e7819 */ /* 0x100fe20000001e0a */
[----:B------:R-:W-:Y:S01]  /*77a0*/  IMAD.IADD R7, R22, 0x1, R7 ;  /* 0x0000000116077824 */ /* 0x000fe200078e0207 */
        /* <DEDUP_REMOVED lines=9> */
[----:B------:R-:W-:-:S02]  /*7840*/  SHF.R.W.U32 R31, R7, 0x11, R7 ;  /* 0x00000011071f7819 */ /* 0x000fc40000001e07 */
[--C-:B------:R-:W-:Y:S02]  /*7850*/  SHF.R.W.U32 R22, R7, 0x13, R7.reuse ;  /* 0x0000001307167819 */ /* 0x100fe40000001e07 */
[----:B------:R-:W-:Y:S02]  /*7860*/  SHF.R.U32.HI R23, RZ, 0xa, R7 ;  /* 0x0000000aff177819 */ /* 0x000fe40000011607 */
[C---:B------:R-:W-:Y:S02]  /*7870*/  SHF.R.W.U32 R33, R27.reuse, 0x16, R27 ;  /* 0x000000161b217819 */ /* 0x040fe40000001e1b */
[----:B------:R-:W-:Y:S02]  /*7880*/  LOP3.LUT R31, R22, R23, R31, 0x96, !PT ;  /* 0x00000017161f7212 */ /* 0x000fe400078e961f */
[C-C-:B------:R-:W-:Y:S02]  /*7890*/  SHF.R.W.U32 R22, R27.reuse, 0x2, R27.reuse ;  /* 0x000000021b167819 */ /* 0x140fe40000001e1b */
[----:B------:R-:W-:-:S02]  /*78a0*/  SHF.R.W.U32 R23, R27, 0xd, R27 ;  /* 0x0000000d1b177819 */ /* 0x000fc40000001e1b */
[----:B------:R-:W-:Y:S02]  /*78b0*/  IADD3 R6, PT, PT, R6, R30, R15 ;  /* 0x0000001e06067210 */ /* 0x000fe40007ffe00f */
[----:B------:R-:W-:Y:S02]  /*78c0*/  LOP3.LUT R22, R33, R23, R22, 0x96, !PT ;  /* 0x0000001721167212 */ /* 0x000fe400078e9616 */
[----:B------:R-:W-:Y:S01]  /*78d0*/  IADD3 R33, PT, PT, R25, UR37, R32 ;  /* 0x0000002519217c10 */ /* 0x000fe2000fffe020 */
[----:B------:R-:W-:Y:S01]  /*78e0*/  IMAD.IADD R6, R29, 0x1, R6 ;  /* 0x000000011d067824 */ /* 0x000fe200078e0206 */
[----:B------:R-:W-:Y:S02]  /*78f0*/  LOP3.LUT R32, R27, R16, R21, 0xe8, !PT ;  /* 0x000000101b207212 */ /* 0x000fe400078ee815 */
[----:B------:R-:W-:Y:S01]  /*7900*/  SHF.R.W.U32 R29, R24, 0x7, R24 ;  /* 0x00000007181d7819 */ /* 0x000fe20000001e18 */
[--C-:B------:R-:W-:Y:S01]  /*7910*/  IMAD.IADD R23, R26, 0x1, R33.reuse ;  /* 0x000000011a177824 */ /* 0x100fe200078e0221 */
[----:B------:R-:W-:-:S02]  /*7920*/  IADD3 R30, PT, PT, R22, R32, R33 ;  /* 0x00000020161e7210 */ /* 0x000fc40007ffe021 */
[----:B------:R-:W-:Y:S02]  /*7930*/  IADD3 R2, PT, PT, R2, R31, R13 ;  /* 0x0000001f02027210 */ /* 0x000fe40007ffe00d */
[C-C-:B------:R-:W-:Y:S02]  /*7940*/  SHF.R.W.U32 R22, R23.reuse, 0x6, R23.reuse ;  /* 0x0000000617167819 */ /* 0x140fe40000001e17 */
[--C-:B------:R-:W-:Y:S01]  /*7950*/  SHF.R.W.U32 R33, R23, 0xb, R23.reuse ;  /* 0x0000000b17217819 */ /* 0x100fe20000001e17 */
[----:B------:R-:W-:Y:S01]  /*7960*/  IMAD.IADD R11, R11, 0x1, R2 ;  /* 0x000000010b0b7824 */ /* 0x000fe200078e0202 */
[C---:B------:R-:W-:Y:S02]  /*7970*/  SHF.R.W.U32 R26, R23.reuse, 0x19, R23 ;  /* 0x00000019171a7819 */ /* 0x040fe40000001e17 */
[----:B------:R-:W-:Y:S02]  /*7980*/  LOP3.LUT R32, R23, R10, R19, 0xca, !PT ;  /* 0x0000000a17207212 */ /* 0x000fe400078eca13 */
        /* <DEDUP_REMOVED lines=8> */
[C---:B------:R-:W-:Y:S02]  /*7a10*/  SHF.R.W.U32 R26, R30.reuse, 0x16, R30 ;  /* 0x000000161e1a7819 */ /* 0x040fe40000001e1e */
[----:B------:R-:W-:Y:S02]  /*7a20*/  LOP3.LUT R22, R33, R20, R22, 0x96, !PT ;  /* 0x0000001421167212 */ /* 0x000fe400078e9616 */
[C-C-:B------:R-:W-:Y:S02]  /*7a30*/  SHF.R.W.U32 R20, R30.reuse, 0x2, R30.reuse ;  /* 0x000000021e147819 */ /* 0x140fe40000001e1e */
[C---:B------:R-:W-:Y:S02]  /*7a40*/  SHF.R.W.U32 R33, R30.reuse, 0xd, R30 ;  /* 0x0000000d1e217819 */ /* 0x040fe40000001e1e */
[----:B------:R-:W-:-:S02]  /*7a50*/  LOP3.LUT R32, R30, R27, R16, 0xe8, !PT ;  /* 0x0000001b1e207212 */ /* 0x000fc400078ee810 */
[----:B------:R-:W-:Y:S02]  /*7a60*/  LOP3.LUT R33, R26, R33, R20, 0x96, !PT ;  /* 0x000000211a217212 */ /* 0x000fe400078e9614 */
[----:B------:R-:W-:Y:S02]  /*7a70*/  IADD3 R20, PT, PT, R24, UR38, R35 ;  /* 0x0000002618147c10 */ /* 0x000fe4000fffe023 */
[----:B------:R-:W-:-:S03]  /*7a80*/  SHF.R.U32.HI R2, RZ, 0x3, R28 ;  /* 0x00000003ff027819 */ /* 0x000fc6000001161c */
        /* <DEDUP_REMOVED lines=14> */
[C---:B------:R-:W-:Y:S02]  /*7b70*/  SHF.R.W.U32 R32, R21.reuse, 0x16, R21 ;  /* 0x0000001615207819 */ /* 0x040fe40000001e15 */
[----:B------:R-:W-:Y:S02]  /*7b80*/  LOP3.LUT R31, R2, R19, R31, 0x96, !PT ;  /* 0x00000013021f7212 */ /* 0x000fe400078e961f */
[C-C-:B------:R-:W-:Y:S02]  /*7b90*/  SHF.R.W.U32 R2, R21.reuse, 0x2, R21.reuse ;  /* 0x0000000215027819 */ /* 0x140fe40000001e15 */
[----:B------:R-:W-:Y:S02]  /*7ba0*/  SHF.R.W.U32 R19, R21, 0xd, R21 ;  /* 0x0000000d15137819 */ /* 0x000fe40000001e15 */
[----:B------:R-:W-:Y:S02]  /*7bb0*/  IADD3 R33, PT, PT, R28, UR39, R33 ;  /* 0x000000271c217c10 */ /* 0x000fe4000fffe021 */
[----:B------:R-:W-:-:S02]  /*7bc0*/  LOP3.LUT R32, R32, R19, R2, 0x96, !PT ;  /* 0x0000001320207212 */ /* 0x000fc400078e9602 */
[----:B------:R-:W-:Y:S01]  /*7bd0*/  LOP3.LUT R34, R21, R30, R27, 0xe8, !PT ;  /* 0x0000001e15227212 */ /* 0x000fe200078ee81b */
[--C-:B------:R-:W-:Y:S01]  /*7be0*/  IMAD.IADD R19, R16, 0x1, R33.reuse ;  /* 0x0000000110137824 */ /* 0x100fe200078e0221 */
[----:B------:R-:W-:Y:S02]  /*7bf0*/  IADD3 R2, PT, PT, R25, R22, R12 ;  /* 0x0000001619027210 */ /* 0x000fe40007ffe00c */
[----:B------:R-:W-:Y:S02]  /*7c00*/  IADD3 R22, PT, PT, R32, R34, R33 ;  /* 0x0000002220167210 */ /* 0x000fe40007ffe021 */
[--C-:B------:R-:W-:Y:S01]  /*7c10*/  SHF.R.W.U32 R16, R19, 0x6, R19.reuse ;  /* 0x0000000613107819 */ /* 0x100fe20000001e13 */
[----:B------:R-:W-:Y:S01]  /*7c20*/  IMAD.IADD R2, R29, 0x1, R2 ;  /* 0x000000011d027824 */ /* 0x000fe200078e0202 */
[C-C-:B------:R-:W-:Y:S02]  /*7c30*/  SHF.R.W.U32 R25, R19.reuse, 0xb, R19.reuse ;  /* 0x0000000b13197819 */ /* 0x140fe40000001e13 */
[----:B------:R-:W-:-:S02]  /*7c40*/  SHF.R.W.U32 R32, R19, 0x19, R19 ;  /* 0x0000001913207819 */ /* 0x000fc40000001e13 */
[----:B------:R-:W-:Y:S02]  /*7c50*/  SHF.R.U32.HI R29, RZ, 0x3, R4 ;  /* 0x00000003ff1d7819 */ /* 0x000fe40000011604 */
[----:B------:R-:W-:Y:S02]  /*7c60*/  LOP3.LUT R33, R32, R25, R16, 0x96, !PT ;  /* 0x0000001920217212 */ /* 0x000fe400078e9610 */
        /* <DEDUP_REMOVED lines=11> */
[C---:B------:R-:W-:Y:S02]  /*7d20*/  SHF.R.W.U32 R16, R22.reuse, 0x16, R22 ;  /* 0x0000001616107819 */ /* 0x040fe40000001e16 */
[----:B------:R-:W-:Y:S02]  /*7d30*/  LOP3.LUT R32, R22, R21, R30, 0xe8, !PT ;  /* 0x0000001516207212 */ /* 0x000fe400078ee81e */
[----:B------:R-:W-:Y:S02]  /*7d40*/  LOP3.LUT R35, R16, R35, R10, 0x96, !PT ;  /* 0x0000002310237212 */ /* 0x000fe400078e960a */
[----:B------:R-:W-:Y:S02]  /*7d50*/  IADD3 R10, PT, PT, R4, UR40, R33 ;  /* 0x00000028040a7c10 */ /* 0x000fe4000fffe021 */
[----:B------:R-:W-:-:S02]  /*7d60*/  IADD3 R31, PT, PT, R17, R31, R8 ;  /* 0x0000001f111f7210 */ /* 0x000fc40007ffe008 */
[--C-:B------:R-:W-:Y:S01]  /*7d70*/  IADD3 R17, PT, PT, R35, R32, R10.reuse ;  /* 0x0000002023117210 */ /* 0x100fe20007ffe00a */
[----:B------:R-:W-:Y:S02]  /*7d80*/  IMAD.IADD R16, R27, 0x1, R10 ;  /* 0x000000011b107824 */ /* 0x000fe400078e020a */
[----:B------:R-:W-:Y:S01]  /*7d90*/  IMAD.IADD R14, R14, 0x1, R31 ;  /* 0x000000010e0e7824 */ /* 0x000fe200078e021f */
[----:B------:R-:W-:Y:S02]  /*7da0*/  SHF.R.U32.HI R31, RZ, 0x3, R18 ;  /* 0x00000003ff1f7819 */ /* 0x000fe40000011612 */
[C-C-:B------:R-:W-:Y:S02]  /*7db0*/  SHF.R.W.U32 R10, R16.reuse, 0x6, R16.reuse ;  /* 0x00000006100a7819 */ /* 0x140fe40000001e10 */
[C-C-:B------:R-:W-:Y:S02]  /*7dc0*/  SHF.R.W.U32 R27, R16.reuse, 0xb, R16.reuse ;  /* 0x0000000b101b7819 */ /* 0x140fe40000001e10 */
[----:B------:R-:W-:-:S02]  /*7dd0*/  SHF.R.W.U32 R32, R16, 0x19, R16 ;  /* 0x0000001910207819 */ /* 0x000fc40000001e10 */
[----:B------:R-:W-:Y:S02]  /*7de0*/  LOP3.LUT R33, R16, R19, R26, 0xca, !PT ;  /* 0x0000001310217212 */ /* 0x000fe400078eca1a */
[----:B------:R-:W-:Y:S02]  /*7df0*/  LOP3.LUT R32, R32, R27, R10, 0x96, !PT ;  /* 0x0000001b20207212 */ /* 0x000fe400078e960a */
[C-C-:B------:R-:W-:Y:S02]  /*7e00*/  SHF.R.W.U32 R10, R18.reuse, 0x7, R18.reuse ;  /* 0x00000007120a7819 */ /* 0x140fe40000001e12 */
[----:B------:R-:W-:Y:S02]  /*7e10*/  SHF.R.W.U32 R27, R18, 0x12, R18 ;  /* 0x00000012121b7819 */ /* 0x000fe40000001e12 */
[----:B------:R-:W-:Y:S02]  /*7e20*/  IADD3 R33, PT, PT, R33, R32, R23 ;  /* 0x0000002021217210 */ /* 0x000fe40007ffe017 */
[----:B------:R-:W-:-:S02]  /*7e30*/  LOP3.LUT R10, R27, R31, R10, 0x96, !PT ;  /* 0x0000001f1b0a7212 */ /* 0x000fc400078e960a */
[C-C-:B------:R-:W-:Y:S02]  /*7e40*/  SHF.R.W.U32 R27, R14.reuse, 0x11, R14.reuse ;  /* 0x000000110e1b7819 */ /* 0x140fe40000001e0e */
[--C-:B------:R-:W-:Y:S02]  /*7e50*/  SHF.R.W.U32 R32, R14, 0x13, R14.reuse ;  /* 0x000000130e207819 */ /* 0x100fe40000001e0e */
[----:B------:R-:W-:Y:S02]  /*7e60*/  SHF.R.U32.HI R23, RZ, 0xa, R14 ;  /* 0x0000000aff177819 */ /* 0x000fe4000001160e */
[C---:B------:R-:W-:Y:S02]  /*7e70*/  SHF.R.W.U32 R31, R17.reuse, 0x16, R17 ;  /* 0x00000016111f7819 */ /* 0x040fe40000001e11 */
[----:B------:R-:W-:Y:S02]  /*7e80*/  LOP3.LUT R27, R32, R23, R27, 0x96, !PT ;  /* 0x00000017201b7212 */ /* 0x000fe400078e961b */
        /* <DEDUP_REMOVED lines=14> */
[----:B------:R-:W-:-:S02]  /*7f70*/  SHF.R.W.U32 R29, R5, 0x7, R5 ;  /* 0x00000007051d7819 */ /* 0x000fc40000001e05 */
[----:B------:R-:W-:Y:S02]  /*7f80*/  SHF.R.U32.HI R31, RZ, 0x3, R5 ;  /* 0x00000003ff1f7819 */ /* 0x000fe40000011605 */
[----:B------:R-:W-:Y:S02]  /*7f90*/  LOP3.LUT R32, R23, R16, R19, 0xca, !PT ;  /* 0x0000001017207212 */ /* 0x000fe400078eca13 */
[----:B------:R-:W-:Y:S02]  /*7fa0*/  LOP3.LUT R29, R30, R31, R29, 0x96, !PT ;  /* 0x0000001f1e1d7212 */ /* 0x000fe400078e961d */
[----:B------:R-:W-:Y:S02]  /*7fb0*/  IADD3 R32, PT, PT, R32, R33, R26 ;  /* 0x0000002120207210 */ /* 0x000fe40007ffe01a */
[C-C-:B------:R-:W-:Y:S02]  /*7fc0*/  SHF.R.W.U32 R30, R25.reuse, 0x11, R25.reuse ;  /* 0x00000011191e7819 */ /* 0x140fe40000001e19 */
[----:B------:R-:W-:-:S02]  /*7fd0*/  SHF.R.W.U32 R31, R25, 0x13, R25 ;  /* 0x00000013191f7819 */ /* 0x000fc40000001e19 */
[----:B------:R-:W-:Y:S02]  /*7fe0*/  SHF.R.U32.HI R26, RZ, 0xa, R25 ;  /* 0x0000000aff1a7819 */ /* 0x000fe40000011619 */
[C---:B------:R-:W-:Y:S02]  /*7ff0*/  SHF.R.W.U32 R33, R28.reuse, 0x16, R28 ;  /* 0x000000161c217819 */ /* 0x040fe40000001e1c */
[----:B------:R-:W-:Y:S02]  /*8000*/  LOP3.LUT R30, R31, R26, R30, 0x96, !PT ;  /* 0x0000001a1f1e7212 */ /* 0x000fe400078e961e */
[C-C-:B------:R-:W-:Y:S02]  /*8010*/  SHF.R.W.U32 R26, R28.reuse, 0x2, R28.reuse ;  /* 0x000000021c1a7819 */ /* 0x140fe40000001e1c */
[----:B------:R-:W-:Y:S02]  /*8020*/  SHF.R.W.U32 R31, R28, 0xd, R28 ;  /* 0x0000000d1c1f7819 */ /* 0x000fe40000001e1c */
[----:B------:R-:W-:-:S02]  /*8030*/  IADD3 R32, PT, PT, R5, UR42, R32 ;  /* 0x0000002a05207c10 */ /* 0x000fc4000fffe020 */
[----:B------:R-:W-:Y:S02]  /*8040*/  LOP3.LUT R31, R33, R31, R26, 0x96, !PT ;  /* 0x0000001f211f7212 */ /* 0x000fe400078e961a */
[----:B------:R-:W-:Y:S01]  /*8050*/  LOP3.LUT R33, R28, R17, R22, 0xe8, !PT ;  /* 0x000000111c217212 */ /* 0x000fe200078ee816 */
[--C-:B------:R-:W-:Y:S01]  /*8060*/  IMAD.IADD R26, R21, 0x1, R32.reuse ;  /* 0x00000001151a7824 */ /* 0x100fe200078e0220 */
[----:B------:R-:W-:Y:S02]  /*8070*/  IADD3 R21, PT, PT, R24, R27, R9 ;  /* 0x0000001b18157210 */ /* 0x000fe40007ffe009 */
[----:B------:R-:W-:Y:S02]  /*8080*/  IADD3 R27, PT, PT, R31, R33, R32 ;  /* 0x000000211f1b7210 */ /* 0x000fe40007ffe020 */
[--C-:B------:R-:W-:Y:S01]  /*8090*/  SHF.R.W.U32 R24, R26, 0x6, R26.reuse ;  /* 0x000000061a187819 */ /* 0x100fe20000001e1a */
[----:B------:R-:W-:Y:S01]  /*80a0*/  IMAD.IADD R21, R20, 0x1, R21 ;  /* 0x0000000114157824 */ /* 0x000fe200078e0215 */
[----:B------:R-:W-:-:S02]  /*80b0*/  SHF.R.W.U32 R31, R26, 0xb, R26 ;  /* 0x0000000b1a1f7819 */ /* 0x000fc40000001e1a */
[----:B------:R-:W-:Y:S02]  /*80c0*/  SHF.R.W.U32 R32, R26, 0x19, R26 ;  /* 0x000000191a207819 */ /* 0x000fe40000001e1a */
[C-C-:B------:R-:W-:Y:S02]  /*80d0*/  SHF.R.W.U32 R20, R13.reuse, 0x7, R13.reuse ;  /* 0x000000070d147819 */ /* 0x140fe40000001e0d */
[----:B------:R-:W-:Y:S02]  /*80e0*/  LOP3.LUT R32, R32, R31, R24, 0x96, !PT ;  /* 0x0000001f20207212 */ /* 0x000fe400078e9618 */
[--C-:B------:R-:W-:Y:S02]  /*80f0*/  SHF.R.W.U32 R31, R13, 0x12, R13.reuse ;  /* 0x000000120d1f7819 */ /* 0x100fe40000001e0d */
[----:B------:R-:W-:Y:S02]  /*8100*/  SHF.R.U32.HI R24, RZ, 0x3, R13 ;  /* 0x00000003ff187819 */ /* 0x000fe4000001160d */
[----:B------:R-:W-:-:S02]  /*8110*/  LOP3.LUT R33, R26, R23, R16, 0xca, !PT ;  /* 0x000000171a217212 */ /* 0x000fc400078eca10 */
[----:B------:R-:W-:Y:S02]  /*8120*/  LOP3.LUT R20, R31, R24, R20, 0x96, !PT ;  /* 0x000000181f147212 */ /* 0x000fe400078e9614 */
[----:B------:R-:W-:Y:S02]  /*8130*/  IADD3 R32, PT, PT, R33, R32, R19 ;  /* 0x0000002021207210 */ /* 0x000fe40007ffe013 */
[C-C-:B------:R-:W-:Y:S02]  /*8140*/  SHF.R.W.U32 R31, R21.reuse, 0x11, R21.reuse ;  /* 0x00000011151f7819 */ /* 0x140fe40000001e15 */
[--C-:B------:R-:W-:Y:S02]  /*8150*/  SHF.R.W.U32 R24, R21, 0x13, R21.reuse ;  /* 0x0000001315187819 */ /* 0x100fe40000001e15 */
[----:B------:R-:W-:Y:S02]  /*8160*/  SHF.R.U32.HI R19, RZ, 0xa, R21 ;  /* 0x0000000aff137819 */ /* 0x000fe40000011615 */
[----:B------:R-:W-:-:S02]  /*8170*/  SHF.R.W.U32 R33, R27, 0x16, R27 ;  /* 0x000000161b217819 */ /* 0x000fc40000001e1b */
        /* <DEDUP_REMOVED lines=8> */
[----:B------:R-:W-:Y:S01]  /*8200*/  SHF.R.W.U32 R29, R15, 0x12, R15 ;  /* 0x000000120f1d7819 */ /* 0x000fe20000001e0f */
[--C-:B------:R-:W-:Y:S01]  /*8210*/  IMAD.IADD R19, R22, 0x1, R33.reuse ;  /* 0x0000000116137824 */ /* 0x100fe200078e0221 */
[----:B------:R-:W-:Y:S02]  /*8220*/  IADD3 R22, PT, PT, R24, R32, R33 ;  /* 0x0000002018167210 */ /* 0x000fe40007ffe021 */
[----:B------:R-:W-:Y:S02]  /*8230*/  IADD3 R31, PT, PT, R4, R31, R3 ;  /* 0x0000001f041f7210 */ /* 0x000fe40007ffe003 */
[C-C-:B------:R-:W-:Y:S02]  /*8240*/  SHF.R.W.U32 R24, R19.reuse, 0x6, R19.reuse ;  /* 0x0000000613187819 */ /* 0x140fe40000001e13 */
[C---:B------:R-:W-:Y:S01]  /*8250*/  SHF.R.W.U32 R33, R19.reuse, 0xb, R19 ;  /* 0x0000000b13217819 */ /* 0x040fe20000001e13 */
[----:B------:R-:W-:Y:S01]  /*8260*/  IMAD.IADD R10, R10, 0x1, R31 ;  /* 0x000000010a0a7824 */ /* 0x000fe200078e021f */
[----:B------:R-:W-:-:S02]  /*8270*/  SHF.R.W.U32 R30, R19, 0x19, R19 ;  /* 0x00000019131e7819 */ /* 0x000fc40000001e13 */
[----:B------:R-:W-:Y:S02]  /*8280*/  LOP3.LUT R32, R19, R26, R23, 0xca, !PT ;  /* 0x0000001a13207212 */ /* 0x000fe400078eca17 */
        /* <DEDUP_REMOVED lines=8> */
[--C-:B------:R-:W-:Y:S02]  /*8310*/  SHF.R.W.U32 R33, R22, 0xd, R22.reuse ;  /* 0x0000000d16217819 */ /* 0x100fe40000001e16 */
[----:B------:R-:W-:Y:S02]  /*8320*/  LOP3.LUT R29, R16, R30, R29, 0x96, !PT ;  /* 0x0000001e101d7212 */ /* 0x000fe400078e961d */
[----:B------:R-:W-:-:S02]  /*8330*/  SHF.R.W.U32 R16, R22, 0x2, R22 ;  /* 0x0000000216107819 */ /* 0x000fc40000001e16 */
[----:B------:R-:W-:Y:S02]  /*8340*/  SHF.R.W.U32 R30, R22, 0x16, R22 ;  /* 0x00000016161e7819 */ /* 0x000fe40000001e16 */
[----:B------:R-:W-:Y:S02]  /*8350*/  IADD3 R32, PT, PT, R15, UR44, R32 ;  /* 0x0000002c0f207c10 */ /* 0x000fe4000fffe020 */
[----:B------:R-:W-:Y:S02]  /*8360*/  LOP3.LUT R33, R30, R33, R16, 0x96, !PT ;  /* 0x000000211e217212 */ /* 0x000fe400078e9610 */
[----:B------:R-:W-:Y:S01]  /*8370*/  LOP3.LUT R30, R22, R27, R28, 0xe8, !PT ;  /* 0x0000001b161e7212 */ /* 0x000fe200078ee81c */
[----:B------:R-:W-:Y:S01]  /*8380*/  IMAD.IADD R16, R17, 0x1, R32 ;  /* 0x0000000111107824 */ /* 0x000fe200078e0220 */
[----:B------:R-:W-:Y:S02]  /*8390*/  SHF.R.W.U32 R31, R8, 0x12, R8 ;  /* 0x00000012081f7819 */ /* 0x000fe40000001e08 */
[----:B------:R-:W-:-:S02]  /*83a0*/  IADD3 R17, PT, PT, R33, R30, R32 ;  /* 0x0000001e21117210 */ /* 0x000fc40007ffe020 */
[C-C-:B------:R-:W-:Y:S02]  /*83b0*/  SHF.R.W.U32 R4, R16.reuse, 0x6, R16.reuse ;  /* 0x0000000610047819 */ /* 0x140fe40000001e10 */
[C-C-:B------:R-:W-:Y:S02]  /*83c0*/  SHF.R.W.U32 R33, R16.reuse, 0xb, R16.reuse ;  /* 0x0000000b10217819 */ /* 0x140fe40000001e10 */
[----:B------:R-:W-:Y:S02]  /*83d0*/  SHF.R.W.U32 R30, R16, 0x19, R16 ;  /* 0x00000019101e7819 */ /* 0x000fe40000001e10 */
[----:B------:R-:W-:Y:S02]  /*83e0*/  IADD3 R29, PT, PT, R13, R29, R14 ;  /* 0x0000001d0d1d7210 */ /* 0x000fe40007ffe00e */
[----:B------:R-:W-:Y:S02]  /*83f0*/  LOP3.LUT R32, R30, R33, R4, 0x96, !PT ;  /* 0x000000211e207212 */ /* 0x000fe400078e9604 */
[--C-:B------:R-:W-:Y:S01]  /*8400*/  SHF.R.W.U32 R4, R8, 0x7, R8.reuse ;  /* 0x0000000708047819 */ /* 0x100fe20000001e08 */
[----:B------:R-:W-:Y:S01]  /*8410*/  IMAD.IADD R24, R24, 0x1, R29 ;  /* 0x0000000118187824 */ /* 0x000fe200078e021d */
[----:B------:R-:W-:-:S02]  /*8420*/  SHF.R.U32.HI R30, RZ, 0x3, R8 ;  /* 0x00000003ff1e7819 */ /* 0x000fc40000011608 */
[----:B------:R-:W-:Y:S02]  /*8430*/  LOP3.LUT R33, R16, R19, R26, 0xca, !PT ;  /* 0x0000001310217212 */ /* 0x000fe400078eca1a */
[----:B------:R-:W-:Y:S02]  /*8440*/  LOP3.LUT R4, R31, R30, R4, 0x96, !PT ;  /* 0x0000001e1f047212 */ /* 0x000fe400078e9604 */
[----:B------:R-:W-:Y:S02]  /*8450*/  IADD3 R33, PT, PT, R33, R32, R23 ;  /* 0x0000002021217210 */ /* 0x000fe40007ffe017 */
        /* <DEDUP_REMOVED lines=11> */
[----:B------:R-:W-:Y:S02]  /*8510*/  SHF.R.W.U32 R29, R12, 0x12, R12 ;  /* 0x000000120c1d7819 */ /* 0x000fe40000001e0c */
[----:B------:R-:W-:Y:S02]  /*8520*/  IADD3 R13, PT, PT, R30, R32, R33 ;  /* 0x000000201e0d7210 */ /* 0x000fe40007ffe021 */
[C-C-:B------:R-:W-:Y:S02]  /*8530*/  SHF.R.W.U32 R28, R23.reuse, 0x6, R23.reuse ;  /* 0x00000006171c7819 */ /* 0x140fe40000001e17 */
[C-C-:B------:R-:W-:Y:S02]  /*8540*/  SHF.R.W.U32 R33, R23.reuse, 0xb, R23.reuse ;  /* 0x0000000b17217819 */ /* 0x140fe40000001e17 */
        /* <DEDUP_REMOVED lines=13> */
[C---:B------:R-:W-:Y:S02]  /*8620*/  SHF.R.W.U32 R28, R13.reuse, 0x16, R13 ;  /* 0x000000160d1c7819 */ /* 0x040fe40000001e0d */
[----:B------:R-:W-:Y:S02]  /*8630*/  LOP3.LUT R32, R13, R17, R22, 0xe8, !PT ;  /* 0x000000110d207212 */ /* 0x000fe400078ee816 */
[----:B------:R-:W-:Y:S02]  /*8640*/  LOP3.LUT R35, R28, R35, R26, 0x96, !PT ;  /* 0x000000231c237212 */ /* 0x000fe400078e961a */
[----:B------:R-:W-:Y:S02]  /*8650*/  IADD3 R28, PT, PT, R12, UR46, R33 ;  /* 0x0000002e0c1c7c10 */ /* 0x000fe4000fffe021 */
[----:B------:R-:W-:-:S03]  /*8660*/  IADD3 R31, PT, PT, R5, R31, R6 ;  /* 0x0000001f051f7210 */ /* 0x000fc60007ffe006 */
[--C-:B------:R-:W-:Y:S01]  /*8670*/  IMAD.IADD R26, R27, 0x1, R28.reuse ;  /* 0x000000011b1a7824 */ /* 0x100fe200078e021c */
[----:B------:R-:W-:Y:S01]  /*8680*/  IADD3 R28, PT, PT, R35, R32, R28 ;  /* 0x00000020231c7210 */ /* 0x000fe20007ffe01c */
[----:B------:R-:W-:-:S03]  /*8690*/  IMAD.IADD R20, R20, 0x1, R31 ;  /* 0x0000000114147824 */ /* 0x000fc600078e021f */
[C-C-:B------:R-:W-:Y:S02]  /*86a0*/  SHF.R.W.U32 R5, R26.reuse, 0x6, R26.reuse ;  /* 0x000000061a057819 */ /* 0x140fe40000001e1a */
[C-C-:B------:R-:W-:Y:S02]  /*86b0*/  SHF.R.W.U32 R32, R26.reuse, 0xb, R26.reuse ;  /* 0x0000000b1a207819 */ /* 0x140fe40000001e1a */
[C---:B------:R-:W-:Y:S02]  /*86c0*/  SHF.R.W.U32 R27, R26.reuse, 0x19, R26 ;  /* 0x000000191a1b7819 */ /* 0x040fe40000001e1a */
        /* <DEDUP_REMOVED lines=10> */
[--C-:B------:R-:W-:Y:S02]  /*8770*/  SHF.R.W.U32 R19, R28, 0x16, R28.reuse ;  /* 0x000000161c137819 */ /* 0x100fe40000001e1c */
[----:B------:R-:W-:Y:S02]  /*8780*/  LOP3.LUT R31, R32, R5, R31, 0x96, !PT ;  /* 0x00000005201f7212 */ /* 0x000fe400078e961f */
[C-C-:B------:R-:W-:Y:S02]  /*8790*/  SHF.R.W.U32 R5, R28.reuse, 0x2, R28.reuse ;  /* 0x000000021c057819 */ /* 0x140fe40000001e1c */
[----:B------:R-:W-:Y:S02]  /*87a0*/  SHF.R.W.U32 R32, R28, 0xd, R28 ;  /* 0x0000000d1c207819 */ /* 0x000fe40000001e1c */
[----:B------:R-:W-:-:S02]  /*87b0*/  IADD3 R33, PT, PT, R9, UR47, R34 ;  /* 0x0000002f09217c10 */ /* 0x000fc4000fffe022 */
[----:B------:R-:W-:Y:S02]  /*87c0*/  LOP3.LUT R32, R19, R32, R5, 0x96, !PT ;  /* 0x0000002013207212 */ /* 0x000fe400078e9605 */
[----:B------:R-:W-:Y:S01]  /*87d0*/  LOP3.LUT R34, R28, R13, R17, 0xe8, !PT ;  /* 0x0000000d1c227212 */ /* 0x000fe200078ee811 */
[----:B------:R-:W-:Y:S01]  /*87e0*/  IMAD.IADD R19, R22, 0x1, R33 ;  /* 0x0000000116137824 */ /* 0x000fe200078e0221 */
[----:B------:R-:W-:Y:S02]  /*87f0*/  IADD3 R5, PT, PT, R8, R29, R21 ;  /* 0x0000001d08057210 */ /* 0x000fe40007ffe015 */
[----:B------:R-:W-:Y:S02]  /*8800*/  IADD3 R29, PT, PT, R32, R34, R33 ;  /* 0x00000022201d7210 */ /* 0x000fe40007ffe021 */
[C---:B------:R-:W-:Y:S01]  /*8810*/  SHF.R.W.U32 R8, R19.reuse, 0x6, R19 ;  /* 0x0000000613087819 */ /* 0x040fe20000001e13 */
        /* <DEDUP_REMOVED lines=27> */
[----:B------:R-:W-:Y:S02]  /*89d0*/  SHF.R.W.U32 R4, R3, 0x12, R3 ;  /* 0x0000001203047819 */ /* 0x000fe40000001e03 */
[----:B------:R-:W-:-:S02]  /*89e0*/  LOP3.LUT R32, R31, R32, R17, 0x96, !PT ;  /* 0x000000201f207212 */ /* 0x000fc400078e9611 */
[--C-:B------:R-:W-:Y:S02]  /*89f0*/  SHF.R.W.U32 R17, R3, 0x7, R3.reuse ;  /* 0x0000000703117819 */ /* 0x100fe40000001e03 */
[----:B------:R-:W-:Y:S02]  /*8a00*/  SHF.R.U32.HI R31, RZ, 0x3, R3 ;  /* 0x00000003ff1f7819 */ /* 0x000fe40000011603 */
[----:B------:R-:W-:Y:S02]  /*8a10*/  LOP3.LUT R33, R8, R19, R26, 0xca, !PT ;  /* 0x0000001308217212 */ /* 0x000fe400078eca1a */
[----:B------:R-:W-:Y:S02]  /*8a20*/  LOP3.LUT R17, R4, R31, R17, 0x96, !PT ;  /* 0x0000001f04117212 */ /* 0x000fe400078e9611 */
[----:B------:R-:W-:Y:S02]  /*8a30*/  IADD3 R32, PT, PT, R33, R32, R23 ;  /* 0x0000002021207210 */ /* 0x000fe40007ffe017 */
[----:B------:R-:W-:-:S02]  /*8a40*/  SHF.R.W.U32 R31, R15, 0x11, R15 ;  /* 0x000000110f1f7819 */ /* 0x000fc40000001e0f */
[--C-:B------:R-:W-:Y:S02]  /*8a50*/  SHF.R.W.U32 R4, R15, 0x13, R15.reuse ;  /* 0x000000130f047819 */ /* 0x100fe40000001e0f */
[----:B------:R-:W-:Y:S02]  /*8a60*/  SHF.R.U32.HI R23, RZ, 0xa, R15 ;  /* 0x0000000aff177819 */ /* 0x000fe4000001160f */
[--C-:B------:R-:W-:Y:S02]  /*8a70*/  SHF.R.W.U32 R33, R16, 0x16, R16.reuse ;  /* 0x0000001610217819 */ /* 0x100fe40000001e10 */
[----:B------:R-:W-:Y:S02]  /*8a80*/  LOP3.LUT R31, R4, R23, R31, 0x96, !PT ;  /* 0x00000017041f7212 */ /* 0x000fe400078e961f */
        /* <DEDUP_REMOVED lines=49> */
[----:B------:R-:W-:-:S04]  /*8da0*/  SHF.R.W.U32 R26, R22, 0xd, R22 ;  /* 0x0000000d161a7819 */ /* 0x000fc80000001e16 */
[----:B------:R-:W-:Y:S02]  /*8db0*/  LOP3.LUT R35, R32, R26, R19, 0x96, !PT ;  /* 0x0000001a20237212 */ /* 0x000fe400078e9613 */
[----:B------:R-:W-:Y:S02]  /*8dc0*/  IADD3 R26, PT, PT, R6, UR51, R33 ;  /* 0x00000033061a7c10 */ /* 0x000fe4000fffe021 */
[----:B------:R-:W-:Y:S02]  /*8dd0*/  LOP3.LUT R32, R22, R9, R16, 0xe8, !PT ;  /* 0x0000000916207212 */ /* 0x000fe400078ee810 */
[----:B------:R-:W-:Y:S01]  /*8de0*/  IADD3 R19, PT, PT, R3, R23, R20 ;  /* 0x0000001703137210 */ /* 0x000fe20007ffe014 */
[--C-:B------:R-:W-:Y:S01]  /*8df0*/  IMAD.IADD R29, R29, 0x1, R26.reuse ;  /* 0x000000011d1d7824 */ /* 0x100fe200078e021a */
[----:B------:R-:W-:-:S03]  /*8e00*/  IADD3 R23, PT, PT, R35, R32, R26 ;  /* 0x0000002023177210 */ /* 0x000fc60007ffe01a */
[----:B------:R-:W-:Y:S01]  /*8e10*/  IMAD.IADD R19, R30, 0x1, R19 ;  /* 0x000000011e137824 */ /* 0x000fe200078e0213 */
[C-C-:B------:R-:W-:Y:S02]  /*8e20*/  SHF.R.W.U32 R3, R29.reuse, 0x6, R29.reuse ;  /* 0x000000061d037819 */ /* 0x140fe40000001e1d */
[C-C-:B------:R-:W-:Y:S02]  /*8e30*/  SHF.R.W.U32 R26, R29.reuse, 0xb, R29.reuse ;  /* 0x0000000b1d1a7819 */ /* 0x140fe40000001e1d */
[----:B------:R-:W-:Y:S02]  /*8e40*/  SHF.R.W.U32 R32, R29, 0x19, R29 ;  /* 0x000000191d207819 */ /* 0x000fe40000001e1d */
[--C-:B------:R-:W-:Y:S02]  /*8e50*/  SHF.R.U32.HI R30, RZ, 0x3, R14.reuse ;  /* 0x00000003ff1e7819 */ /* 0x100fe4000001160e */
[----:B------:R-:W-:Y:S02]  /*8e60*/  LOP3.LUT R33, R32, R26, R3, 0x96, !PT ;  /* 0x0000001a20217212 */ /* 0x000fe400078e9603 */
[----:B------:R-:W-:-:S02]  /*8e70*/  SHF.R.W.U32 R3, R14, 0x7, R14 ;  /* 0x000000070e037819 */ /* 0x000fc40000001e0e */
[----:B------:R-:W-:Y:S02]  /*8e80*/  SHF.R.W.U32 R26, R14, 0x12, R14 ;  /* 0x000000120e1a7819 */ /* 0x000fe40000001e0e */
[----:B------:R-:W-:Y:S02]  /*8e90*/  LOP3.LUT R32, R29, R28, R13, 0xca, !PT ;  /* 0x0000001c1d207212 */ /* 0x000fe400078eca0d */
[----:B------:R-:W-:Y:S02]  /*8ea0*/  LOP3.LUT R3, R26, R30, R3, 0x96, !PT ;  /* 0x0000001e1a037212 */ /* 0x000fe400078e9603 */
[----:B------:R-:W-:Y:S02]  /*8eb0*/  IADD3 R35, PT, PT, R32, R33, R8 ;  /* 0x0000002120237210 */ /* 0x000fe40007ffe008 */
        /* <DEDUP_REMOVED lines=13> */
[C---:B------:R-:W-:Y:S01]  /*8f90*/  SHF.R.W.U32 R7, R26.reuse, 0x6, R26 ;  /* 0x000000061a077819 */ /* 0x040fe20000001e1a */
[----:B------:R-:W-:Y:S01]  /*8fa0*/  IMAD.IADD R16, R17, 0x1, R16 ;  /* 0x0000000111107824 */ /* 0x000fe200078e0210 */
[----:B------:R-:W-:-:S02]  /*8fb0*/  SHF.R.W.U32 R32, R26, 0xb, R26 ;  /* 0x0000000b1a207819 */ /* 0x000fc40000001e1a */
[----:B------:R-:W-:Y:S02]  /*8fc0*/  SHF.R.W.U32 R31, R26, 0x19, R26 ;  /* 0x000000191a1f7819 */ /* 0x000fe40000001e1a */
[--C-:B------:R-:W-:Y:S02]  /*8fd0*/  SHF.R.U32.HI R17, RZ, 0x3, R2.reuse ;  /* 0x00000003ff117819 */ /* 0x100fe40000011602 */
[----:B------:R-:W-:Y:S02]  /*8fe0*/  LOP3.LUT R34, R31, R32, R7, 0x96, !PT ;  /* 0x000000201f227212 */ /* 0x000fe400078e9607 */
[C-C-:B------:R-:W-:Y:S02]  /*8ff0*/  SHF.R.W.U32 R7, R2.reuse, 0x7, R2.reuse ;  /* 0x0000000702077819 */ /* 0x140fe40000001e02 */
[----:B------:R-:W-:Y:S02]  /*9000*/  SHF.R.W.U32 R32, R2, 0x12, R2 ;  /* 0x0000001202207819 */ /* 0x000fe40000001e02 */
        /* <DEDUP_REMOVED lines=15> */
[----:B------:R-:W-:Y:S01]  /*9100*/  IADD3 R8, PT, PT, R6, R8, R15 ;  /* 0x0000000806087210 */ /* 0x000fe20007ffe00f */
[--C-:B------:R-:W-:Y:S01]  /*9110*/  IMAD.IADD R9, R9, 0x1, R32.reuse ;  /* 0x0000000109097824 */ /* 0x100fe200078e0220 */
[----:B------:R-:W-:-:S03]  /*9120*/  IADD3 R17, PT, PT, R17, R31, R32 ;  /* 0x0000001f11117210 */ /* 0x000fc60007ffe020 */
[----:B------:R-:W-:Y:S01]  /*9130*/  IMAD.IADD R3, R3, 0x1, R8 ;  /* 0x0000000103037824 */ /* 0x000fe200078e0208 */
[C-C-:B------:R-:W-:Y:S02]  /*9140*/  SHF.R.W.U32 R31, R9.reuse, 0x6, R9.reuse ;  /* 0x00000006091f7819 */ /* 0x140fe40000001e09 */
[C-C-:B------:R-:W-:Y:S02]  /*9150*/  SHF.R.W.U32 R32, R9.reuse, 0xb, R9.reuse ;  /* 0x0000000b09207819 */ /* 0x140fe40000001e09 */
[----:B------:R-:W-:-:S04]  /*9160*/  SHF.R.W.U32 R33, R9, 0x19, R9 ;  /* 0x0000001909217819 */ /* 0x000fc80000001e09 */
[----:B------:R-:W-:Y:S02]  /*9170*/  LOP3.LUT R31, R33, R32, R31, 0x96, !PT ;  /* 0x00000020211f7212 */ /* 0x000fe400078e961f */
[----:B------:R-:W-:Y:S02]  /*9180*/  LOP3.LUT R32, R9, R26, R29, 0xca, !PT ;  /* 0x0000001a09207212 */ /* 0x000fe400078eca1d */
[C-C-:B------:R-:W-:Y:S02]  /*9190*/  SHF.R.W.U32 R33, R17.reuse, 0x16, R17.reuse ;  /* 0x0000001611217819 */ /* 0x140fe40000001e11 */
[----:B------:R-:W-:Y:S02]  /*91a0*/  IADD3 R32, PT, PT, R32, R31, R28 ;  /* 0x0000001f20207210 */ /* 0x000fe40007ffe01c */
[C-C-:B------:R-:W-:Y:S02]  /*91b0*/  SHF.R.W.U32 R28, R17.reuse, 0x2, R17.reuse ;  /* 0x00000002111c7819 */ /* 0x140fe40000001e11 */
        /* <DEDUP_REMOVED lines=8> */
[----:B------:R-:W-:Y:S02]  /*9240*/  SHF.R.W.U32 R33, R22, 0x19, R22 ;  /* 0x0000001916217819 */ /* 0x000fe40000001e16 */
[----:B------:R-:W-:Y:S02]  /*9250*/  SHF.R.W.U32 R34, R28, 0xd, R28 ;  /* 0x0000000d1c227819 */ /* 0x000fe40000001e1c */
[----:B------:R-:W-:Y:S02]  /*9260*/  LOP3.LUT R32, R33, R32, R31, 0x96, !PT ;  /* 0x0000002021207212 */ /* 0x000fe400078e961f */
[----:B------:R-:W-:-:S04]  /*9270*/  LOP3.LUT R31, R22, R9, R26, 0xca, !PT ;  /* 0x00000009161f7212 */ /* 0x000fc800078eca1a */
[----:B------:R-:W-:Y:S02]  /*9280*/  IADD3 R32, PT, PT, R31, R32, R29 ;  /* 0x000000201f207210 */ /* 0x000fe40007ffe01d */
[C-C-:B------:R-:W-:Y:S02]  /*9290*/  SHF.R.W.U32 R29, R28.reuse, 0x2, R28.reuse ;  /* 0x000000021c1d7819 */ /* 0x140fe40000001e1c */
[C---:B------:R-:W-:Y:S02]  /*92a0*/  SHF.R.W.U32 R31, R28.reuse, 0x16, R28 ;  /* 0x000000161c1f7819 */ /* 0x040fe40000001e1c */
[----:B------:R-:W-:Y:S02]  /*92b0*/  IADD3 R32, PT, PT, R25, UR55, R32 ;  /* 0x0000003719207c10 */ /* 0x000fe4000fffe020 */
[----:B------:R-:W-:Y:S02]  /*92c0*/  LOP3.LUT R29, R31, R34, R29, 0x96, !PT ;  /* 0x000000221f1d7212 */ /* 0x000fe400078e961d */
[----:B------:R-:W-:Y:S01]  /*92d0*/  LOP3.LUT R31, R28, R17, R30, 0xe8, !PT ;  /* 0x000000111c1f7212 */ /* 0x000fe200078ee81e */
[----:B------:R-:W-:-:S03]  /*92e0*/  IMAD.IADD R23, R23, 0x1, R32 ;  /* 0x0000000117177824 */ /* 0x000fc600078e0220 */
[----:B------:R-:W-:Y:S02]  /*92f0*/  IADD3 R29, PT, PT, R29, R31, R32 ;  /* 0x0000001f1d1d7210 */ /* 0x000fe40007ffe020 */
        /* <DEDUP_REMOVED lines=8> */
[----:B------:R-:W-:-:S02]  /*9380*/  SHF.R.W.U32 R32, R29, 0x16, R29 ;  /* 0x000000161d207819 */ /* 0x000fc40000001e1d */
        /* <DEDUP_REMOVED lines=66> */
[C---:B------:R-:W-:Y:S02]  /*97b0*/  SHF.R.W.U32 R33, R31.reuse, 0x16, R31 ;  /* 0x000000161f217819 */ /* 0x040fe40000001e1f */
        /* <DEDUP_REMOVED lines=43> */
[----:B------:R-:W-:-:S04]  /*9a70*/  IADD3 R23, PT, PT, R30, R23, R22 ;  /* 0x000000171e177210 */ /* 0x000fc80007ffe016 */
[----:B------:R-:W-:Y:S02]  /*9a80*/  IADD3 R30, PT, PT, R16, UR64, R23 ;  /* 0x00000040101e7c10 */ /* 0x000fe4000fffe017 */
        /* <DEDUP_REMOVED lines=29> */
[C-C-:B------:R-:W-:Y:S02]  /*9c60*/  SHF.R.W.U32 R13, R26.reuse, 0xd, R26.reuse ;  /* 0x0000000d1a0d7819 */ /* 0x140fe40000001e1a */
[----:B------:R-:W-:Y:S02]  /*9c70*/  SHF.R.W.U32 R29, R26, 0x16, R26 ;  /* 0x000000161a1d7819 */ /* 0x000fe40000001e1a */
[----:B------:R-:W-:Y:S02]  /*9c80*/  IADD3 R8, PT, PT, R3, UR67, R30 ;  /* 0x0000004303087c10 */ /* 0x000fe4000fffe01e */
[----:B------:R-:W-:Y:S02]  /*9c90*/  LOP3.LUT R32, R29, R13, R6, 0x96, !PT ;  /* 0x0000000d1d207212 */ /* 0x000fe400078e9606 */
[--C-:B------:R-:W-:Y:S01]  /*9ca0*/  SHF.R.W.U32 R6, R11, 0x11, R11.reuse ;  /* 0x000000110b067819 */ /* 0x100fe20000001e0b */
[----:B------:R-:W-:Y:S01]  /*9cb0*/  IMAD.IADD R13, R17, 0x1, R8 ;  /* 0x00000001110d7824 */ /* 0x000fe200078e0208 */
[----:B------:R-:W-:-:S02]  /*9cc0*/  SHF.R.W.U32 R29, R11, 0x13, R11 ;  /* 0x000000130b1d7819 */ /* 0x000fc40000001e0b */
[----:B------:R-:W-:Y:S02]  /*9cd0*/  SHF.R.U32.HI R30, RZ, 0xa, R11 ;  /* 0x0000000aff1e7819 */ /* 0x000fe4000001160b */
[----:B------:R-:W-:Y:S02]  /*9ce0*/  IADD3 R23, PT, PT, R32, R28, R23 ;  /* 0x0000001c20177210 */ /* 0x000fe40007ffe017 */
[----:B------:R-:W-:Y:S02]  /*9cf0*/  LOP3.LUT R6, R29, R30, R6, 0x96, !PT ;  /* 0x0000001e1d067212 */ /* 0x000fe400078e9606 */
        /* <DEDUP_REMOVED lines=18> */
[----:B------:R-:W-:Y:S01]  /*9e20*/  IADD3 R14, PT, PT, R28, R22, R31 ;  /* 0x000000161c0e7210 */ /* 0x000fe20007ffe01f */
[----:B------:R-:W-:Y:S01]  /*9e30*/  IMAD.IADD R6, R26, 0x1, R17 ;  /* 0x000000011a067824 */ /* 0x000fe200078e0211 */
[C-C-:B------:R-:W-:Y:S02]  /*9e40*/  SHF.R.W.U32 R22, R21.reuse, 0x7, R21.reuse ;  /* 0x0000000715167819 */ /* 0x140fe40000001e15 */
[--C-:B------:R-:W-:Y:S02]  /*9e50*/  SHF.R.W.U32 R29, R21, 0x12, R21.reuse ;  /* 0x00000012151d7819 */ /* 0x100fe40000001e15 */
[----:B------:R-:W-:-:S02]  /*9e60*/  SHF.R.U32.HI R28, RZ, 0x3, R21 ;  /* 0x00000003ff1c7819 */ /* 0x000fc40000011615 */
[C-C-:B------:R-:W-:Y:S02]  /*9e70*/  SHF.R.W.U32 R30, R6.reuse, 0x6, R6.reuse ;  /* 0x00000006061e7819 */ /* 0x140fe40000001e06 */
[C-C-:B------:R-:W-:Y:S02]  /*9e80*/  SHF.R.W.U32 R31, R6.reuse, 0xb, R6.reuse ;  /* 0x0000000b061f7819 */ /* 0x140fe40000001e06 */
[----:B------:R-:W-:Y:S02]  /*9e90*/  SHF.R.W.U32 R32, R6, 0x19, R6 ;  /* 0x0000001906207819 */ /* 0x000fe40000001e06 */
[----:B------:R-:W-:Y:S02]  /*9ea0*/  LOP3.LUT R22, R29, R28, R22, 0x96, !PT ;  /* 0x0000001c1d167212 */ /* 0x000fe400078e9616 */
        /* <DEDUP_REMOVED lines=10> */
[--C-:B------:R-:W-:Y:S02]  /*9f50*/  SHF.R.W.U32 R28, R7, 0x13, R7.reuse ;  /* 0x00000013071c7819 */ /* 0x100fe40000001e07 */
[----:B------:R-:W-:Y:S02]  /*9f60*/  SHF.R.U32.HI R9, RZ, 0xa, R7 ;  /* 0x0000000aff097819 */ /* 0x000fe40000011607 */
[----:B------:R-:W-:Y:S02]  /*9f70*/  IADD3 R2, PT, PT, R22, UR69, R29 ;  /* 0x0000004516027c10 */ /* 0x000fe4000fffe01d */
[----:B------:R-:W-:Y:S02]  /*9f80*/  LOP3.LUT R26, R14, R23, R26, 0xe8, !PT ;  /* 0x000000170e1a7212 */ /* 0x000fe400078ee81a */
[----:B------:R-:W-:Y:S01]  /*9f90*/  LOP3.LUT R28, R28, R9, R5, 0x96, !PT ;  /* 0x000000091c1c7212 */ /* 0x000fe200078e9605 */
[----:B------:R-:W-:Y:S01]  /*9fa0*/  IMAD.IADD R5, R23, 0x1, R2 ;  /* 0x0000000117057824 */ /* 0x000fe200078e0202 */
[----:B------:R-:W-:-:S02]  /*9fb0*/  IADD3 R9, PT, PT, R27, R26, R8 ;  /* 0x0000001a1b097210 */ /* 0x000fc40007ffe008 */
[C-C-:B------:R-:W-:Y:S02]  /*9fc0*/  SHF.R.W.U32 R8, R25.reuse, 0x7, R25.reuse ;  /* 0x0000000719087819 */ /* 0x140fe40000001e19 */
[--C-:B------:R-:W-:Y:S02]  /*9fd0*/  SHF.R.W.U32 R27, R25, 0x12, R25.reuse ;  /* 0x00000012191b7819 */ /* 0x100fe40000001e19 */
[----:B------:R-:W-:Y:S02]  /*9fe0*/  SHF.R.U32.HI R26, RZ, 0x3, R25 ;  /* 0x00000003ff1a7819 */ /* 0x000fe40000011619 */
[C-C-:B------:R-:W-:Y:S02]  /*9ff0*/  SHF.R.W.U32 R29, R5.reuse, 0x6, R5.reuse ;  /* 0x00000006051d7819 */ /* 0x140fe40000001e05 */
[C-C-:B------:R-:W-:Y:S02]  /*a000*/  SHF.R.W.U32 R30, R5.reuse, 0xb, R5.reuse ;  /* 0x0000000b051e7819 */ /* 0x140fe40000001e05 */
[----:B------:R-:W-:-:S02]  /*a010*/  SHF.R.W.U32 R31, R5, 0x19, R5 ;  /* 0x00000019051f7819 */ /* 0x000fc40000001e05 */
[----:B------:R-:W-:Y:S02]  /*a020*/  LOP3.LUT R8, R27, R26, R8, 0x96, !PT ;  /* 0x0000001a1b087212 */ /* 0x000fe400078e9608 */
[----:B------:R-:W-:Y:S02]  /*a030*/  IADD3 R21, PT, PT, R21, R28, R4 ;  /* 0x0000001c15157210 */ /* 0x000fe40007ffe004 */
[C-C-:B------:R-:W-:Y:S02]  /*a040*/  SHF.R.W.U32 R4, R9.reuse, 0x2, R9.reuse ;  /* 0x0000000209047819 */ /* 0x140fe40000001e09 */
[C---:B------:R-:W-:Y:S01]  /*a050*/  SHF.R.W.U32 R27, R9.reuse, 0xd, R9 ;  /* 0x0000000d091b7819 */ /* 0x040fe20000001e09 */
[----:B------:R-:W-:Y:S01]  /*a060*/  IMAD.IADD R21, R8, 0x1, R21 ;  /* 0x0000000108157824 */ /* 0x000fe200078e0215 */
[----:B------:R-:W-:Y:S02]  /*a070*/  SHF.R.W.U32 R26, R9, 0x16, R9 ;  /* 0x00000016091a7819 */ /* 0x000fe40000001e09 */
[----:B------:R-:W-:-:S02]  /*a080*/  LOP3.LUT R29, R31, R30, R29, 0x96, !PT ;  /* 0x0000001e1f1d7212 */ /* 0x000fc400078e961d */
[----:B------:R-:W-:Y:S02]  /*a090*/  LOP3.LUT R28, R5, R6, R13, 0xca, !PT ;  /* 0x00000006051c7212 */ /* 0x000fe400078eca0d */
[----:B------:R-:W-:Y:S02]  /*a0a0*/  LOP3.LUT R8, R26, R27, R4, 0x96, !PT ;  /* 0x0000001b1a087212 */ /* 0x000fe400078e9604 */
[C-C-:B------:R-:W-:Y:S02]  /*a0b0*/  SHF.R.W.U32 R4, R22.reuse, 0x11, R22.reuse ;  /* 0x0000001116047819 */ /* 0x140fe40000001e16 */
[----:B------:R-:W-:Y:S02]  /*a0c0*/  SHF.R.W.U32 R27, R22, 0x13, R22 ;  /* 0x00000013161b7819 */ /* 0x000fe40000001e16 */
[----:B------:R-:W-:Y:S02]  /*a0d0*/  IADD3 R30, PT, PT, R28, R29, R12 ;  /* 0x0000001d1c1e7210 */ /* 0x000fe40007ffe00c */
[----:B------:R-:W-:-:S02]  /*a0e0*/  SHF.R.U32.HI R22, RZ, 0xa, R22 ;  /* 0x0000000aff167819 */ /* 0x000fc40000011616 */
[----:B------:R-:W-:Y:S02]  /*a0f0*/  LOP3.LUT R28, R9, R14, R23, 0xe8, !PT ;  /* 0x0000000e091c7212 */ /* 0x000fe400078ee817 */
[----:B------:R-:W-:Y:S02]  /*a100*/  LOP3.LUT R4, R27, R22, R4, 0x96, !PT ;  /* 0x000000161b047212 */ /* 0x000fe400078e9604 */
[----:B------:R-:W-:Y:S02]  /*a110*/  IADD3 R23, PT, PT, R21, UR70, R30 ;  /* 0x0000004615177c10 */ /* 0x000fe4000fffe01e */
[C-C-:B------:R-:W-:Y:S02]  /*a120*/  SHF.R.W.U32 R12, R10.reuse, 0x7, R10.reuse ;  /* 0x000000070a0c7819 */ /* 0x140fe40000001e0a */
[--C-:B------:R-:W-:Y:S02]  /*a130*/  SHF.R.W.U32 R29, R10, 0x12, R10.reuse ;  /* 0x000000120a1d7819 */ /* 0x100fe40000001e0a */
[----:B------:R-:W-:-:S02]  /*a140*/  SHF.R.U32.HI R26, RZ, 0x3, R10 ;  /* 0x00000003ff1a7819 */ /* 0x000fc4000001160a */
[----:B------:R-:W-:Y:S01]  /*a150*/  IADD3 R25, PT, PT, R25, R4, R16 ;  /* 0x0000000419197210 */ /* 0x000fe20007ffe010 */
[----:B------:R-:W-:Y:S01]  /*a160*/  IMAD.IADD R4, R14, 0x1, R23 ;  /* 0x000000010e047824 */ /* 0x000fe200078e0217 */
[----:B------:R-:W-:Y:S02]  /*a170*/  IADD3 R8, PT, PT, R8, R28, R17 ;  /* 0x0000001c08087210 */ /* 0x000fe40007ffe011 */
[----:B------:R-:W-:Y:S02]  /*a180*/  LOP3.LUT R12, R29, R26, R12, 0x96, !PT ;  /* 0x0000001a1d0c7212 */ /* 0x000fe400078e960c */
        /* <DEDUP_REMOVED lines=11> */
[--C-:B------:R-:W-:Y:S02]  /*a240*/  SHF.R.W.U32 R17, R21, 0x13, R21.reuse ;  /* 0x0000001315117819 */ /* 0x100fe40000001e15 */
[----:B------:R-:W-:Y:S02]  /*a250*/  SHF.R.U32.HI R21, RZ, 0xa, R21 ;  /* 0x0000000aff157819 */ /* 0x000fe40000011615 */
[----:B------:R-:W-:Y:S02]  /*a260*/  LOP3.LUT R14, R8, R9, R14, 0xe8, !PT ;  /* 0x00000009080e7212 */ /* 0x000fe400078ee80e */
[----:B------:R-:W-:Y:S02]  /*a270*/  IADD3 R13, PT, PT, R22, R26, R13 ;  /* 0x0000001a160d7210 */ /* 0x000fe40007ffe00d */
[----:B------:R-:W-:-:S02]  /*a280*/  LOP3.LUT R16, R17, R21, R16, 0x96, !PT ;  /* 0x0000001511107212 */ /* 0x000fc400078e9610 */
[----:B------:R-:W-:Y:S02]  /*a290*/  IADD3 R17, PT, PT, R25, R14, R2 ;  /* 0x0000000e19117210 */ /* 0x000fe40007ffe002 */
[----:B------:R-:W-:Y:S02]  /*a2a0*/  IADD3 R14, PT, PT, R12, UR71, R13 ;  /* 0x000000470c0e7c10 */ /* 0x000fe4000fffe00d */
[C-C-:B------:R-:W-:Y:S02]  /*a2b0*/  SHF.R.W.U32 R2, R18.reuse, 0x7, R18.reuse ;  /* 0x0000000712027819 */ /* 0x140fe40000001e12 */
[----:B------:R-:W-:Y:S01]  /*a2c0*/  SHF.R.W.U32 R21, R18, 0x12, R18 ;  /* 0x0000001212157819 */ /* 0x000fe20000001e12 */
[----:B------:R-:W-:Y:S01]  /*a2d0*/  IMAD.IADD R13, R9, 0x1, R14 ;  /* 0x00000001090d7824 */ /* 0x000fe200078e020e */
[----:B------:R-:W-:Y:S02]  /*a2e0*/  SHF.R.U32.HI R22, RZ, 0x3, R18 ;  /* 0x00000003ff167819 */ /* 0x000fe40000011612 */
[----:B------:R-:W-:-:S02]  /*a2f0*/  SHF.R.W.U32 R25, R17, 0x2, R17 ;  /* 0x0000000211197819 */ /* 0x000fc40000001e11 */
[C-C-:B------:R-:W-:Y:S02]  /*a300*/  SHF.R.W.U32 R28, R13.reuse, 0x6, R13.reuse ;  /* 0x000000060d1c7819 */ /* 0x140fe40000001e0d */
[C-C-:B------:R-:W-:Y:S02]  /*a310*/  SHF.R.W.U32 R29, R13.reuse, 0xb, R13.reuse ;  /* 0x0000000b0d1d7819 */ /* 0x140fe40000001e0d */
[----:B------:R-:W-:Y:S02]  /*a320*/  SHF.R.W.U32 R30, R13, 0x19, R13 ;  /* 0x000000190d1e7819 */ /* 0x000fe40000001e0d */
[C-C-:B------:R-:W-:Y:S02]  /*a330*/  SHF.R.W.U32 R26, R17.reuse, 0xd, R17.reuse ;  /* 0x0000000d111a7819 */ /* 0x140fe40000001e11 */
[----:B------:R-:W-:Y:S02]  /*a340*/  SHF.R.W.U32 R27, R17, 0x16, R17 ;  /* 0x00000016111b7819 */ /* 0x000fe40000001e11 */
[----:B------:R-:W-:-:S02]  /*a350*/  LOP3.LUT R2, R21, R22, R2, 0x96, !PT ;  /* 0x0000001615027212 */ /* 0x000fc400078e9602 */
[----:B------:R-:W-:Y:S02]  /*a360*/  IADD3 R19, PT, PT, R10, R16, R19 ;  /* 0x000000100a137210 */ /* 0x000fe40007ffe013 */
[----:B------:R-:W-:Y:S02]  /*a370*/  LOP3.LUT R29, R30, R29, R28, 0x96, !PT ;  /* 0x0000001d1e1d7212 */ /* 0x000fe400078e961c */
[----:B------:R-:W-:Y:S02]  /*a380*/  LOP3.LUT R16, R13, R4, R5, 0xca, !PT ;  /* 0x000000040d107212 */ /* 0x000fe400078eca05 */
[----:B------:R-:W-:Y:S02]  /*a390*/  LOP3.LUT R26, R27, R26, R25, 0x96, !PT ;  /* 0x0000001a1b1a7212 */ /* 0x000fe400078e9619 */
[----:B------:R-:W-:Y:S01]  /*a3a0*/  LOP3.LUT R10, R17, R8, R9, 0xe8, !PT ;  /* 0x00000008110a7212 */ /* 0x000fe200078ee809 */
[----:B------:R-:W-:Y:S01]  /*a3b0*/  IMAD.IADD R9, R2, 0x1, R19 ;  /* 0x0000000102097824 */ /* 0x000fe200078e0213 */
[----:B------:R-:W-:-:S02]  /*a3c0*/  IADD3 R22, PT, PT, R16, R29, R6 ;  /* 0x0000001d10167210 */ /* 0x000fc40007ffe006 */
[----:B------:R-:W-:Y:S02]  /*a3d0*/  IADD3 R2, PT, PT, R26, R10, R23 ;  /* 0x0000000a1a027210 */ /* 0x000fe40007ffe017 */
[C-C-:B------:R-:W-:Y:S02]  /*a3e0*/  SHF.R.W.U32 R6, R12.reuse, 0x11, R12.reuse ;  /* 0x000000110c067819 */ /* 0x140fe40000001e0c */
[--C-:B------:R-:W-:Y:S02]  /*a3f0*/  SHF.R.W.U32 R19, R12, 0x13, R12.reuse ;  /* 0x000000130c137819 */ /* 0x100fe40000001e0c */
[----:B------:R-:W-:Y:S02]  /*a400*/  SHF.R.U32.HI R12, RZ, 0xa, R12 ;  /* 0x0000000aff0c7819 */ /* 0x000fe4000001160c */
[----:B------:R-:W-:Y:S02]  /*a410*/  IADD3 R21, PT, PT, R9, UR72, R22 ;  /* 0x0000004809157c10 */ /* 0x000fe4000fffe016 */
[----:B------:R-:W-:-:S02]  /*a420*/  SHF.R.W.U32 R10, R2, 0x2, R2 ;  /* 0x00000002020a7819 */ /* 0x000fc40000001e02 */
[C-C-:B------:R-:W-:Y:S02]  /*a430*/  SHF.R.W.U32 R23, R2.reuse, 0xd, R2.reuse ;  /* 0x0000000d02177819 */ /* 0x140fe40000001e02 */
[----:B------:R-:W-:Y:S02]  /*a440*/  SHF.R.W.U32 R16, R2, 0x16, R2 ;  /* 0x0000001602107819 */ /* 0x000fe40000001e02 */
[----:B------:R-:W-:Y:S01]  /*a450*/  LOP3.LUT R12, R19, R12, R6, 0x96, !PT ;  /* 0x0000000c130c7212 */ /* 0x000fe200078e9606 */
[----:B------:R-:W-:Y:S01]  /*a460*/  IMAD.IADD R6, R8, 0x1, R21 ;  /* 0x0000000108067824 */ /* 0x000fe200078e0215 */
[----:B------:R-:W-:Y:S02]  /*a470*/  LOP3.LUT R19, R16, R23, R10, 0x96, !PT ;  /* 0x0000001710137212 */ /* 0x000fe400078e960a */
[----:B------:R-:W-:Y:S02]  /*a480*/  LOP3.LUT R8, R2, R17, R8, 0xe8, !PT ;  /* 0x0000001102087212 */ /* 0x000fe400078ee808 */
[----:B------:R-:W-:-:S02]  /*a490*/  SHF.R.W.U32 R10, R20, 0x7, R20 ;  /* 0x00000007140a7819 */ /* 0x000fc40000001e14 */
[--C-:B------:R-:W-:Y:S02]  /*a4a0*/  SHF.R.W.U32 R23, R20, 0x12, R20.reuse ;  /* 0x0000001214177819 */ /* 0x100fe40000001e14 */
[----:B------:R-:W-:Y:S02]  /*a4b0*/  SHF.R.U32.HI R16, RZ, 0x3, R20 ;  /* 0x00000003ff107819 */ /* 0x000fe40000011614 */
[----:B------:R-:W-:Y:S02]  /*a4c0*/  IADD3 R19, PT, PT, R19, R8, R14 ;  /* 0x0000000813137210 */ /* 0x000fe40007ffe00e */
        /* <DEDUP_REMOVED lines=19> */
[----:B------:R-:W-:Y:S02]  /*a600*/  LOP3.LUT R5, R8, R9, R5, 0x96, !PT ;  /* 0x0000000908057212 */ /* 0x000fe400078e9605 */
[----:B------:R-:W-:Y:S02]  /*a610*/  IADD3 R16, PT, PT, R14, UR73, R23 ;  /* 0x000000490e107c10 */ /* 0x000fe4000fffe017 */
[----:B------:R-:W-:-:S02]  /*a620*/  LOP3.LUT R10, R11, R18, R10, 0x96, !PT ;  /* 0x000000120b0a7212 */ /* 0x000fc400078e960a */
[----:B------:R-:W-:Y:S02]  /*a630*/  IADD3 R5, PT, PT, R20, R5, R3 ;  /* 0x0000000514057210 */ /* 0x000fe40007ffe003 */
[----:B------:R-:W-:Y:S01]  /*a640*/  LOP3.LUT R22, R19, R2, R17, 0xe8, !PT ;  /* 0x0000000213167212 */ /* 0x000fe200078ee811 */
[----:B------:R-:W-:Y:S02]  /*a650*/  IMAD.IADD R17, R17, 0x1, R16 ;  /* 0x0000000111117824 */ /* 0x000fe400078e0210 */
[----:B------:R-:W-:Y:S01]  /*a660*/  IMAD.IADD R5, R10, 0x1, R5 ;  /* 0x000000010a057824 */ /* 0x000fe200078e0205 */
[----:B------:R-:W-:Y:S01]  /*a670*/  IADD3 R12, PT, PT, R12, R22, R21 ;  /* 0x000000160c0c7210 */ /* 0x000fe20007ffe015 */
[----:B------:R-:W0:Y:S01]  /*a680*/  LDS.128 R8, [UR4+0x40] ;  /* 0x00004004ff087984 */ /* 0x000e220008000c00 */
        /* <DEDUP_REMOVED lines=15> */
[----:B------:R-:W-:Y:S02]  /*a780*/  IADD3 R3, PT, PT, R21, R20, R16 ;  /* 0x0000001415037210 */ /* 0x000fe40007ffe010 */
[----:B------:R-:W-:Y:S02]  /*a790*/  IADD3 R21, PT, PT, R5, UR74, R22 ;  /* 0x0000004a05157c10 */ /* 0x000fe4000fffe016 */
[C-C-:B------:R-:W-:Y:S02]  /*a7a0*/  SHF.R.W.U32 R4, R15.reuse, 0x7, R15.reuse ;  /* 0x000000070f047819 */ /* 0x140fe40000001e0f */
[----:B------:R-:W-:Y:S01]  /*a7b0*/  SHF.R.W.U32 R5, R15, 0x12, R15 ;  /* 0x000000120f057819 */ /* 0x000fe20000001e0f */
[----:B------:R-:W-:Y:S01]  /*a7c0*/  IMAD.IADD R2, R2, 0x1, R21 ;  /* 0x0000000102027824 */ /* 0x000fe200078e0215 */
[----:B------:R-:W-:-:S02]  /*a7d0*/  SHF.R.U32.HI R15, RZ, 0x3, R15 ;  /* 0x00000003ff0f7819 */ /* 0x000fc4000001160f */
[C-C-:B------:R-:W-:Y:S02]  /*a7e0*/  SHF.R.W.U32 R16, R3.reuse, 0x2, R3.reuse ;  /* 0x0000000203107819 */ /* 0x140fe40000001e03 */
[C-C-:B------:R-:W-:Y:S02]  /*a7f0*/  SHF.R.W.U32 R23, R3.reuse, 0xd, R3.reuse ;  /* 0x0000000d03177819 */ /* 0x140fe40000001e03 */
[----:B------:R-:W-:Y:S02]  /*a800*/  SHF.R.W.U32 R18, R3, 0x16, R3 ;  /* 0x0000001603127819 */ /* 0x000fe40000001e03 */
[----:B------:R-:W-:Y:S02]  /*a810*/  LOP3.LUT R4, R5, R15, R4, 0x96, !PT ;  /* 0x0000000f05047212 */ /* 0x000fe400078e9604 */
[----:B------:R-:W-:Y:S02]  /*a820*/  IADD3 R7, PT, PT, R24, R14, R7 ;  /* 0x0000000e18077210 */ /* 0x000fe40007ffe007 */
[----:B------:R-:W-:-:S02]  /*a830*/  LOP3.LUT R16, R18, R23, R16, 0x96, !PT ;  /* 0x0000001712107212 */ /* 0x000fc400078e9610 */
[--C-:B------:R-:W-:Y:S01]  /*a840*/  SHF.R.W.U32 R14, R2, 0x6, R2.reuse ;  /* 0x00000006020e7819 */ /* 0x100fe20000001e02 */
[----:B------:R-:W-:Y:S01]  /*a850*/  IMAD.IADD R4, R4, 0x1, R7 ;  /* 0x0000000104047824 */ /* 0x000fe200078e0207 */
[C-C-:B------:R-:W-:Y:S02]  /*a860*/  SHF.R.W.U32 R15, R2.reuse, 0xb, R2.reuse ;  /* 0x0000000b020f7819 */ /* 0x140fe40000001e02 */
[----:B------:R-:W-:Y:S02]  /*a870*/  SHF.R.W.U32 R18, R2, 0x19, R2 ;  /* 0x0000001902127819 */ /* 0x000fe40000001e02 */
[----:B------:R-:W-:Y:S02]  /*a880*/  LOP3.LUT R5, R3, R12, R19, 0xe8, !PT ;  /* 0x0000000c03057212 */ /* 0x000fe400078ee813 */
[----:B------:R-:W-:Y:S01]  /*a890*/  LOP3.LUT R14, R18, R15, R14, 0x96, !PT ;  /* 0x0000000f120e7212 */ /* 0x000fe200078e960e */
[----:B------:R-:W-:Y:S01]  /*a8a0*/  VIADD R18, R6, 0x5be0cd19 ;  /* 0x5be0cd1906127836 */ /* 0x000fe20000000000 */
[----:B------:R-:W-:-:S02]  /*a8b0*/  IADD3 R5, PT, PT, R16, R5, R21 ;  /* 0x0000000510057210 */ /* 0x000fc40007ffe015 */
[----:B------:R-:W-:Y:S02]  /*a8c0*/  LOP3.LUT R6, R2, R17, R6, 0xca, !PT ;  /* 0x0000001102067212 */ /* 0x000fe400078eca06 */
[----:B------:R-:W-:Y:S02]  /*a8d0*/  PRMT R18, R18, 0x123, RZ ;  /* 0x0000012312127816 */ /* 0x000fe400000000ff */
[C-C-:B------:R-:W-:Y:S02]  /*a8e0*/  SHF.R.W.U32 R7, R5.reuse, 0x2, R5.reuse ;  /* 0x0000000205077819 */ /* 0x140fe40000001e05 */
[----:B0-----:R-:W-:Y:S02]  /*a8f0*/  ISETP.GT.U32.AND P0, PT, R18, R11, PT ;  /* 0x0000000b1200720c */ /* 0x001fe40003f04070 */
[C-C-:B------:R-:W-:Y:S02]  /*a900*/  SHF.R.W.U32 R16, R5.reuse, 0xd, R5.reuse ;  /* 0x0000000d05107819 */ /* 0x140fe40000001e05 */
[----:B------:R-:W-:-:S02]  /*a910*/  SHF.R.W.U32 R15, R5, 0x16, R5 ;  /* 0x00000016050f7819 */ /* 0x000fc40000001e05 */
[----:B------:R-:W-:Y:S02]  /*a920*/  IADD3 R13, PT, PT, R6, R14, R13 ;  /* 0x0000000e060d7210 */ /* 0x000fe40007ffe00d */
[----:B------:R-:W-:Y:S02]  /*a930*/  LOP3.LUT R7, R15, R16, R7, 0x96, !PT ;  /* 0x000000100f077212 */ /* 0x000fe400078e9607 */
[----:B------:R-:W-:Y:S02]  /*a940*/  IADD3 R4, PT, PT, R4, UR75, R13 ;  /* 0x0000004b04047c10 */ /* 0x000fe4000fffe00d */
        /* <DEDUP_REMOVED lines=46> */
.L_x_13:
[----:B------:R-:W-:Y:S05]  /*ac30*/  BSYNC.RECONVERGENT B0 ;  /* 0x0000000000007941 */ /* 0x000fea0003800200 */
.L_x_12:
        /* <DEDUP_REMOVED lines=11> */
.L_x_14:
        /* <DEDUP_REMOVED lines=9> */
.L_x_39:


//--------------------- .text._ZN6tetsuo8variants17mine_lop3_slidingEPKjS2_S2_jPjS3_ --------------------------
	.section	.text._ZN6tetsuo8variants17mine_lop3_slidingEPKjS2_S2_jPjS3_,"ax",@progbits
	.align	128
        .global         _ZN6tetsuo8variants17mine_lop3_slidingEPKjS2_S2_jPjS3_
        .type           _ZN6tetsuo8variants17mine_lop3_slidingEPKjS2_S2_jPjS3_,@function
        .size           _ZN6tetsuo8variants17mine_lop3_slidingEPKjS2_S2_jPjS3_,(.L_x_40 - _ZN6tetsuo8variants17mine_lop3_slidingEPKjS2_S2_jPjS3_)
        .other          _ZN6tetsuo8variants17mine_lop3_slidingEPKjS2_S2_jPjS3_,@"STO_CUDA_ENTRY STV_DEFAULT"
_ZN6tetsuo8variants17mine_lop3_slidingEPKjS2_S2_jPjS3_:
.text._ZN6tetsuo8variants17mine_lop3_slidingEPKjS2_S2_jPjS3_:
[----:B------:R-:W-:Y:S08]  /*0000*/  LDC R1, c[0x0][0x37c] ;  /* 0x0000df00ff017b82 */ /* 0x000ff00000000800 */
[----:B------:R-:W0:Y:S01]  /*0010*/  LDC.64 R2, c[0x0][0x3a8] ;  /* 0x0000ea00ff027b82 */ /* 0x000e220000000a00 */
[----:B------:R-:W0:Y:S02]  /*0020*/  LDCU.64 UR16, c[0x0][0x358] ;  /* 0x00006b00ff1077ac */ /* 0x000e240008000a00 */
[----:B0-----:R-:W2:Y:S02]  /*0030*/  LDG.E R2, desc[UR16][R2.64] ;  /* 0x0000001002027981 */ /* 0x001ea4000c1e1900 */
[----:B--2---:R-:W-:-:S13]  /*0040*/  ISETP.NE.AND P0, PT, R2, RZ, PT ;  /* 0x000000ff0200720c */ /* 0x004fda0003f05270 */
[----:B------:R-:W-:Y:S05]  /*0050*/  @P0 EXIT ;  /* 0x000000000000094d */ /* 0x000fea0003800000 */
[----:B------:R-:W0:Y:S01]  /*0060*/  LDC.64 R6, c[0x0][0x380] ;  /* 0x0000e000ff067b82 */ /* 0x000e220000000a00 */
[----:B------:R-:W1:Y:S07]  /*0070*/  LDCU.128 UR8, c[0x3][URZ] ;  /* 0x00c00000ff0877ac */ /* 0x000e6e0008000c00 */
[----:B------:R-:W2:Y:S01]  /*0080*/  LDC.64 R12, c[0x0][0x388] ;  /* 0x0000e200ff0c7b82 */ /* 0x000ea20000000a00 */
[----:B------:R-:W3:Y:S01]  /*0090*/  S2R R19, SR_TID.X ;  /* 0x0000000000137919 */ /* 0x000ee20000002100 */
[----:B------:R-:W4:Y:S01]  /*00a0*/  LDCU.128 UR12, c[0x3][0x10] ;  /* 0x00c00200ff0c77ac */ /* 0x000f220008000c00 */
[----:B------:R-:W5:Y:S05]  /*00b0*/  LDCU.128 UR20, c[0x3][0x20] ;  /* 0x00c00400ff1477ac */ /* 0x000f6a0008000c00 */
[----:B------:R-:W3:Y:S01]  /*00c0*/  LDC R18, c[0x0][0x360] ;  /* 0x0000d800ff127b82 */ /* 0x000ee20000000800 */
[----:B------:R-:W5:Y:S01]  /*00d0*/  LDCU.128 UR24, c[0x3][0x30] ;  /* 0x00c00600ff1877ac */ /* 0x000f620008000c00 */
[----:B------:R-:W5:Y:S01]  /*00e0*/  LDCU.128 UR28, c[0x3][0x40] ;  /* 0x00c00800ff1c77ac */ /* 0x000f620008000c00 */
[----:B0-----:R-:W4:Y:S01]  /*00f0*/  LDG.E.CONSTANT R11, desc[UR16][R6.64+0x10] ;  /* 0x00001010060b7981 */ /* 0x001f22000c1e9900 */
[----:B------:R-:W0:Y:S03]  /*0100*/  LDCU.128 UR32, c[0x3][0x50] ;  /* 0x00c00a00ff2077ac */ /* 0x000e260008000c00 */
[----:B------:R-:W5:Y:S01]  /*0110*/  LDG.E.CONSTANT R2, desc[UR16][R6.64+0x14] ;  /* 0x0000141006027981 */ /* 0x000f62000c1e9900 */
[----:B------:R-:W0:Y:S03]  /*0120*/  LDCU.128 UR36, c[0x3][0x60] ;  /* 0x00c00c00ff2477ac */ /* 0x000e260008000c00 */
[----:B------:R-:W5:Y:S01]  /*0130*/  LDG.E.CONSTANT R5, desc[UR16][R6.64+0x18] ;  /* 0x0000181006057981 */ /* 0x000f62000c1e9900 */
[----:B------:R-:W0:Y:S03]  /*0140*/  LDCU.128 UR40, c[0x3][0x70] ;  /* 0x00c00e00ff2877ac */ /* 0x000e260008000c00 */
[----:B--2---:R-:W2:Y:S01]  /*0150*/  LDG.E.CONSTANT R21, desc[UR16][R12.64] ;  /* 0x000000100c157981 */ /* 0x004ea2000c1e9900 */
[----:B------:R-:W0:Y:S03]  /*0160*/  LDCU.128 UR44, c[0x3][0x80] ;  /* 0x00c01000ff2c77ac */ /* 0x000e260008000c00 */
[----:B------:R-:W3:Y:S01]  /*0170*/  LDG.E.CONSTANT R10, desc[UR16][R6.64+0x1c] ;  /* 0x00001c10060a7981 */ /* 0x000ee2000c1e9900 */
[----:B------:R-:W0:Y:S03]  /*0180*/  LDCU.128 UR48, c[0x3][0x90] ;  /* 0x00c01200ff3077ac */ /* 0x000e260008000c00 */
[----:B------:R-:W3:Y:S01]  /*0190*/  LDG.E.CONSTANT R8, desc[UR16][R6.64+0xc] ;  /* 0x00000c1006087981 */ /* 0x000ee2000c1e9900 */
[----:B------:R-:W0:Y:S03]  /*01a0*/  LDCU.128 UR52, c[0x3][0xa0] ;  /* 0x00c01400ff3477ac */ /* 0x000e260008000c00 */
[----:B------:R-:W3:Y:S01]  /*01b0*/  LDG.E.CONSTANT R3, desc[UR16][R12.64+0x4] ;  /* 0x000004100c037981 */ /* 0x000ee2000c1e9900 */
[----:B------:R-:W0:Y:S03]  /*01c0*/  LDCU.128 UR56, c[0x3][0xb0] ;  /* 0x00c01600ff3877ac */ /* 0x000e260008000c00 */
[----:B------:R-:W3:Y:S01]  /*01d0*/  LDG.E.CONSTANT R9, desc[UR16][R6.64+0x8] ;  /* 0x0000081006097981 */ /* 0x000ee2000c1e9900 */
[----:B------:R-:W0:Y:S03]  /*01e0*/  LDCU.128 UR60, c[0x3][0xc0] ;  /* 0x00c01800ff3c77ac */ /* 0x000e260008000c00 */
[----:B------:R3:W3:Y:S01]  /*01f0*/  LDG.E.CONSTANT R28, desc[UR16][R12.64+0x8] ;  /* 0x000008100c1c7981 */ /* 0x0006e2000c1e9900 */
[----:B------:R-:W0:Y:S03]  /*0200*/  LDCU.128 UR64, c[0x3][0xd0] ;  /* 0x00c01a00ff4077ac */ /* 0x000e260008000c00 */
[----:B------:R0:W3:Y:S01]  /*0210*/  LDG.E.CONSTANT R4, desc[UR16][R6.64+0x4] ;  /* 0x0000041006047981 */ /* 0x0000e2000c1e9900 */
[----:B------:R-:W0:Y:S03]  /*0220*/  LDCU.128 UR68, c[0x3][0xe0] ;  /* 0x00c01c00ff4477ac */ /* 0x000e260008000c00 */
[----:B------:R-:W3:Y:S01]  /*0230*/  LDG.E.CONSTANT R0, desc[UR16][R6.64] ;  /* 0x0000001006007981 */ /* 0x000ee2000c1e9900 */
[----:B------:R-:W0:Y:S01]  /*0240*/  LDCU.128 UR72, c[0x3][0xf0] ;  /* 0x00c01e00ff4877ac */ /* 0x000e220008000c00 */
[----:B----4-:R-:W-:-:S02]  /*0250*/  R2UR UR7, R11 ;  /* 0x000000000b0772ca */ /* 0x010fc400000e0000 */
[----:B--2---:R-:W-:-:S11]  /*0260*/  PRMT R21, R21, 0x123, RZ ;  /* 0x0000012315157816 */ /* 0x004fd600000000ff */
[----:B------:R-:W-:Y:S02]  /*0270*/  USHF.R.W.U32 UR4, UR7, 0x6, UR7 ;  /* 0x0000000607047899 */ /* 0x000fe40008001e07 */
[----:B-----5:R-:W-:Y:S01]  /*0280*/  LOP3.LUT R11, R2, UR7, R5, 0xe2, !PT ;  /* 0x00000007020b7c12 */ /* 0x020fe2000f8ee205 */
[----:B------:R-:W-:Y:S02]  /*0290*/  USHF.R.W.U32 UR5, UR7, 0xb, UR7 ;  /* 0x0000000b07057899 */ /* 0x000fe40008001e07 */
[----:B------:R-:W-:-:S04]  /*02a0*/  USHF.R.W.U32 UR6, UR7, 0x19, UR7 ;  /* 0x0000001907067899 */ /* 0x000fc80008001e07 */
[----:B------:R-:W-:-:S05]  /*02b0*/  ULOP3.LUT UR4, UR6, UR5, UR4, 0x96, !UPT ;  /* 0x0000000506047292 */ /* 0x000fca000f8e9604 */
[----:B------:R-:W2:Y:S01]  /*02c0*/  LDCU UR5, c[0x0][0x398] ;  /* 0x00007300ff0577ac */ /* 0x000ea20008000800 */
[----:B---3--:R-:W-:-:S04]  /*02d0*/  IADD3 R12, PT, PT, R11, UR4, R10 ;  /* 0x000000040b0c7c10 */ /* 0x008fc8000fffe00a */
[----:B-1----:R-:W-:Y:S01]  /*02e0*/  IADD3 R11, PT, PT, R21, UR8, R12 ;  /* 0x00000008150b7c10 */ /* 0x002fe2000fffe00c */
[----:B------:R-:W1:Y:S01]  /*02f0*/  S2UR UR4, SR_CTAID.X ;  /* 0x00000000000479c3 */ /* 0x000e620000002500 */
[----:B------:R-:W-:-:S03]  /*0300*/  PRMT R28, R28, 0x123, RZ ;  /* 0x000001231c1c7816 */ /* 0x000fc600000000ff */
[----:B------:R-:W-:Y:S01]  /*0310*/  IMAD.IADD R17, R8, 0x1, R11 ;  /* 0x0000000108117824 */ /* 0x000fe200078e020b */
[----:B------:R-:W-:-:S04]  /*0320*/  R2UR UR18, R0 ;  /* 0x00000000001272ca */ /* 0x000fc800000e0000 */
[C-C-:B0-----:R-:W-:Y:S02]  /*0330*/  SHF.R.W.U32 R6, R17.reuse, 0x6, R17.reuse ;  /* 0x0000000611067819 */ /* 0x141fe40000001e11 */
[C-C-:B------:R-:W-:Y:S02]  /*0340*/  SHF.R.W.U32 R7, R17.reuse, 0xb, R17.reuse ;  /* 0x0000000b11077819 */ /* 0x140fe40000001e11 */
[----:B------:R-:W-:-:S04]  /*0350*/  SHF.R.W.U32 R12, R17, 0x19, R17 ;  /* 0x00000019110c7819 */ /* 0x000fc80000001e11 */
[----:B------:R-:W-:Y:S02]  /*0360*/  LOP3.LUT R6, R12, R7, R6, 0x96, !PT ;  /* 0x000000070c067212 */ /* 0x000fe400078e9606 */
[----:B------:R-:W-:Y:S01]  /*0370*/  LOP3.LUT R7, R17, UR7, R2, 0xca, !PT ;  /* 0x0000000711077c12 */ /* 0x000fe2000f8eca02 */
[----:B------:R-:W-:-:S03]  /*0380*/  USHF.R.W.U32 UR6, UR18, 0x16, UR18 ;  /* 0x0000001612067899 */ /* 0x000fc60008001e12 */
[----:B------:R-:W-:Y:S02]  /*0390*/  IADD3 R6, PT, PT, R7, R6, R5 ;  /* 0x0000000607067210 */ /* 0x000fe40007ffe005 */
[----:B------:R-:W-:-:S04]  /*03a0*/  PRMT R7, R3, 0x123, RZ ;  /* 0x0000012303077816 */ /* 0x000fc800000000ff */
[----:B------:R-:W-:-:S05]  /*03b0*/  IADD3 R16, PT, PT, R7, UR9, R6 ;  /* 0x0000000907107c10 */ /* 0x000fca000fffe006 */
[----:B------:R-:W-:-:S05]  /*03c0*/  IMAD.IADD R14, R9, 0x1, R16 ;  /* 0x00000001090e7824 */ /* 0x000fca00078e0210 */
[C-C-:B------:R-:W-:Y:S02]  /*03d0*/  SHF.R.W.U32 R3, R14.reuse, 0x6, R14.reuse ;  /* 0x000000060e037819 */ /* 0x140fe40000001e0e */
[C-C-:B------:R-:W-:Y:S02]  /*03e0*/  SHF.R.W.U32 R6, R14.reuse, 0xb, R14.reuse ;  /* 0x0000000b0e067819 */ /* 0x140fe40000001e0e */
[----:B------:R-:W-:-:S04]  /*03f0*/  SHF.R.W.U32 R12, R14, 0x19, R14 ;  /* 0x000000190e0c7819 */ /* 0x000fc80000001e0e */
[----:B------:R-:W-:Y:S02]  /*0400*/  LOP3.LUT R3, R12, R6, R3, 0x96, !PT ;  /* 0x000000060c037212 */ /* 0x000fe400078e9603 */
[----:B------:R-:W-:-:S04]  /*0410*/  LOP3.LUT R6, R14, UR7, R17, 0xac, !PT ;  /* 0x000000070e067c12 */ /* 0x000fc8000f8eac11 */
[----:B------:R-:W-:-:S04]  /*0420*/  IADD3 R3, PT, PT, R6, R3, R2 ;  /* 0x0000000306037210 */ /* 0x000fc80007ffe002 */
[----:B------:R-:W-:Y:S01]  /*0430*/  IADD3 R13, PT, PT, R28, UR10, R3 ;  /* 0x0000000a1c0d7c10 */ /* 0x000fe2000fffe003 */
[----:B-1----:R-:W-:Y:S01]  /*0440*/  IMAD R3, R18, UR4, R19 ;  /* 0x0000000412037c24 */ /* 0x002fe2000f8e0213 */
[----:B------:R-:W-:-:S03]  /*0450*/  USHF.R.W.U32 UR4, UR18, 0x2, UR18 ;  /* 0x0000000212047899 */ /* 0x000fc60008001e12 */
[----:B------:R-:W-:Y:S02]  /*0460*/  IMAD.IADD R15, R4, 0x1, R13 ;  /* 0x00000001040f7824 */ /* 0x000fe400078e020d */
[----:B--2---:R-:W-:Y:S01]  /*0470*/  VIADD R0, R3, UR5 ;  /* 0x0000000503007c36 */ /* 0x004fe20008000000 */
[----:B------:R-:W-:Y:S02]  /*0480*/  USHF.R.W.U32 UR5, UR18, 0xd, UR18 ;  /* 0x0000000d12057899 */ /* 0x000fe40008001e12 */
[C-C-:B------:R-:W-:Y:S02]  /*0490*/  SHF.R.W.U32 R6, R15.reuse, 0x6, R15.reuse ;  /* 0x000000060f067819 */ /* 0x140fe40000001e0f */
[C-C-:B------:R-:W-:Y:S01]  /*04a0*/  SHF.R.W.U32 R19, R15.reuse, 0xb, R15.reuse ;  /* 0x0000000b0f137819 */ /* 0x140fe20000001e0f */
[----:B------:R-:W-:Y:S01]  /*04b0*/  ULOP3.LUT UR4, UR6, UR5, UR4, 0x96, !UPT ;  /* 0x0000000506047292 */ /* 0x000fe2000f8e9604 */
[C---:B------:R-:W-:Y:S02]  /*04c0*/  SHF.R.W.U32 R12, R15.reuse, 0x19, R15 ;  /* 0x000000190f0c7819 */ /* 0x040fe40000001e0f */
[----:B------:R-:W-:-:S02]  /*04d0*/  LOP3.LUT R3, R15, R14, R17, 0xca, !PT ;  /* 0x0000000e0f037212 */ /* 0x000fc400078eca11 */
[----:B------:R-:W-:Y:S02]  /*04e0*/  LOP3.LUT R6, R12, R19, R6, 0x96, !PT ;  /* 0x000000130c067212 */ /* 0x000fe400078e9606 */
[----:B------:R-:W-:Y:S02]  /*04f0*/  PRMT R30, R0, 0x123, RZ ;  /* 0x00000123001e7816 */ /* 0x000fe400000000ff */
        /* <DEDUP_REMOVED lines=11> */
[----:B------:R-:W-:-:S04]  /*05b0*/  IADD3 R17, PT, PT, R12, UR4, R11 ;  /* 0x000000040c117c10 */ /* 0x000fc8000fffe00b */
[----:B------:R-:W-:Y:S02]  /*05c0*/  LOP3.LUT R12, R18, 0x80000000, RZ, 0x3c, !PT ;  /* 0x80000000120c7812 */ /* 0x000fe400078e3cff */
        /* <DEDUP_REMOVED lines=178> */
[----:B------:R-:W-:Y:S02]  /*10f0*/  LOP3.LUT R15, R18, R20, R15, 0xe8, !PT ;  /* 0x00000014120f7212 */ /* 0x000fe400078ee80f */
[----:B------:R-:W-:-:S02]  /*1100*/  LOP3.LUT R24, R22, R23, R19, 0x96, !PT ;  /* 0x0000001716187212 */ /* 0x000fc400078e9613 */
[C-C-:B------:R-:W-:Y:S02]  /*1110*/  SHF.R.W.U32 R25, R11.reuse, 0x6, R11.reuse ;  /* 0x000000060b197819 */ /* 0x140fe40000001e0b */
[C-C-:B------:R-:W-:Y:S02]  /*1120*/  SHF.R.W.U32 R26, R11.reuse, 0xb, R11.reuse ;  /* 0x0000000b0b1a7819 */ /* 0x140fe40000001e0b */
[----:B------:R-:W-:Y:S02]  /*1130*/  SHF.R.W.U32 R27, R11, 0x19, R11 ;  /* 0x000000190b1b7819 */ /* 0x000fe40000001e0b */
[----:B------:R-:W-:Y:S02]  /*1140*/  IADD3 R7, PT, PT, R24, 0x1100000, R7 ;  /* 0x0110000018077810 */ /* 0x000fe40007ffe007 */
[----:B------:R-:W-:Y:S02]  /*1150*/  LOP3.LUT R25, R27, R26, R25, 0x96, !PT ;  /* 0x0000001a1b197212 */ /* 0x000fe400078e9619 */
[----:B------:R-:W-:-:S02]  /*1160*/  SHF.R.W.U32 R19, R18, 0x2, R18 ;  /* 0x0000000212137819 */ /* 0x000fc40000001e12 */
[C-C-:B------:R-:W-:Y:S02]  /*1170*/  SHF.R.W.U32 R22, R18.reuse, 0xd, R18.reuse ;  /* 0x0000000d12167819 */ /* 0x140fe40000001e12 */
[----:B------:R-:W-:Y:S02]  /*1180*/  SHF.R.W.U32 R23, R18, 0x16, R18 ;  /* 0x0000001612177819 */ /* 0x000fe40000001e12 */
[----:B------:R-:W-:Y:S02]  /*1190*/  IADD3 R25, PT, PT, R25, R7, R16 ;  /* 0x0000000719197210 */ /* 0x000fe40007ffe010 */
[----:B------:R-:W-:Y:S02]  /*11a0*/  LOP3.LUT R19, R23, R22, R19, 0x96, !PT ;  /* 0x0000001617137212 */ /* 0x000fe400078e9613 */
        /* <DEDUP_REMOVED lines=49> */
[C-C-:B------:R-:W-:Y:S02]  /*14c0*/  SHF.R.W.U32 R6, R3.reuse, 0x2, R3.reuse ;  /* 0x0000000203067819 */ /* 0x140fe40000001e03 */
[C-C-:B------:R-:W-:Y:S02]  /*14d0*/  SHF.R.W.U32 R25, R3.reuse, 0xd, R3.reuse ;  /* 0x0000000d03197819 */ /* 0x140fe40000001e03 */
[----:B------:R-:W-:Y:S02]  /*14e0*/  SHF.R.W.U32 R14, R3, 0x16, R3 ;  /* 0x00000016030e7819 */ /* 0x000fe40000001e03 */
[----:B------:R-:W-:-:S02]  /*14f0*/  LOP3.LUT R18, R27, R24, R18, 0x96, !PT ;  /* 0x000000181b127212 */ /* 0x000fc400078e9612 */
[C-C-:B------:R-:W-:Y:S02]  /*1500*/  SHF.R.W.U32 R26, R23.reuse, 0x6, R23.reuse ;  /* 0x00000006171a7819 */ /* 0x140fe40000001e17 */
[C-C-:B------:R-:W-:Y:S02]  /*1510*/  SHF.R.W.U32 R29, R23.reuse, 0xb, R23.reuse ;  /* 0x0000000b171d7819 */ /* 0x140fe40000001e17 */
[----:B------:R-:W-:Y:S02]  /*1520*/  SHF.R.W.U32 R31, R23, 0x19, R23 ;  /* 0x00000019171f7819 */ /* 0x000fe40000001e17 */
[----:B------:R-:W-:Y:S01]  /*1530*/  LOP3.LUT R6, R14, R25, R6, 0x96, !PT ;  /* 0x000000190e067212 */ /* 0x000fe200078e9606 */
[----:B------:R-:W-:Y:S01]  /*1540*/  VIADD R14, R18, 0x80000000 ;  /* 0x80000000120e7836 */ /* 0x000fe20000000000 */
[----:B------:R-:W-:Y:S02]  /*1550*/  LOP3.LUT R24, R3, R12, R19, 0xe8, !PT ;  /* 0x0000000c03187212 */ /* 0x000fe400078ee813 */
[----:B------:R-:W-:-:S02]  /*1560*/  LOP3.LUT R26, R31, R29, R26, 0x96, !PT ;  /* 0x0000001d1f1a7212 */ /* 0x000fc400078e961a */
[----:B------:R-:W-:Y:S02]  /*1570*/  IADD3 R24, PT, PT, R6, R24, R17 ;  /* 0x0000001806187210 */ /* 0x000fe40007ffe011 */
[----:B------:R-:W-:Y:S02]  /*1580*/  IADD3 R26, PT, PT, R26, R14, R11 ;  /* 0x0000000e1a1a7210 */ /* 0x000fe40007ffe00b */
[----:B------:R-:W-:Y:S02]  /*1590*/  LOP3.LUT R17, R23, R20, R15, 0xca, !PT ;  /* 0x0000001417117212 */ /* 0x000fe400078eca0f */
[C-C-:B------:R-:W-:Y:S02]  /*15a0*/  SHF.R.W.U32 R6, R24.reuse, 0x2, R24.reuse ;  /* 0x0000000218067819 */ /* 0x140fe40000001e18 */
[C-C-:B------:R-:W-:Y:S02]  /*15b0*/  SHF.R.W.U32 R11, R24.reuse, 0xd, R24.reuse ;  /* 0x0000000d180b7819 */ /* 0x140fe40000001e18 */
[----:B------:R-:W-:-:S02]  /*15c0*/  SHF.R.W.U32 R18, R24, 0x16, R24 ;  /* 0x0000001618127819 */ /* 0x000fc40000001e18 */
[----:B------:R-:W-:Y:S02]  /*15d0*/  IADD3 R17, PT, PT, R26, UR32, R17 ;  /* 0x000000201a117c10 */ /* 0x000fe4000fffe011 */
[----:B------:R-:W-:Y:S02]  /*15e0*/  LOP3.LUT R11, R18, R11, R6, 0x96, !PT ;  /* 0x0000000b120b7212 */ /* 0x000fe400078e9606 */
[--C-:B------:R-:W-:Y:S01]  /*15f0*/  SHF.R.W.U32 R25, R30, 0x11, R30.reuse ;  /* 0x000000111e197819 */ /* 0x100fe20000001e1e */
[----:B------:R-:W-:Y:S01]  /*1600*/  IMAD.IADD R6, R24, 0x1, R17 ;  /* 0x0000000118067824 */ /* 0x000fe200078e0211 */
[--C-:B------:R-:W-:Y:S02]  /*1610*/  SHF.R.W.U32 R18, R30, 0x13, R30.reuse ;  /* 0x000000131e127819 */ /* 0x100fe40000001e1e */
[----:B------:R-:W-:Y:S02]  /*1620*/  SHF.R.U32.HI R26, RZ, 0xa, R30 ;  /* 0x0000000aff1a7819 */ /* 0x000fe4000001161e */
        /* <DEDUP_REMOVED lines=14> */
[C-C-:B------:R-:W-:Y:S02]  /*1710*/  SHF.R.W.U32 R15, R14.reuse, 0x11, R14.reuse ;  /* 0x000000110e0f7819 */ /* 0x140fe40000001e0e */
[--C-:B------:R-:W-:Y:S02]  /*1720*/  SHF.R.W.U32 R18, R14, 0x13, R14.reuse ;  /* 0x000000130e127819 */ /* 0x100fe40000001e0e */
[----:B------:R-:W-:Y:S02]  /*1730*/  SHF.R.U32.HI R25, RZ, 0xa, R14 ;  /* 0x0000000aff197819 */ /* 0x000fe4000001160e */
[C---:B------:R-:W-:Y:S01]  /*1740*/  LOP3.LUT R11, R19.reuse, R24, R3, 0xe8, !PT ;  /* 0x00000018130b7212 */ /* 0x040fe200078ee803 */
[----:B------:R-:W-:Y:S01]  /*1750*/  IMAD.IADD R3, R19, 0x1, R26 ;  /* 0x0000000113037824 */ /* 0x000fe200078e021a */
[----:B------:R-:W-:-:S02]  /*1760*/  LOP3.LUT R18, R18, R25, R15, 0x96, !PT ;  /* 0x0000001912127212 */ /* 0x000fc400078e960f */
[----:B------:R-:W-:Y:S02]  /*1770*/  IADD3 R16, PT, PT, R16, R11, R13 ;  /* 0x0000000b10107210 */ /* 0x000fe40007ffe00d */
[C-C-:B------:R-:W-:Y:S01]  /*1780*/  SHF.R.W.U32 R15, R3.reuse, 0x6, R3.reuse ;  /* 0x00000006030f7819 */ /* 0x140fe20000001e03 */
[----:B------:R-:W-:Y:S01]  /*1790*/  VIADD R18, R18, 0x280 ;  /* 0x0000028012127836 */ /* 0x000fe20000000000 */
[C-C-:B------:R-:W-:Y:S02]  /*17a0*/  SHF.R.W.U32 R34, R3.reuse, 0xb, R3.reuse ;  /* 0x0000000b03227819 */ /* 0x140fe40000001e03 */
[----:B------:R-:W-:Y:S02]  /*17b0*/  SHF.R.W.U32 R25, R3, 0x19, R3 ;  /* 0x0000001903197819 */ /* 0x000fe40000001e03 */
[C-C-:B------:R-:W-:Y:S02]  /*17c0*/  SHF.R.W.U32 R11, R16.reuse, 0x2, R16.reuse ;  /* 0x00000002100b7819 */ /* 0x140fe40000001e10 */
[----:B------:R-:W-:-:S02]  /*17d0*/  SHF.R.W.U32 R32, R16, 0xd, R16 ;  /* 0x0000000d10207819 */ /* 0x000fc40000001e10 */
[C---:B------:R-:W-:Y:S02]  /*17e0*/  SHF.R.W.U32 R13, R16.reuse, 0x16, R16 ;  /* 0x00000016100d7819 */ /* 0x040fe40000001e10 */
[----:B------:R-:W-:Y:S02]  /*17f0*/  LOP3.LUT R15, R25, R34, R15, 0x96, !PT ;  /* 0x00000022190f7212 */ /* 0x000fe400078e960f */
[----:B------:R-:W-:Y:S02]  /*1800*/  LOP3.LUT R11, R13, R32, R11, 0x96, !PT ;  /* 0x000000200d0b7212 */ /* 0x000fe400078e960b */
[----:B------:R-:W-:Y:S02]  /*1810*/  IADD3 R20, PT, PT, R15, R18, R20 ;  /* 0x000000120f147210 */ /* 0x000fe40007ffe014 */
[----:B------:R-:W-:Y:S02]  /*1820*/  LOP3.LUT R13, R3, R6, R23, 0xca, !PT ;  /* 0x00000006030d7212 */ /* 0x000fe400078eca17 */
[----:B------:R-:W-:-:S02]  /*1830*/  LOP3.LUT R15, R16, R19, R24, 0xe8, !PT ;  /* 0x00000013100f7212 */ /* 0x000fc400078ee818 */
[----:B------:R-:W-:Y:S02]  /*1840*/  IADD3 R13, PT, PT, R20, UR34, R13 ;  /* 0x00000022140d7c10 */ /* 0x000fe4000fffe00d */
[C-C-:B------:R-:W-:Y:S02]  /*1850*/  SHF.R.W.U32 R25, R12.reuse, 0x11, R12.reuse ;  /* 0x000000110c197819 */ /* 0x140fe40000001e0c */
[--C-:B------:R-:W-:Y:S02]  /*1860*/  SHF.R.W.U32 R24, R12, 0x13, R12.reuse ;  /* 0x000000130c187819 */ /* 0x100fe40000001e0c */
[----:B------:R-:W-:Y:S02]  /*1870*/  SHF.R.U32.HI R27, RZ, 0xa, R12 ;  /* 0x0000000aff1b7819 */ /* 0x000fe4000001160c */
[----:B------:R-:W-:Y:S01]  /*1880*/  IADD3 R15, PT, PT, R11, R15, R22 ;  /* 0x0000000f0b0f7210 */ /* 0x000fe20007ffe016 */
        /* <DEDUP_REMOVED lines=10> */
[----:B------:R-:W-:Y:S01]  /*1930*/  IMAD.IADD R19, R21, 0x1, R24 ;  /* 0x0000000115137824 */ /* 0x000fe200078e0218 */
[----:B------:R-:W-:Y:S02]  /*1940*/  LOP3.LUT R32, R29, R32, R27, 0x96, !PT ;  /* 0x000000201d207212 */ /* 0x000fe400078e961b */
[----:B------:R-:W-:Y:S02]  /*1950*/  IADD3 R20, PT, PT, R20, R22, R17 ;  /* 0x0000001614147210 */ /* 0x000fe40007ffe011 */
[----:B------:R-:W-:Y:S02]  /*1960*/  LOP3.LUT R22, R11, R3, R6, 0xca, !PT ;  /* 0x000000030b167212 */ /* 0x000fe400078eca06 */
[----:B------:R-:W-:-:S02]  /*1970*/  IADD3 R23, PT, PT, R32, R19, R23 ;  /* 0x0000001320177210 */ /* 0x000fc40007ffe017 */
[C---:B------:R-:W-:Y:S02]  /*1980*/  SHF.R.W.U32 R17, R20.reuse, 0x2, R20 ;  /* 0x0000000214117819 */ /* 0x040fe40000001e14 */
[----:B------:R-:W-:Y:S02]  /*1990*/  IADD3 R22, PT, PT, R23, UR35, R22 ;  /* 0x0000002317167c10 */ /* 0x000fe4000fffe016 */
[C-C-:B------:R-:W-:Y:S02]  /*19a0*/  SHF.R.W.U32 R24, R20.reuse, 0xd, R20.reuse ;  /* 0x0000000d14187819 */ /* 0x140fe40000001e14 */
[----:B------:R-:W-:Y:S02]  /*19b0*/  SHF.R.W.U32 R23, R20, 0x16, R20 ;  /* 0x0000001614177819 */ /* 0x000fe40000001e14 */
[----:B------:R-:W-:Y:S02]  /*19c0*/  SHF.R.W.U32 R25, R18, 0x11, R18 ;  /* 0x0000001112197819 */ /* 0x000fe40000001e12 */
[----:B------:R-:W-:-:S02]  /*19d0*/  LOP3.LUT R17, R23, R24, R17, 0x96, !PT ;  /* 0x0000001817117212 */ /* 0x000fc400078e9611 */
[----:B------:R-:W-:Y:S01]  /*19e0*/  LOP3.LUT R23, R20, R15, R16, 0xe8, !PT ;  /* 0x0000000f14177212 */ /* 0x000fe200078ee810 */
[----:B------:R-:W-:Y:S01]  /*19f0*/  IMAD.IADD R16, R15, 0x1, R22 ;  /* 0x000000010f107824 */ /* 0x000fe200078e0216 */
[--C-:B------:R-:W-:Y:S02]  /*1a00*/  SHF.R.W.U32 R32, R18, 0x13, R18.reuse ;  /* 0x0000001312207819 */ /* 0x100fe40000001e12 */
[----:B------:R-:W-:Y:S02]  /*1a10*/  SHF.R.U32.HI R27, RZ, 0xa, R18 ;  /* 0x0000000aff1b7819 */ /* 0x000fe40000011612 */
[----:B------:R-:W-:Y:S02]  /*1a20*/  IADD3 R17, PT, PT, R17, R23, R26 ;  /* 0x0000001711117210 */ /* 0x000fe40007ffe01a */
[----:B------:R-:W-:Y:S02]  /*1a30*/  LOP3.LUT R32, R32, R27, R25, 0x96, !PT ;  /* 0x0000001b20207212 */ /* 0x000fe400078e9619 */
[----:B------:R-:W-:-:S02]  /*1a40*/  SHF.R.W.U32 R23, R16, 0x6, R16 ;  /* 0x0000000610177819 */ /* 0x000fc40000001e10 */
[C-C-:B------:R-:W-:Y:S02]  /*1a50*/  SHF.R.W.U32 R34, R16.reuse, 0xb, R16.reuse ;  /* 0x0000000b10227819 */ /* 0x140fe40000001e10 */
[----:B------:R-:W-:Y:S02]  /*1a60*/  SHF.R.W.U32 R27, R16, 0x19, R16 ;  /* 0x00000019101b7819 */ /* 0x000fe40000001e10 */
[----:B------:R-:W-:Y:S02]  /*1a70*/  SHF.R.W.U32 R24, R17, 0x2, R17 ;  /* 0x0000000211187819 */ /* 0x000fe40000001e11 */
[----:B------:R-:W-:Y:S01]  /*1a80*/  LOP3.LUT R27, R27, R34, R23, 0x96, !PT ;  /* 0x000000221b1b7212 */ /* 0x000fe200078e9617 */
[----:B------:R-:W-:Y:S01]  /*1a90*/  IMAD.IADD R23, R7, 0x1, R32 ;  /* 0x0000000107177824 */ /* 0x000fe200078e0220 */
[C-C-:B------:R-:W-:Y:S02]  /*1aa0*/  SHF.R.W.U32 R25, R17.reuse, 0xd, R17.reuse ;  /* 0x0000000d11197819 */ /* 0x140fe40000001e11 */
[----:B------:R-:W-:-:S02]  /*1ab0*/  SHF.R.W.U32 R26, R17, 0x16, R17 ;  /* 0x00000016111a7819 */ /* 0x000fc40000001e11 */
        /* <DEDUP_REMOVED lines=9> */
[----:B------:R-:W-:Y:S02]  /*1b50*/  SHF.R.U32.HI R27, RZ, 0xa, R19 ;  /* 0x0000000aff1b7819 */ /* 0x000fe40000011613 */
[C-C-:B------:R-:W-:Y:S02]  /*1b60*/  SHF.R.W.U32 R13, R24.reuse, 0x2, R24.reuse ;  /* 0x00000002180d7819 */ /* 0x140fe40000001e18 */
[C-C-:B------:R-:W-:Y:S02]  /*1b70*/  SHF.R.W.U32 R26, R24.reuse, 0xd, R24.reuse ;  /* 0x0000000d181a7819 */ /* 0x140fe40000001e18 */
[----:B------:R-:W-:-:S02]  /*1b80*/  SHF.R.W.U32 R25, R24, 0x16, R24 ;  /* 0x0000001618197819 */ /* 0x000fc40000001e18 */
[----:B------:R-:W-:Y:S02]  /*1b90*/  LOP3.LUT R27, R32, R27, R29, 0x96, !PT ;  /* 0x0000001b201b7212 */ /* 0x000fe400078e961d */
        /* <DEDUP_REMOVED lines=16> */
[--C-:B------:R-:W-:Y:S01]  /*1ca0*/  SHF.R.W.U32 R32, R23, 0x13, R23.reuse ;  /* 0x0000001317207819 */ /* 0x100fe20000001e17 */
        /* <DEDUP_REMOVED lines=8> */
[--C-:B------:R-:W-:Y:S02]  /*1d30*/  SHF.R.W.U32 R15, R20, 0x2, R20.reuse ;  /* 0x00000002140f7819 */ /* 0x100fe40000001e14 */
[----:B------:R-:W-:Y:S01]  /*1d40*/  LOP3.LUT R25, R29, R32, R25, 0x96, !PT ;  /* 0x000000201d197212 */ /* 0x000fe200078e9619 */
[----:B------:R-:W-:Y:S01]  /*1d50*/  IMAD.IADD R32, R30, 0x1, R27 ;  /* 0x000000011e207824 */ /* 0x000fe200078e021b */
[C-C-:B------:R-:W-:Y:S02]  /*1d60*/  SHF.R.W.U32 R34, R20.reuse, 0xd, R20.reuse ;  /* 0x0000000d14227819 */ /* 0x140fe40000001e14 */
[----:B------:R-:W-:Y:S02]  /*1d70*/  SHF.R.W.U32 R17, R20, 0x16, R20 ;  /* 0x0000001614117819 */ /* 0x000fe40000001e14 */
[----:B------:R-:W-:Y:S02]  /*1d80*/  SHF.R.W.U32 R27, R26, 0x11, R26 ;  /* 0x000000111a1b7819 */ /* 0x000fe40000001e1a */
[----:B------:R-:W-:-:S02]  /*1d90*/  LOP3.LUT R15, R17, R34, R15, 0x96, !PT ;  /* 0x00000022110f7212 */ /* 0x000fc400078e960f */
[----:B------:R-:W-:Y:S02]  /*1da0*/  IADD3 R34, PT, PT, R25, R32, R11 ;  /* 0x0000002019227210 */ /* 0x000fe40007ffe00b */
[----:B------:R-:W-:Y:S02]  /*1db0*/  LOP3.LUT R11, R3, R6, R16, 0xca, !PT ;  /* 0x00000006030b7212 */ /* 0x000fe400078eca10 */
[----:B------:R-:W-:Y:S02]  /*1dc0*/  LOP3.LUT R17, R20, R13, R24, 0xe8, !PT ;  /* 0x0000000d14117212 */ /* 0x000fe400078ee818 */
[----:B------:R-:W-:Y:S02]  /*1dd0*/  IADD3 R11, PT, PT, R34, UR38, R11 ;  /* 0x00000026220b7c10 */ /* 0x000fe4000fffe00b */
[----:B------:R-:W-:Y:S02]  /*1de0*/  IADD3 R15, PT, PT, R15, R17, R22 ;  /* 0x000000110f0f7210 */ /* 0x000fe40007ffe016 */
        /* <DEDUP_REMOVED lines=24> */
[----:B------:R-:W-:-:S02]  /*1f70*/  SHF.R.W.U32 R36, R22, 0xd, R22 ;  /* 0x0000000d16247819 */ /* 0x000fc40000001e16 */
[----:B------:R-:W-:Y:S02]  /*1f80*/  SHF.R.W.U32 R25, R22, 0x16, R22 ;  /* 0x0000001616197819 */ /* 0x000fe40000001e16 */
[C-C-:B------:R-:W-:Y:S02]  /*1f90*/  SHF.R.W.U32 R13, R16.reuse, 0x6, R16.reuse ;  /* 0x00000006100d7819 */ /* 0x140fe40000001e10 */
[----:B------:R-:W-:Y:S02]  /*1fa0*/  LOP3.LUT R17, R25, R36, R17, 0x96, !PT ;  /* 0x0000002419117212 */ /* 0x000fe400078e9611 */
[C-C-:B------:R-:W-:Y:S02]  /*1fb0*/  SHF.R.W.U32 R36, R16.reuse, 0xb, R16.reuse ;  /* 0x0000000b10247819 */ /* 0x140fe40000001e10 */
[----:B------:R-:W-:Y:S02]  /*1fc0*/  SHF.R.W.U32 R25, R16, 0x19, R16 ;  /* 0x0000001910197819 */ /* 0x000fe40000001e10 */
[----:B------:R-:W-:-:S02]  /*1fd0*/  LOP3.LUT R31, R22, R15, R20, 0xe8, !PT ;  /* 0x0000000f161f7212 */ /* 0x000fc400078ee814 */
[----:B------:R-:W-:Y:S01]  /*1fe0*/  LOP3.LUT R25, R25, R36, R13, 0x96, !PT ;  /* 0x0000002419197212 */ /* 0x000fe200078e960d */
[----:B------:R-:W-:Y:S01]  /*1ff0*/  IMAD.IADD R13, R12, 0x1, R11 ;  /* 0x000000010c0d7824 */ /* 0x000fe200078e020b */
[----:B------:R-:W-:Y:S02]  /*2000*/  IADD3 R31, PT, PT, R17, R31, R34 ;  /* 0x0000001f111f7210 */ /* 0x000fe40007ffe022 */
[--C-:B------:R-:W-:Y:S02]  /*2010*/  SHF.R.W.U32 R11, R33, 0x11, R33.reuse ;  /* 0x00000011210b7819 */ /* 0x100fe40000001e21 */
[----:B------:R-:W-:Y:S02]  /*2020*/  IADD3 R25, PT, PT, R25, R13, R6 ;  /* 0x0000000d19197210 */ /* 0x000fe40007ffe006 */
[--C-:B------:R-:W-:Y:S02]  /*2030*/  SHF.R.W.U32 R34, R33, 0x13, R33.reuse ;  /* 0x0000001321227819 */ /* 0x100fe40000001e21 */
[----:B------:R-:W-:-:S02]  /*2040*/  SHF.R.U32.HI R17, RZ, 0xa, R33 ;  /* 0x0000000aff117819 */ /* 0x000fc40000011621 */
[----:B------:R-:W-:Y:S02]  /*2050*/  LOP3.LUT R6, R16, R24, R3, 0xca, !PT ;  /* 0x0000001810067212 */ /* 0x000fe400078eca03 */
[----:B------:R-:W-:Y:S02]  /*2060*/  LOP3.LUT R11, R34, R17, R11, 0x96, !PT ;  /* 0x00000011220b7212 */ /* 0x000fe400078e960b */
[----:B------:R-:W-:Y:S02]  /*2070*/  IADD3 R17, PT, PT, R25, UR40, R6 ;  /* 0x0000002819117c10 */ /* 0x000fe4000fffe006 */
[C---:B------:R-:W-:Y:S01]  /*2080*/  SHF.R.W.U32 R27, R31.reuse, 0x2, R31 ;  /* 0x000000021f1b7819 */ /* 0x040fe20000001e1f */
[----:B------:R-:W-:Y:S01]  /*2090*/  IMAD.IADD R11, R18, 0x1, R11 ;  /* 0x00000001120b7824 */ /* 0x000fe200078e020b */
        /* <DEDUP_REMOVED lines=11> */
[--C-:B------:R-:W-:Y:S02]  /*2150*/  SHF.R.W.U32 R17, R6, 0x2, R6.reuse ;  /* 0x0000000206117819 */ /* 0x100fe40000001e06 */
[----:B------:R-:W-:Y:S02]  /*2160*/  IADD3 R20, PT, PT, R20, R11, R3 ;  /* 0x0000000b14147210 */ /* 0x000fe40007ffe003 */
[----:B------:R-:W-:Y:S02]  /*2170*/  SHF.R.W.U32 R27, R6, 0x16, R6 ;  /* 0x00000016061b7819 */ /* 0x000fe40000001e06 */
[----:B------:R-:W-:Y:S02]  /*2180*/  LOP3.LUT R3, R25, R16, R24, 0xca, !PT ;  /* 0x0000001019037212 */ /* 0x000fe400078eca18 */
[----:B------:R-:W-:Y:S02]  /*2190*/  LOP3.LUT R17, R27, R34, R17, 0x96, !PT ;  /* 0x000000221b117212 */ /* 0x000fe400078e9611 */
[----:B------:R-:W-:-:S02]  /*21a0*/  IADD3 R20, PT, PT, R20, UR41, R3 ;  /* 0x0000002914147c10 */ /* 0x000fc4000fffe003 */
[----:B------:R-:W-:Y:S02]  /*21b0*/  LOP3.LUT R29, R6, R31, R22, 0xe8, !PT ;  /* 0x0000001f061d7212 */ /* 0x000fe400078ee816 */
[--C-:B------:R-:W-:Y:S02]  /*21c0*/  SHF.R.W.U32 R34, R13, 0x11, R13.reuse ;  /* 0x000000110d227819 */ /* 0x100fe40000001e0d */
[--C-:B------:R-:W-:Y:S01]  /*21d0*/  IADD3 R29, PT, PT, R17, R29, R20.reuse ;  /* 0x0000001d111d7210 */ /* 0x100fe20007ffe014 */
[----:B------:R-:W-:Y:S01]  /*21e0*/  IMAD.IADD R20, R15, 0x1, R20 ;  /* 0x000000010f147824 */ /* 0x000fe200078e0214 */
[--C-:B------:R-:W-:Y:S02]  /*21f0*/  SHF.R.W.U32 R3, R13, 0x13, R13.reuse ;  /* 0x000000130d037819 */ /* 0x100fe40000001e0d */
[----:B------:R-:W-:Y:S02]  /*2200*/  SHF.R.U32.HI R15, RZ, 0xa, R13 ;  /* 0x0000000aff0f7819 */ /* 0x000fe4000001160d */
[----:B------:R-:W-:-:S02]  /*2210*/  SHF.R.W.U32 R36, R20, 0xb, R20 ;  /* 0x0000000b14247819 */ /* 0x000fc40000001e14 */
[----:B------:R-:W-:Y:S02]  /*2220*/  LOP3.LUT R34, R3, R15, R34, 0x96, !PT ;  /* 0x0000000f03227212 */ /* 0x000fe400078e9622 */
[C-C-:B------:R-:W-:Y:S02]  /*2230*/  SHF.R.W.U32 R3, R20.reuse, 0x6, R20.reuse ;  /* 0x0000000614037819 */ /* 0x140fe40000001e14 */
[----:B------:R-:W-:Y:S02]  /*2240*/  SHF.R.W.U32 R15, R20, 0x19, R20 ;  /* 0x00000019140f7819 */ /* 0x000fe40000001e14 */
[----:B------:R-:W-:Y:S02]  /*2250*/  SHF.R.W.U32 R17, R29, 0x16, R29 ;  /* 0x000000161d117819 */ /* 0x000fe40000001e1d */
[----:B------:R-:W-:Y:S02]  /*2260*/  LOP3.LUT R15, R15, R36, R3, 0x96, !PT ;  /* 0x000000240f0f7212 */ /* 0x000fe400078e9603 */
[----:B------:R-:W-:-:S02]  /*2270*/  SHF.R.W.U32 R3, R29, 0x2, R29 ;  /* 0x000000021d037819 */ /* 0x000fc40000001e1d */
[----:B------:R-:W-:Y:S02]  /*2280*/  SHF.R.W.U32 R36, R29, 0xd, R29 ;  /* 0x0000000d1d247819 */ /* 0x000fe40000001e1d */
[----:B------:R-:W-:Y:S02]  /*2290*/  SHF.R.U32.HI R27, RZ, 0xa, R11 ;  /* 0x0000000aff1b7819 */ /* 0x000fe4000001160b */
[----:B------:R-:W-:Y:S02]  /*22a0*/  LOP3.LUT R36, R17, R36, R3, 0x96, !PT ;  /* 0x0000002411247212 */ /* 0x000fe400078e9603 */
[----:B------:R-:W-:Y:S02]  /*22b0*/  IADD3 R3, PT, PT, R34, 0xa00055, R19 ;  /* 0x00a0005522037810 */ /* 0x000fe40007ffe013 */
[----:B------:R-:W-:Y:S02]  /*22c0*/  LOP3.LUT R34, R29, R6, R31, 0xe8, !PT ;  /* 0x000000061d227212 */ /* 0x000fe400078ee81f */
[----:B------:R-:W-:-:S02]  /*22d0*/  IADD3 R24, PT, PT, R15, R3, R24 ;  /* 0x000000030f187210 */ /* 0x000fc40007ffe018 */
[----:B------:R-:W-:Y:S02]  /*22e0*/  LOP3.LUT R15, R20, R25, R16, 0xca, !PT ;  /* 0x00000019140f7212 */ /* 0x000fe400078eca10 */
[C---:B------:R-:W-:Y:S02]  /*22f0*/  SHF.R.W.U32 R17, R11.reuse, 0x11, R11 ;  /* 0x000000110b117819 */ /* 0x040fe40000001e0b */
[----:B------:R-:W-:Y:S02]  /*2300*/  IADD3 R15, PT, PT, R24, UR42, R15 ;  /* 0x0000002a180f7c10 */ /* 0x000fe4000fffe00f */
[----:B------:R-:W-:Y:S02]  /*2310*/  SHF.R.W.U32 R24, R11, 0x13, R11 ;  /* 0x000000130b187819 */ /* 0x000fe40000001e0b */
[--C-:B------:R-:W-:Y:S01]  /*2320*/  IADD3 R34, PT, PT, R36, R34, R15.reuse ;  /* 0x0000002224227210 */ /* 0x100fe20007ffe00f */
[----:B------:R-:W-:Y:S01]  /*2330*/  IMAD.IADD R15, R22, 0x1, R15 ;  /* 0x00000001160f7824 */ /* 0x000fe200078e020f */
[----:B------:R-:W-:-:S02]  /*2340*/  LOP3.LUT R24, R24, R27, R17, 0x96, !PT ;  /* 0x0000001b18187212 */ /* 0x000fc400078e9611 */
[C-C-:B------:R-:W-:Y:S02]  /*2350*/  SHF.R.W.U32 R17, R21.reuse, 0x7, R21.reuse ;  /* 0x0000000715117819 */ /* 0x140fe40000001e15 */
[--C-:B------:R-:W-:Y:S02]  /*2360*/  SHF.R.W.U32 R22, R21, 0x12, R21.reuse ;  /* 0x0000001215167819 */ /* 0x100fe40000001e15 */
[----:B------:R-:W-:-:S04]  /*2370*/  SHF.R.U32.HI R27, RZ, 0x3, R21 ;  /* 0x00000003ff1b7819 */ /* 0x000fc80000011615 */
[----:B------:R-:W-:Y:S02]  /*2380*/  LOP3.LUT R17, R22, R27, R17, 0x96, !PT ;  /* 0x0000001b16117212 */ /* 0x000fe400078e9611 */
[----:B------:R-:W-:Y:S02]  /*2390*/  SHF.R.W.U32 R22, R15, 0x6, R15 ;  /* 0x000000060f167819 */ /* 0x000fe40000001e0f */
[----:B------:R-:W-:Y:S02]  /*23a0*/  IADD3 R17, PT, PT, R17, R24, R23 ;  /* 0x0000001811117210 */ /* 0x000fe40007ffe017 */
[C-C-:B------:R-:W-:Y:S02]  /*23b0*/  SHF.R.W.U32 R27, R15.reuse, 0xb, R15.reuse ;  /* 0x0000000b0f1b7819 */ /* 0x140fe40000001e0f */
[----:B------:R-:W-:Y:S01]  /*23c0*/  SHF.R.W.U32 R24, R15, 0x19, R15 ;  /* 0x000000190f187819 */ /* 0x000fe20000001e0f */
[----:B------:R-:W-:-:S03]  /*23d0*/  VIADD R17, R17, 0x280 ;  /* 0x0000028011117836 */ /* 0x000fc60000000000 */
[----:B------:R-:W-:Y:S02]  /*23e0*/  LOP3.LUT R22, R24, R27, R22, 0x96, !PT ;  /* 0x0000001b18167212 */ /* 0x000fe400078e9616 */
[----:B------:R-:W-:Y:S02]  /*23f0*/  SHF.R.W.U32 R24, R34, 0x16, R34 ;  /* 0x0000001622187819 */ /* 0x000fe40000001e22 */
[----:B------:R-:W-:Y:S02]  /*2400*/  IADD3 R27, PT, PT, R22, R17, R16 ;  /* 0x00000011161b7210 */ /* 0x000fe40007ffe010 */
[----:B------:R-:W-:Y:S02]  /*2410*/  LOP3.LUT R16, R15, R20, R25, 0xca, !PT ;  /* 0x000000140f107212 */ /* 0x000fe400078eca19 */
        /* <DEDUP_REMOVED lines=29> */
[----:B------:R-:W-:Y:S02]  /*25f0*/  SHF.R.U32.HI R31, RZ, 0xa, R17 ;  /* 0x0000000aff1f7819 */ /* 0x000fe40000011611 */
[--C-:B------:R-:W-:Y:S01]  /*2600*/  IADD3 R24, PT, PT, R24, R25, R21.reuse ;  /* 0x0000001918187210 */ /* 0x100fe20007ffe015 */
[----:B------:R-:W-:Y:S01]  /*2610*/  IMAD.IADD R21, R6, 0x1, R21 ;  /* 0x0000000106157824 */ /* 0x000fe200078e0215 */
[C-C-:B------:R-:W-:Y:S02]  /*2620*/  SHF.R.W.U32 R6, R17.reuse, 0x11, R17.reuse ;  /* 0x0000001111067819 */ /* 0x140fe40000001e11 */
[----:B------:R-:W-:-:S02]  /*2630*/  SHF.R.W.U32 R25, R17, 0x13, R17 ;  /* 0x0000001311197819 */ /* 0x000fc40000001e11 */
[----:B------:R-:W-:Y:S02]  /*2640*/  SHF.R.W.U32 R36, R21, 0xb, R21 ;  /* 0x0000000b15247819 */ /* 0x000fe40000001e15 */
        /* <DEDUP_REMOVED lines=12> */
[----:B------:R-:W-:Y:S02]  /*2710*/  LOP3.LUT R7, R21, R22, R15, 0xca, !PT ;  /* 0x0000001615077212 */ /* 0x000fe400078eca0f */
[----:B------:R-:W-:Y:S02]  /*2720*/  SHF.R.W.U32 R25, R24, 0x16, R24 ;  /* 0x0000001618197819 */ /* 0x000fe40000001e18 */
[----:B------:R-:W-:-:S02]  /*2730*/  IADD3 R20, PT, PT, R20, UR45, R7 ;  /* 0x0000002d14147c10 */ /* 0x000fc4000fffe007 */
[----:B------:R-:W-:-:S04]  /*2740*/  SHF.R.W.U32 R7, R24, 0x2, R24 ;  /* 0x0000000218077819 */ /* 0x000fc80000001e18 */
[----:B------:R-:W-:Y:S02]  /*2750*/  LOP3.LUT R25, R25, R36, R7, 0x96, !PT ;  /* 0x0000002419197212 */ /* 0x000fe400078e9607 */
[----:B------:R-:W-:Y:S02]  /*2760*/  LOP3.LUT R7, R24, R27, R34, 0xe8, !PT ;  /* 0x0000001b18077212 */ /* 0x000fe400078ee822 */
[C---:B------:R-:W-:Y:S02]  /*2770*/  SHF.R.W.U32 R36, R16.reuse, 0x13, R16 ;  /* 0x0000001310247819 */ /* 0x040fe40000001e10 */
[--C-:B------:R-:W-:Y:S01]  /*2780*/  IADD3 R25, PT, PT, R25, R7, R20.reuse ;  /* 0x0000000719197210 */ /* 0x100fe20007ffe014 */
[----:B------:R-:W-:Y:S01]  /*2790*/  IMAD.IADD R20, R29, 0x1, R20 ;  /* 0x000000011d147824 */ /* 0x000fe200078e0214 */
[--C-:B------:R-:W-:Y:S02]  /*27a0*/  SHF.R.W.U32 R7, R16, 0x11, R16.reuse ;  /* 0x0000001110077819 */ /* 0x100fe40000001e10 */
[----:B------:R-:W-:-:S02]  /*27b0*/  SHF.R.U32.HI R29, RZ, 0xa, R16 ;  /* 0x0000000aff1d7819 */ /* 0x000fc40000011610 */
        /* <DEDUP_REMOVED lines=52> */
[----:B------:R-:W-:Y:S02]  /*2b00*/  SHF.R.W.U32 R27, R12, 0x12, R12 ;  /* 0x000000120c1b7819 */ /* 0x000fe40000001e0c */
[----:B------:R-:W-:-:S02]  /*2b10*/  SHF.R.W.U32 R34, R22, 0x19, R22 ;  /* 0x0000001916227819 */ /* 0x000fc40000001e16 */
        /* <DEDUP_REMOVED lines=17> */
[----:B------:R-:W-:-:S04]  /*2c30*/  SHF.R.W.U32 R27, R15, 0x13, R15 ;  /* 0x000000130f1b7819 */ /* 0x000fc80000001e0f */
[----:B------:R-:W-:Y:S02]  /*2c40*/  LOP3.LUT R24, R27, R30, R24, 0x96, !PT ;  /* 0x0000001e1b187212 */ /* 0x000fe400078e9618 */
[--C-:B------:R-:W-:Y:S02]  /*2c50*/  SHF.R.W.U32 R27, R18, 0x12, R18.reuse ;  /* 0x00000012121b7819 */ /* 0x100fe40000001e12 */
[----:B------:R-:W-:Y:S02]  /*2c60*/  IADD3 R35, PT, PT, R12, R24, R3 ;  /* 0x000000180c237210 */ /* 0x000fe40007ffe003 */
[--C-:B------:R-:W-:Y:S02]  /*2c70*/  SHF.R.W.U32 R12, R18, 0x7, R18.reuse ;  /* 0x00000007120c7819 */ /* 0x100fe40000001e12 */
[----:B------:R-:W-:Y:S02]  /*2c80*/  SHF.R.U32.HI R24, RZ, 0x3, R18 ;  /* 0x00000003ff187819 */ /* 0x000fe40000011612 */
[----:B------:R-:W-:-:S02]  /*2c90*/  SHF.R.W.U32 R30, R21, 0x19, R21 ;  /* 0x00000019151e7819 */ /* 0x000fc40000001e15 */
        /* <DEDUP_REMOVED lines=18> */
[----:B------:R-:W-:Y:S02]  /*2dc0*/  LOP3.LUT R30, R27, R34, R31, 0xe8, !PT ;  /* 0x000000221b1e7212 */ /* 0x000fe400078ee81f */
[----:B------:R-:W-:Y:S02]  /*2dd0*/  LOP3.LUT R20, R35, R24, R20, 0x96, !PT ;  /* 0x0000001823147212 */ /* 0x000fe400078e9614 */
[----:B------:R-:W-:-:S02]  /*2de0*/  SHF.R.W.U32 R35, R19, 0x12, R19 ;  /* 0x0000001213237819 */ /* 0x000fc40000001e13 */
[----:B------:R-:W-:Y:S02]  /*2df0*/  IADD3 R37, PT, PT, R18, R20, R17 ;  /* 0x0000001412257210 */ /* 0x000fe40007ffe011 */
[--C-:B------:R-:W-:Y:S02]  /*2e00*/  SHF.R.W.U32 R18, R19, 0x7, R19.reuse ;  /* 0x0000000713127819 */ /* 0x100fe40000001e13 */
[----:B------:R-:W-:Y:S02]  /*2e10*/  SHF.R.U32.HI R20, RZ, 0x3, R19 ;  /* 0x00000003ff147819 */ /* 0x000fe40000011613 */
[--C-:B------:R-:W-:Y:S02]  /*2e20*/  SHF.R.W.U32 R24, R25, 0x19, R25.reuse ;  /* 0x0000001919187819 */ /* 0x100fe40000001e19 */
        /* <DEDUP_REMOVED lines=11> */
[--C-:B------:R-:W-:Y:S01]  /*2ee0*/  IMAD.IADD R28, R28, 0x1, R29.reuse ;  /* 0x000000011c1c7824 */ /* 0x100fe200078e021d */
[----:B------:R-:W-:Y:S02]  /*2ef0*/  LOP3.LUT R20, R24, R35, R20, 0x96, !PT ;  /* 0x0000002318147212 */ /* 0x000fe400078e9614 */
[--C-:B------:R-:W-:Y:S02]  /*2f00*/  SHF.R.U32.HI R24, RZ, 0xa, R12.reuse ;  /* 0x0000000aff187819 */ /* 0x100fe4000001160c */
        /* <DEDUP_REMOVED lines=23> */
[C---:B------:R-:W-:Y:S02]  /*3080*/  SHF.R.W.U32 R29, R18.reuse, 0x13, R18 ;  /* 0x00000013121d7819 */ /* 0x040fe40000001e12 */
        /* <DEDUP_REMOVED lines=65> */
[----:B------:R-:W-:-:S04]  /*34a0*/  LOP3.LUT R28, R26, R21, R31, 0xca, !PT ;  /* 0x000000151a1c7212 */ /* 0x000fc800078eca1f */
[----:B------:R-:W-:Y:S02]  /*34b0*/  IADD3 R29, PT, PT, R29, UR54, R28 ;  /* 0x000000361d1d7c10 */ /* 0x000fe4000fffe01c */
        /* <DEDUP_REMOVED lines=19> */
[--C-:B------:R-:W-:Y:S02]  /*35f0*/  SHF.R.W.U32 R34, R28, 0xd, R28.reuse ;  /* 0x0000000d1c227819 */ /* 0x100fe40000001e1c */
[----:B------:R-:W-:Y:S02]  /*3600*/  IADD3 R32, PT, PT, R32, R30, R31 ;  /* 0x0000001e20207210 */ /* 0x000fe40007ffe01f */
[----:B------:R-:W-:Y:S02]  /*3610*/  LOP3.LUT R31, R29, R26, R21, 0xca, !PT ;  /* 0x0000001a1d1f7212 */ /* 0x000fe400078eca15 */
[----:B------:R-:W-:Y:S02]  /*3620*/  SHF.R.W.U32 R33, R28, 0x16, R28 ;  /* 0x000000161c217819 */ /* 0x000fe40000001e1c */
[----:B------:R-:W-:-:S02]  /*3630*/  IADD3 R32, PT, PT, R32, UR55, R31 ;  /* 0x0000003720207c10 */ /* 0x000fc4000fffe01f */
[----:B------:R-:W-:-:S04]  /*3640*/  SHF.R.W.U32 R31, R28, 0x2, R28 ;  /* 0x000000021c1f7819 */ /* 0x000fc80000001e1c */
[----:B------:R-:W-:Y:S02]  /*3650*/  LOP3.LUT R31, R33, R34, R31, 0x96, !PT ;  /* 0x00000022211f7212 */ /* 0x000fe400078e961f */
[----:B------:R-:W-:Y:S02]  /*3660*/  LOP3.LUT R33, R28, R25, R24, 0xe8, !PT ;  /* 0x000000191c217212 */ /* 0x000fe400078ee818 */
[--C-:B------:R-:W-:Y:S02]  /*3670*/  SHF.R.W.U32 R34, R27, 0x13, R27.reuse ;  /* 0x000000131b227819 */ /* 0x100fe40000001e1b */
[--C-:B------:R-:W-:Y:S01]  /*3680*/  IADD3 R31, PT, PT, R31, R33, R32.reuse ;  /* 0x000000211f1f7210 */ /* 0x100fe20007ffe020 */
[----:B------:R-:W-:Y:S01]  /*3690*/  IMAD.IADD R32, R19, 0x1, R32 ;  /* 0x0000000113207824 */ /* 0x000fe200078e0220 */
[--C-:B------:R-:W-:Y:S02]  /*36a0*/  SHF.R.W.U32 R19, R27, 0x11, R27.reuse ;  /* 0x000000111b137819 */ /* 0x100fe40000001e1b */
[----:B------:R-:W-:-:S02]  /*36b0*/  SHF.R.U32.HI R33, RZ, 0xa, R27 ;  /* 0x0000000aff217819 */ /* 0x000fc4000001161b */
        /* <DEDUP_REMOVED lines=35> */
[C---:B------:R-:W-:Y:S02]  /*38f0*/  SHF.R.W.U32 R24, R36.reuse, 0xd, R36 ;  /* 0x0000000d24187819 */ /* 0x040fe40000001e24 */
[----:B------:R-:W-:Y:S02]  /*3900*/  IADD3 R26, PT, PT, R19, R11, R26 ;  /* 0x0000000b131a7210 */ /* 0x000fe40007ffe01a */
[----:B------:R-:W-:Y:S02]  /*3910*/  LOP3.LUT R19, R13, R32, R29, 0xca, !PT ;  /* 0x000000200d137212 */ /* 0x000fe400078eca1d */
[----:B------:R-:W-:Y:S02]  /*3920*/  SHF.R.W.U32 R21, R36, 0x16, R36 ;  /* 0x0000001624157819 */ /* 0x000fe40000001e24 */
[----:B------:R-:W-:-:S02]  /*3930*/  IADD3 R26, PT, PT, R26, UR57, R19 ;  /* 0x000000391a1a7c10 */ /* 0x000fc4000fffe013 */
[----:B------:R-:W-:-:S04]  /*3940*/  SHF.R.W.U32 R19, R36, 0x2, R36 ;  /* 0x0000000224137819 */ /* 0x000fc80000001e24 */
[----:B------:R-:W-:Y:S01]  /*3950*/  LOP3.LUT R19, R21, R24, R19, 0x96, !PT ;  /* 0x0000001815137212 */ /* 0x000fe200078e9613 */
[----:B------:R-:W-:Y:S01]  /*3960*/  IMAD.IADD R24, R25, 0x1, R26 ;  /* 0x0000000119187824 */ /* 0x000fe200078e021a */
[----:B------:R-:W-:Y:S02]  /*3970*/  LOP3.LUT R21, R36, R31, R28, 0xe8, !PT ;  /* 0x0000001f24157212 */ /* 0x000fe400078ee81c */
[----:B------:R-:W-:Y:S02]  /*3980*/  SHF.R.U32.HI R25, RZ, 0xa, R34 ;  /* 0x0000000aff197819 */ /* 0x000fe40000011622 */
[----:B------:R-:W-:Y:S02]  /*3990*/  IADD3 R19, PT, PT, R19, R21, R26 ;  /* 0x0000001513137210 */ /* 0x000fe40007ffe01a */
        /* <DEDUP_REMOVED lines=15> */
[C---:B------:R-:W-:Y:S02]  /*3a90*/  SHF.R.W.U32 R25, R19.reuse, 0x2, R19 ;  /* 0x0000000213197819 */ /* 0x040fe40000001e13 */
[----:B------:R-:W-:Y:S02]  /*3aa0*/  IADD3 R21, PT, PT, R26, UR58, R21 ;  /* 0x0000003a1a157c10 */ /* 0x000fe4000fffe015 */
[----:B------:R-:W-:-:S02]  /*3ab0*/  SHF.R.W.U32 R26, R19, 0xd, R19 ;  /* 0x0000000d131a7819 */ /* 0x000fc40000001e13 */
        /* <DEDUP_REMOVED lines=31> */
[----:B------:R-:W-:-:S04]  /*3cb0*/  SHF.R.U32.HI R31, RZ, 0xa, R3 ;  /* 0x0000000aff1f7819 */ /* 0x000fc80000011603 */
        /* <DEDUP_REMOVED lines=103> */
[--C-:B------:R-:W-:Y:S02]  /*4330*/  SHF.R.W.U32 R21, R15, 0x11, R15.reuse ;  /* 0x000000110f157819 */ /* 0x100fe40000001e0f */
[----:B------:R-:W-:Y:S01]  /*4340*/  SHF.R.U32.HI R25, RZ, 0xa, R15 ;  /* 0x0000000aff197819 */ /* 0x000fe2000001160f */
[----:B------:R-:W-:-:S03]  /*4350*/  IMAD.IADD R14, R14, 0x1, R33 ;  /* 0x000000010e0e7824 */ /* 0x000fc600078e0221 */
        /* <DEDUP_REMOVED lines=9> */
[----:B------:R-:W-:-:S04]  /*43f0*/  SHF.R.U32.HI R28, RZ, 0xa, R14 ;  /* 0x0000000aff1c7819 */ /* 0x000fc8000001160e */
[----:B------:R-:W-:Y:S02]  /*4400*/  LOP3.LUT R12, R25, R28, R12, 0x96, !PT ;  /* 0x0000001c190c7212 */ /* 0x000fe400078e960c */
[--C-:B------:R-:W-:Y:S02]  /*4410*/  SHF.R.W.U32 R25, R20, 0x12, R20.reuse ;  /* 0x0000001214197819 */ /* 0x100fe40000001e14 */
[----:B------:R-:W-:Y:S02]  /*4420*/  IADD3 R33, PT, PT, R18, R12, R17 ;  /* 0x0000000c12217210 */ /* 0x000fe40007ffe011 */
[--C-:B------:R-:W-:Y:S02]  /*4430*/  SHF.R.W.U32 R12, R20, 0x7, R20.reuse ;  /* 0x00000007140c7819 */ /* 0x100fe40000001e14 */
[----:B------:R-:W-:Y:S02]  /*4440*/  SHF.R.U32.HI R18, RZ, 0x3, R20 ;  /* 0x00000003ff127819 */ /* 0x000fe40000011614 */
[----:B------:R-:W-:-:S02]  /*4450*/  SHF.R.U32.HI R28, RZ, 0xa, R21 ;  /* 0x0000000aff1c7819 */ /* 0x000fc40000011615 */
[----:B------:R-:W-:Y:S02]  /*4460*/  LOP3.LUT R12, R25, R18, R12, 0x96, !PT ;  /* 0x00000012190c7212 */ /* 0x000fe400078e960c */
[C-C-:B------:R-:W-:Y:S02]  /*4470*/  SHF.R.W.U32 R18, R21.reuse, 0x11, R21.reuse ;  /* 0x0000001115127819 */ /* 0x140fe40000001e15 */
[----:B------:R-:W-:Y:S01]  /*4480*/  SHF.R.W.U32 R25, R21, 0x13, R21 ;  /* 0x0000001315197819 */ /* 0x000fe20000001e15 */
[----:B------:R-:W-:-:S03]  /*4490*/  IMAD.IADD R12, R12, 0x1, R33 ;  /* 0x000000010c0c7824 */ /* 0x000fc600078e0221 */
[----:B------:R-:W-:Y:S02]  /*44a0*/  LOP3.LUT R25, R25, R28, R18, 0x96, !PT ;  /* 0x0000001c19197212 */ /* 0x000fe400078e9612 */
[----:B------:R-:W-:Y:S02]  /*44b0*/  SHF.R.W.U32 R18, R22, 0x7, R22 ;  /* 0x0000000716127819 */ /* 0x000fe40000001e16 */
        /* <DEDUP_REMOVED lines=36> */
[----:B------:R-:W-:Y:S02]  /*4700*/  LOP3.LUT R13, R26, R7, R6, 0xca, !PT ;  /* 0x000000071a0d7212 */ /* 0x000fe400078eca06 */
[C---:B------:R-:W-:Y:S02]  /*4710*/  SHF.R.W.U32 R25, R19.reuse, 0x2, R19 ;  /* 0x0000000213197819 */ /* 0x040fe40000001e13 */
[----:B------:R-:W-:Y:S02]  /*4720*/  IADD3 R13, PT, PT, R28, UR64, R13 ;  /* 0x000000401c0d7c10 */ /* 0x000fe4000fffe00d */
[----:B------:R-:W-:Y:S02]  /*4730*/  SHF.R.W.U32 R28, R19, 0xd, R19 ;  /* 0x0000000d131c7819 */ /* 0x000fe40000001e13 */
[----:B------:R-:W-:-:S02]  /*4740*/  SHF.R.W.U32 R27, R30, 0x12, R30 ;  /* 0x000000121e1b7819 */ /* 0x000fc40000001e1e */
        /* <DEDUP_REMOVED lines=38> */
[----:B------:R-:W-:-:S04]  /*49b0*/  LOP3.LUT R26, R36, R31, R25, 0xca, !PT ;  /* 0x0000001f241a7212 */ /* 0x000fc800078eca19 */
        /* <DEDUP_REMOVED lines=13> */
[----:B------:R-:W-:Y:S02]  /*4a90*/  IADD3 R25, PT, PT, R28, R20, R25 ;  /* 0x000000141c197210 */ /* 0x000fe40007ffe019 */
[----:B------:R-:W-:Y:S02]  /*4aa0*/  SHF.R.W.U32 R15, R26, 0x16, R26 ;  /* 0x000000161a0f7819 */ /* 0x000fe40000001e1a */
[----:B------:R-:W-:-:S05]  /*4ab0*/  IADD3 R32, PT, PT, R25, UR68, R32 ;  /* 0x0000004419207c10 */ /* 0x000fca000fffe020 */
[----:B------:R-:W-:-:S05]  /*4ac0*/  IMAD.IADD R28, R13, 0x1, R32 ;  /* 0x000000010d1c7824 */ /* 0x000fca00078e0220 */
[C-C-:B------:R-:W-:Y:S02]  /*4ad0*/  SHF.R.W.U32 R13, R28.reuse, 0x6, R28.reuse ;  /* 0x000000061c0d7819 */ /* 0x140fe40000001e1c */
[C-C-:B------:R-:W-:Y:S02]  /*4ae0*/  SHF.R.W.U32 R25, R28.reuse, 0xb, R28.reuse ;  /* 0x0000000b1c197819 */ /* 0x140fe40000001e1c */
[----:B------:R-:W-:-:S04]  /*4af0*/  SHF.R.W.U32 R29, R28, 0x19, R28 ;  /* 0x000000191c1d7819 */ /* 0x000fc80000001e1c */
[----:B------:R-:W-:Y:S02]  /*4b00*/  LOP3.LUT R13, R29, R25, R13, 0x96, !PT ;  /* 0x000000191d0d7212 */ /* 0x000fe400078e960d */
[----:B------:R-:W-:Y:S02]  /*4b10*/  LOP3.LUT R25, R28, R19, R36, 0xca, !PT ;  /* 0x000000131c197212 */ /* 0x000fe400078eca24 */
[----:B------:R-:W-:Y:S02]  /*4b20*/  IADD3 R31, PT, PT, R13, R22, R31 ;  /* 0x000000160d1f7210 */ /* 0x000fe40007ffe01f */
[----:B------:R-:W-:Y:S02]  /*4b30*/  SHF.R.W.U32 R13, R26, 0xd, R26 ;  /* 0x0000000d1a0d7819 */ /* 0x000fe40000001e1a */
[----:B------:R-:W-:Y:S02]  /*4b40*/  SHF.R.U32.HI R29, RZ, 0x3, R30 ;  /* 0x00000003ff1d7819 */ /* 0x000fe4000001161e */
[----:B------:R-:W-:-:S02]  /*4b50*/  LOP3.LUT R23, R15, R13, R23, 0x96, !PT ;  /* 0x0000000d0f177212 */ /* 0x000fc400078e9617 */
[----:B------:R-:W-:Y:S02]  /*4b60*/  IADD3 R15, PT, PT, R31, UR69, R25 ;  /* 0x000000451f0f7c10 */ /* 0x000fe4000fffe019 */
[----:B------:R-:W-:-:S03]  /*4b70*/  SHF.R.W.U32 R25, R30, 0x7, R30 ;  /* 0x000000071e197819 */ /* 0x000fc60000001e1e */
[----:B------:R-:W-:Y:S01]  /*4b80*/  IMAD.IADD R13, R6, 0x1, R15 ;  /* 0x00000001060d7824 */ /* 0x000fe200078e020f */
[----:B------:R-:W-:Y:S02]  /*4b90*/  LOP3.LUT R25, R27, R29, R25, 0x96, !PT ;  /* 0x0000001d1b197212 */ /* 0x000fe400078e9619 */
[----:B------:R-:W-:Y:S02]  /*4ba0*/  LOP3.LUT R6, R26, R7, R6, 0xe8, !PT ;  /* 0x000000071a067212 */ /* 0x000fe400078ee806 */
[--C-:B------:R-:W-:Y:S01]  /*4bb0*/  SHF.R.W.U32 R27, R13, 0x6, R13.reuse ;  /* 0x000000060d1b7819 */ /* 0x100fe20000001e0d */
[----:B------:R-:W-:Y:S01]  /*4bc0*/  IMAD.IADD R25, R25, 0x1, R24 ;  /* 0x0000000119197824 */ /* 0x000fe200078e0218 */
[C-C-:B------:R-:W-:Y:S02]  /*4bd0*/  SHF.R.W.U32 R29, R13.reuse, 0xb, R13.reuse ;  /* 0x0000000b0d1d7819 */ /* 0x140fe40000001e0d */
[C---:B------:R-:W-:Y:S02]  /*4be0*/  SHF.R.W.U32 R31, R13.reuse, 0x19, R13 ;  /* 0x000000190d1f7819 */ /* 0x040fe40000001e0d */
[----:B------:R-:W-:-:S02]  /*4bf0*/  LOP3.LUT R24, R13, R28, R19, 0xca, !PT ;  /* 0x0000001c0d187212 */ /* 0x000fc400078eca13 */
[----:B------:R-:W-:Y:S02]  /*4c00*/  LOP3.LUT R27, R31, R29, R27, 0x96, !PT ;  /* 0x0000001d1f1b7212 */ /* 0x000fe400078e961b */
[C-C-:B------:R-:W-:Y:S02]  /*4c10*/  SHF.R.W.U32 R29, R22.reuse, 0x11, R22.reuse ;  /* 0x00000011161d7819 */ /* 0x140fe40000001e16 */
        /* <DEDUP_REMOVED lines=8> */
[----:B------:R-:W-:Y:S02]  /*4ca0*/  IADD3 R24, PT, PT, R27, UR70, R24 ;  /* 0x000000461b187c10 */ /* 0x000fe4000fffe018 */
[----:B------:R-:W-:-:S02]  /*4cb0*/  LOP3.LUT R31, R31, R22, R6, 0x96, !PT ;  /* 0x000000161f1f7212 */ /* 0x000fc400078e9606 */
[----:B------:R-:W-:Y:S01]  /*4cc0*/  IADD3 R14, PT, PT, R30, R29, R14 ;  /* 0x0000001d1e0e7210 */ /* 0x000fe20007ffe00e */
[----:B------:R-:W-:Y:S01]  /*4cd0*/  IMAD.IADD R6, R7, 0x1, R24 ;  /* 0x0000000107067824 */ /* 0x000fe200078e0218 */
[C-C-:B------:R-:W-:Y:S02]  /*4ce0*/  SHF.R.W.U32 R22, R23.reuse, 0x2, R23.reuse ;  /* 0x0000000217167819 */ /* 0x140fe40000001e17 */
[--C-:B------:R-:W-:Y:S01]  /*4cf0*/  SHF.R.W.U32 R27, R23, 0xd, R23.reuse ;  /* 0x0000000d171b7819 */ /* 0x100fe20000001e17 */
[----:B------:R-:W-:Y:S01]  /*4d00*/  IMAD.IADD R14, R31, 0x1, R14 ;  /* 0x000000011f0e7824 */ /* 0x000fe200078e020e */
        /* <DEDUP_REMOVED lines=8> */
[----:B------:R-:W-:-:S02]  /*4d90*/  SHF.R.W.U32 R15, R25, 0x11, R25 ;  /* 0x00000011190f7819 */ /* 0x000fc40000001e19 */
[----:B------:R-:W-:Y:S02]  /*4da0*/  SHF.R.W.U32 R32, R25, 0x13, R25 ;  /* 0x0000001319207819 */ /* 0x000fe40000001e19 */
[----:B------:R-:W-:Y:S02]  /*4db0*/  IADD3 R30, PT, PT, R27, R14, R19 ;  /* 0x0000000e1b1e7210 */ /* 0x000fe40007ffe013 */
[----:B------:R-:W-:Y:S02]  /*4dc0*/  SHF.R.U32.HI R25, RZ, 0xa, R25 ;  /* 0x0000000aff197819 */ /* 0x000fe40000011619 */
        /* <DEDUP_REMOVED lines=8> */
[C-C-:B------:R-:W-:Y:S02]  /*4e50*/  SHF.R.W.U32 R25, R22.reuse, 0x2, R22.reuse ;  /* 0x0000000216197819 */ /* 0x140fe40000001e16 */
[----:B------:R-:W-:-:S02]  /*4e60*/  SHF.R.W.U32 R30, R22, 0xd, R22 ;  /* 0x0000000d161e7819 */ /* 0x000fc40000001e16 */
[----:B------:R-:W-:Y:S02]  /*4e70*/  SHF.R.W.U32 R27, R22, 0x16, R22 ;  /* 0x00000016161b7819 */ /* 0x000fe40000001e16 */
[----:B------:R-:W-:Y:S02]  /*4e80*/  LOP3.LUT R19, R36, R19, R29, 0x96, !PT ;  /* 0x0000001324137212 */ /* 0x000fe400078e961d */
[----:B------:R-:W-:Y:S02]  /*4e90*/  LOP3.LUT R25, R27, R30, R25, 0x96, !PT ;  /* 0x0000001e1b197212 */ /* 0x000fe400078e9619 */
[----:B------:R-:W-:Y:S01]  /*4ea0*/  LOP3.LUT R26, R22, R23, R26, 0xe8, !PT ;  /* 0x00000017161a7212 */ /* 0x000fe200078ee81a */
[----:B------:R-:W-:Y:S01]  /*4eb0*/  IMAD.IADD R19, R19, 0x1, R34 ;  /* 0x0000000113137824 */ /* 0x000fe200078e0222 */
[C-C-:B------:R-:W-:Y:S02]  /*4ec0*/  SHF.R.W.U32 R21, R15.reuse, 0x6, R15.reuse ;  /* 0x000000060f157819 */ /* 0x140fe40000001e0f */
[----:B------:R-:W-:-:S02]  /*4ed0*/  SHF.R.W.U32 R30, R15, 0xb, R15 ;  /* 0x0000000b0f1e7819 */ /* 0x000fc40000001e0f */
[----:B------:R-:W-:Y:S02]  /*4ee0*/  SHF.R.W.U32 R27, R15, 0x19, R15 ;  /* 0x000000190f1b7819 */ /* 0x000fe40000001e0f */
[----:B------:R-:W-:Y:S02]  /*4ef0*/  IADD3 R24, PT, PT, R25, R26, R24 ;  /* 0x0000001a19187210 */ /* 0x000fe40007ffe018 */
[----:B------:R-:W-:Y:S02]  /*4f00*/  LOP3.LUT R27, R27, R30, R21, 0x96, !PT ;  /* 0x0000001e1b1b7212 */ /* 0x000fe400078e9615 */
[C-C-:B------:R-:W-:Y:S02]  /*4f10*/  SHF.R.W.U32 R21, R24.reuse, 0x2, R24.reuse ;  /* 0x0000000218157819 */ /* 0x140fe40000001e18 */
[C-C-:B------:R-:W-:Y:S02]  /*4f20*/  SHF.R.W.U32 R26, R24.reuse, 0xd, R24.reuse ;  /* 0x0000000d181a7819 */ /* 0x140fe40000001e18 */
[----:B------:R-:W-:-:S02]  /*4f30*/  SHF.R.W.U32 R25, R24, 0x16, R24 ;  /* 0x0000001618197819 */ /* 0x000fc40000001e18 */
[----:B------:R-:W-:Y:S02]  /*4f40*/  IADD3 R30, PT, PT, R27, R19, R28 ;  /* 0x000000131b1e7210 */ /* 0x000fe40007ffe01c */
[----:B------:R-:W-:Y:S02]  /*4f50*/  LOP3.LUT R27, R15, R6, R13, 0xca, !PT ;  /* 0x000000060f1b7212 */ /* 0x000fe400078eca0d */
[----:B------:R-:W-:Y:S02]  /*4f60*/  LOP3.LUT R28, R25, R26, R21, 0x96, !PT ;  /* 0x0000001a191c7212 */ /* 0x000fe400078e9615 */
[----:B------:R-:W-:Y:S02]  /*4f70*/  IADD3 R26, PT, PT, R30, UR72, R27 ;  /* 0x000000481e1a7c10 */ /* 0x000fe4000fffe01b */
[C-C-:B------:R-:W-:Y:S02]  /*4f80*/  SHF.R.W.U32 R21, R14.reuse, 0x11, R14.reuse ;  /* 0x000000110e157819 */ /* 0x140fe40000001e0e */
[----:B------:R-:W-:-:S02]  /*4f90*/  SHF.R.W.U32 R30, R14, 0x13, R14 ;  /* 0x000000130e1e7819 */ /* 0x000fc40000001e0e */
[----:B------:R-:W-:Y:S02]  /*4fa0*/  SHF.R.U32.HI R25, RZ, 0xa, R14 ;  /* 0x0000000aff197819 */ /* 0x000fe4000001160e */
[----:B------:R-:W-:Y:S01]  /*4fb0*/  LOP3.LUT R14, R24, R22, R23, 0xe8, !PT ;  /* 0x00000016180e7212 */ /* 0x000fe200078ee817 */
[----:B------:R-:W-:Y:S01]  /*4fc0*/  IMAD.IADD R23, R23, 0x1, R26 ;  /* 0x0000000117177824 */ /* 0x000fe200078e021a */
[C-C-:B------:R-:W-:Y:S02]  /*4fd0*/  SHF.R.W.U32 R29, R3.reuse, 0x7, R3.reuse ;  /* 0x00000007031d7819 */ /* 0x140fe40000001e03 */
[--C-:B------:R-:W-:Y:S02]  /*4fe0*/  SHF.R.W.U32 R32, R3, 0x12, R3.reuse ;  /* 0x0000001203207819 */ /* 0x100fe40000001e03 */
[----:B------:R-:W-:Y:S02]  /*4ff0*/  SHF.R.U32.HI R27, RZ, 0x3, R3 ;  /* 0x00000003ff1b7819 */ /* 0x000fe40000011603 */
[----:B------:R-:W-:-:S02]  /*5000*/  LOP3.LUT R21, R30, R25, R21, 0x96, !PT ;  /* 0x000000191e157212 */ /* 0x000fc400078e9615 */
[----:B------:R-:W-:Y:S02]  /*5010*/  IADD3 R7, PT, PT, R28, R14, R7 ;  /* 0x0000000e1c077210 */ /* 0x000fe40007ffe007 */
[----:B------:R-:W-:Y:S02]  /*5020*/  LOP3.LUT R14, R32, R27, R29, 0x96, !PT ;  /* 0x0000001b200e7212 */ /* 0x000fe400078e961d */
[----:B------:R-:W-:Y:S02]  /*5030*/  IADD3 R25, PT, PT, R11, R21, R12 ;  /* 0x000000150b197210 */ /* 0x000fe40007ffe00c */
[C-C-:B------:R-:W-:Y:S02]  /*5040*/  SHF.R.W.U32 R27, R23.reuse, 0x6, R23.reuse ;  /* 0x00000006171b7819 */ /* 0x140fe40000001e17 */
[C---:B------:R-:W-:Y:S01]  /*5050*/  SHF.R.W.U32 R28, R23.reuse, 0xb, R23 ;  /* 0x0000000b171c7819 */ /* 0x040fe20000001e17 */
[----:B------:R-:W-:Y:S01]  /*5060*/  IMAD.IADD R14, R14, 0x1, R25 ;  /* 0x000000010e0e7824 */ /* 0x000fe200078e0219 */
[----:B------:R-:W-:-:S02]  /*5070*/  SHF.R.W.U32 R29, R23, 0x19, R23 ;  /* 0x00000019171d7819 */ /* 0x000fc40000001e17 */
[C-C-:B------:R-:W-:Y:S02]  /*5080*/  SHF.R.W.U32 R11, R7.reuse, 0x2, R7.reuse ;  /* 0x00000002070b7819 */ /* 0x140fe40000001e07 */
[C-C-:B------:R-:W-:Y:S02]  /*5090*/  SHF.R.W.U32 R12, R7.reuse, 0xd, R7.reuse ;  /* 0x0000000d070c7819 */ /* 0x140fe40000001e07 */
[----:B------:R-:W-:Y:S02]  /*50a0*/  SHF.R.W.U32 R21, R7, 0x16, R7 ;  /* 0x0000001607157819 */ /* 0x000fe40000001e07 */
[----:B------:R-:W-:Y:S02]  /*50b0*/  LOP3.LUT R27, R29, R28, R27, 0x96, !PT ;  /* 0x0000001c1d1b7212 */ /* 0x000fe400078e961b */
[----:B------:R-:W-:Y:S02]  /*50c0*/  LOP3.LUT R21, R21, R12, R11, 0x96, !PT ;  /* 0x0000000c15157212 */ /* 0x000fe400078e960b */
[----:B------:R-:W-:-:S02]  /*50d0*/  IADD3 R28, PT, PT, R27, R14, R13 ;  /* 0x0000000e1b1c7210 */ /* 0x000fc40007ffe00d */
[----:B------:R-:W-:Y:S02]  /*50e0*/  LOP3.LUT R11, R23, R15, R6, 0xca, !PT ;  /* 0x0000000f170b7212 */ /* 0x000fe400078eca06 */
[C-C-:B------:R-:W-:Y:S02]  /*50f0*/  SHF.R.W.U32 R13, R19.reuse, 0x11, R19.reuse ;  /* 0x00000011130d7819 */ /* 0x140fe40000001e13 */
[----:B------:R-:W-:Y:S02]  /*5100*/  SHF.R.W.U32 R30, R19, 0x13, R19 ;  /* 0x00000013131e7819 */ /* 0x000fe40000001e13 */
[----:B------:R-:W-:Y:S02]  /*5110*/  LOP3.LUT R12, R7, R24, R22, 0xe8, !PT ;  /* 0x00000018070c7212 */ /* 0x000fe400078ee816 */
[----:B------:R-:W-:Y:S01]  /*5120*/  IADD3 R11, PT, PT, R28, UR73, R11 ;  /* 0x000000491c0b7c10 */ /* 0x000fe2000fffe00b */
[----:B------:R-:W-:Y:S01]  /*5130*/  IMAD.MOV.U32 R28, RZ, RZ, -0x4498517b ;  /* 0xbb67ae85ff1c7424 */ /* 0x000fe200078e00ff */
[----:B------:R-:W-:-:S02]  /*5140*/  SHF.R.U32.HI R19, RZ, 0xa, R19 ;  /* 0x0000000aff137819 */ /* 0x000fc40000011613 */
[----:B------:R-:W-:Y:S01]  /*5150*/  IADD3 R26, PT, PT, R21, R12, R26 ;  /* 0x0000000c151a7210 */ /* 0x000fe20007ffe01a */
[----:B------:R-:W-:Y:S01]  /*5160*/  IMAD.IADD R12, R22, 0x1, R11 ;  /* 0x00000001160c7824 */ /* 0x000fe200078e020b */
[C-C-:B------:R-:W-:Y:S02]  /*5170*/  SHF.R.W.U32 R25, R17.reuse, 0x7, R17.reuse ;  /* 0x0000000711197819 */ /* 0x140fe40000001e11 */
[--C-:B------:R-:W-:Y:S01]  /*5180*/  SHF.R.W.U32 R32, R17, 0x12, R17.reuse ;  /* 0x0000001211207819 */ /* 0x100fe20000001e11 */
[----:B------:R-:W-:Y:S01]  /*5190*/  IMAD.IADD R8, R8, 0x1, R26 ;  /* 0x0000000108087824 */ /* 0x000fe200078e021a */
[----:B------:R-:W-:Y:S02]  /*51a0*/  SHF.R.U32.HI R27, RZ, 0x3, R17 ;  /* 0x00000003ff1b7819 */ /* 0x000fe40000011611 */
[----:B------:R-:W-:Y:S02]  /*51b0*/  LOP3.LUT R13, R30, R19, R13, 0x96, !PT ;  /* 0x000000131e0d7212 */ /* 0x000fe400078e960d */
[----:B------:R-:W-:-:S02]  /*51c0*/  LOP3.LUT R25, R32, R27, R25, 0x96, !PT ;  /* 0x0000001b20197212 */ /* 0x000fc400078e9619 */
[----:B------:R-:W-:Y:S02]  /*51d0*/  IADD3 R19, PT, PT, R3, R13, R18 ;  /* 0x0000000d03137210 */ /* 0x000fe40007ffe012 */
[C-C-:B------:R-:W-:Y:S02]  /*51e0*/  SHF.R.W.U32 R3, R26.reuse, 0x2, R26.reuse ;  /* 0x000000021a037819 */ /* 0x140fe40000001e1a */
[C-C-:B------:R-:W-:Y:S02]  /*51f0*/  SHF.R.W.U32 R18, R26.reuse, 0xd, R26.reuse ;  /* 0x0000000d1a127819 */ /* 0x140fe40000001e1a */
[----:B------:R-:W-:Y:S02]  /*5200*/  SHF.R.W.U32 R13, R26, 0x16, R26 ;  /* 0x000000161a0d7819 */ /* 0x000fe40000001e1a */
[C-C-:B------:R-:W-:Y:S02]  /*5210*/  SHF.R.W.U32 R21, R12.reuse, 0x6, R12.reuse ;  /* 0x000000060c157819 */ /* 0x140fe40000001e0c */
[----:B------:R-:W-:-:S02]  /*5220*/  SHF.R.W.U32 R22, R12, 0xb, R12 ;  /* 0x0000000b0c167819 */ /* 0x000fc40000001e0c */
[----:B------:R-:W-:Y:S02]  /*5230*/  SHF.R.W.U32 R27, R12, 0x19, R12 ;  /* 0x000000190c1b7819 */ /* 0x000fe40000001e0c */
[----:B------:R-:W-:Y:S02]  /*5240*/  IADD3 R19, PT, PT, R6, R19, R25 ;  /* 0x0000001306137210 */ /* 0x000fe40007ffe019 */
[----:B------:R-:W-:Y:S02]  /*5250*/  LOP3.LUT R18, R13, R18, R3, 0x96, !PT ;  /* 0x000000120d127212 */ /* 0x000fe400078e9603 */
        /* <DEDUP_REMOVED lines=8> */
[----:B------:R-:W-:Y:S01]  /*52e0*/  IADD3 R11, PT, PT, R18, R3, R11 ;  /* 0x00000003120b7210 */ /* 0x000fe20007ffe00b */
[----:B------:R-:W-:Y:S01]  /*52f0*/  VIADD R3, R6, UR74 ;  /* 0x0000004a06037c36 */ /* 0x000fe20008000000 */
[----:B------:R-:W-:-:S02]  /*5300*/  SHF.R.W.U32 R13, R16, 0x7, R16 ;  /* 0x00000007100d7819 */ /* 0x000fc40000001e10 */
[--C-:B------:R-:W-:Y:S01]  /*5310*/  SHF.R.W.U32 R18, R16, 0x12, R16.reuse ;  /* 0x0000001210127819 */ /* 0x100fe20000001e10 */
[--C-:B------:R-:W-:Y:S01]  /*5320*/  IMAD.IADD R9, R9, 0x1, R11.reuse ;  /* 0x0000000109097824 */ /* 0x100fe200078e020b */
[----:B------:R-:W-:Y:S02]  /*5330*/  SHF.R.U32.HI R16, RZ, 0x3, R16 ;  /* 0x00000003ff107819 */ /* 0x000fe40000011610 */
[C---:B------:R-:W-:Y:S02]  /*5340*/  SHF.R.W.U32 R14, R11.reuse, 0x2, R11 ;  /* 0x000000020b0e7819 */ /* 0x040fe40000001e0b */
[----:B------:R-:W-:Y:S01]  /*5350*/  LOP3.LUT R16, R18, R16, R13, 0x96, !PT ;  /* 0x0000001012107212 */ /* 0x000fe200078e960d */
[----:B------:R-:W-:Y:S01]  /*5360*/  IMAD.IADD R13, R24, 0x1, R3 ;  /* 0x00000001180d7824 */ /* 0x000fe200078e0203 */
[C-C-:B------:R-:W-:Y:S02]  /*5370*/  SHF.R.W.U32 R19, R11.reuse, 0xd, R11.reuse ;  /* 0x0000000d0b137819 */ /* 0x140fe40000001e0b */
[----:B------:R-:W-:Y:S01]  /*5380*/  SHF.R.W.U32 R6, R11, 0x16, R11 ;  /* 0x000000160b067819 */ /* 0x000fe20000001e0b */
[----:B------:R-:W-:Y:S01]  /*5390*/  IMAD.IADD R2, R2, 0x1, R13 ;  /* 0x0000000102027824 */ /* 0x000fe200078e020d */
[----:B------:R-:W-:-:S02]  /*53a0*/  IADD3 R22, PT, PT, R17, R22, R20 ;  /* 0x0000001611167210 */ /* 0x000fc40007ffe014 */
[----:B------:R-:W-:Y:S02]  /*53b0*/  LOP3.LUT R6, R6, R19, R14, 0x96, !PT ;  /* 0x0000001306067212 */ /* 0x000fe400078e960e */
[----:B------:R-:W-:Y:S02]  /*53c0*/  LOP3.LUT R17, R11, R26, R7, 0xe8, !PT ;  /* 0x0000001a0b117212 */ /* 0x000fe400078ee807 */
[C-C-:B------:R-:W-:Y:S02]  /*53d0*/  SHF.R.W.U32 R14, R13.reuse, 0x6, R13.reuse ;  /* 0x000000060d0e7819 */ /* 0x140fe40000001e0d */
[C-C-:B------:R-:W-:Y:S02]  /*53e0*/  SHF.R.W.U32 R19, R13.reuse, 0xb, R13.reuse ;  /* 0x0000000b0d137819 */ /* 0x140fe40000001e0d */
[----:B------:R-:W-:Y:S02]  /*53f0*/  SHF.R.W.U32 R18, R13, 0x19, R13 ;  /* 0x000000190d127819 */ /* 0x000fe40000001e0d */
[----:B------:R-:W-:-:S02]  /*5400*/  IADD3 R17, PT, PT, R6, R17, R3 ;  /* 0x0000001106117210 */ /* 0x000fc40007ffe003 */
[----:B------:R-:W-:Y:S02]  /*5410*/  IADD3 R16, PT, PT, R15, R22, R16 ;  /* 0x000000160f107210 */ /* 0x000fe40007ffe010 */
[----:B------:R-:W-:Y:S01]  /*5420*/  LOP3.LUT R14, R18, R19, R14, 0x96, !PT ;  /* 0x00000013120e7212 */ /* 0x000fe200078e960e */
[----:B------:R-:W-:Y:S01]  /*5430*/  IMAD.MOV.U32 R19, RZ, RZ, 0x1f83d9ab ;  /* 0x1f83d9abff137424 */ /* 0x000fe200078e00ff */
[----:B------:R-:W-:Y:S01]  /*5440*/  LOP3.LUT R3, R13, R12, R23, 0xca, !PT ;  /* 0x0000000c0d037212 */ /* 0x000fe200078eca17 */
[----:B------:R-:W-:Y:S01]  /*5450*/  IMAD.IADD R12, R5, 0x1, R12 ;  /* 0x00000001050c7824 */ /* 0x000fe200078e020c */
[----:B------:R-:W-:Y:S01]  /*5460*/  SHF.R.W.U32 R6, R17, 0x2, R17 ;  /* 0x0000000211067819 */ /* 0x000fe20000001e11 */
[----:B------:R-:W-:Y:S01]  /*5470*/  IMAD.IADD R23, R10, 0x1, R23 ;  /* 0x000000010a177824 */ /* 0x000fe200078e0217 */
[----:B------:R-:W-:Y:S01]  /*5480*/  IADD3 R14, PT, PT, R3, R16, R14 ;  /* 0x00000010030e7210 */ /* 0x000fe20007ffe00e */
[----:B------:R-:W-:Y:S01]  /*5490*/  IMAD.MOV.U32 R16, RZ, RZ, 0x510e527f ;  /* 0x510e527fff107424 */ /* 0x000fe200078e00ff */
[----:B------:R-:W-:-:S02]  /*54a0*/  SHF.R.W.U32 R15, R17, 0xd, R17 ;  /* 0x0000000d110f7819 */ /* 0x000fc40000001e11 */
[C---:B------:R-:W-:Y:S01]  /*54b0*/  SHF.R.W.U32 R18, R17.reuse, 0x16, R17 ;  /* 0x0000001611127819 */ /* 0x040fe20000001e11 */
[----:B------:R-:W-:Y:S01]  /*54c0*/  VIADD R14, R14, UR75 ;  /* 0x0000004b0e0e7c36 */ /* 0x000fe20008000000 */
[----:B------:R-:W-:Y:S01]  /*54d0*/  LOP3.LUT R3, R17, R11, R26, 0xe8, !PT ;  /* 0x0000000b11037212 */ /* 0x000fe200078ee81a */
[----:B------:R-:W-:Y:S01]  /*54e0*/  IMAD.MOV.U32 R26, RZ, RZ, 0x3c6ef372 ;  /* 0x3c6ef372ff1a7424 */ /* 0x000fe200078e00ff */
[----:B------:R-:W-:Y:S01]  /*54f0*/  LOP3.LUT R15, R18, R15, R6, 0x96, !PT ;  /* 0x0000000f120f7212 */ /* 0x000fe200078e9606 */
[----:B------:R-:W-:Y:S01]  /*5500*/  IMAD.MOV.U32 R18, RZ, RZ, -0x64fa9774 ;  /* 0x9b05688cff127424 */ /* 0x000fe200078e00ff */
[----:B------:R-:W-:Y:S02]  /*5510*/  LOP3.LUT R6, R16, 0x9b05688c, R19, 0xca, !PT ;  /* 0x9b05688c10067812 */ /* 0x000fe400078eca13 */
[----:B------:R-:W-:-:S03]  /*5520*/  IADD3 R3, PT, PT, R15, R3, R14 ;  /* 0x000000030f037210 */ /* 0x000fc60007ffe00e */
[----:B------:R-:W-:Y:S02]  /*5530*/  VIADD R6, R6, 0x3587272b ;  /* 0x3587272b06067836 */ /* 0x000fe40000000000 */
[----:B------:R-:W-:-:S05]  /*5540*/  VIADD R3, R3, UR18 ;  /* 0x0000001203037c36 */ /* 0x000fca0008000000 */
[----:B------:R-:W-:-:S05]  /*5550*/  IADD3 R20, PT, PT, R3, UR8, R6 ;  /* 0x0000000803147c10 */ /* 0x000fca000fffe006 */
[----:B------:R-:W-:-:S05]  /*5560*/  VIADD R21, R20, 0x130c253 ;  /* 0x0130c25314157836 */ /* 0x000fca0000000000 */
[C-C-:B------:R-:W-:Y:S02]  /*5570*/  SHF.R.W.U32 R6, R21.reuse, 0x6, R21.reuse ;  /* 0x0000000615067819 */ /* 0x140fe40000001e15 */
[C-C-:B------:R-:W-:Y:S02]  /*5580*/  SHF.R.W.U32 R15, R21.reuse, 0xb, R21.reuse ;  /* 0x0000000b150f7819 */ /* 0x140fe40000001e15 */
[C---:B------:R-:W-:Y:S02]  /*5590*/  SHF.R.W.U32 R16, R21.reuse, 0x19, R21 ;  /* 0x0000001915107819 */ /* 0x040fe40000001e15 */
[----:B------:R-:W-:Y:S02]  /*55a0*/  LOP3.LUT R18, R21, 0x510e527f, R18, 0xca, !PT ;  /* 0x510e527f15127812 */ /* 0x000fe400078eca12 */
[----:B------:R-:W-:Y:S01]  /*55b0*/  LOP3.LUT R15, R16, R15, R6, 0x96, !PT ;  /* 0x0000000f100f7212 */ /* 0x000fe200078e9606 */
[----:B------:R-:W-:-:S03]  /*55c0*/  IMAD.IADD R6, R4, 0x1, R17 ;  /* 0x0000000104067824 */ /* 0x000fc600078e0211 */
        /* <DEDUP_REMOVED lines=16> */
[----:B------:R-:W-:Y:S01]  /*56d0*/  IADD3 R15, PT, PT, R4, UR11, R25 ;  /* 0x0000000b040f7c10 */ /* 0x000fe2000fffe019 */
[----:B------:R-:W-:-:S04]  /*56e0*/  IMAD.MOV.U32 R25, RZ, RZ, 0x6a09e667 ;  /* 0x6a09e667ff197424 */ /* 0x000fc800078e00ff */
[----:B------:R-:W-:Y:S01]  /*56f0*/  IMAD.IADD R15, R8, 0x1, R15 ;  /* 0x00000001080f7824 */ /* 0x000fe200078e020f */
[----:B------:R-:W-:-:S03]  /*5700*/  LOP3.LUT R25, R25, 0xbb67ae85, R26, 0xe8, !PT ;  /* 0xbb67ae8519197812 */ /* 0x000fc600078ee81a */
[----:B------:R-:W-:-:S05]  /*5710*/  VIADD R4, R15, 0xbb1838e6 ;  /* 0xbb1838e60f047836 */ /* 0x000fca0000000000 */
[C-C-:B------:R-:W-:Y:S02]  /*5720*/  SHF.R.W.U32 R11, R4.reuse, 0x6, R4.reuse ;  /* 0x00000006040b7819 */ /* 0x140fe40000001e04 */
[C-C-:B------:R-:W-:Y:S02]  /*5730*/  SHF.R.W.U32 R22, R4.reuse, 0xb, R4.reuse ;  /* 0x0000000b04167819 */ /* 0x140fe40000001e04 */
[----:B------:R-:W-:-:S04]  /*5740*/  SHF.R.W.U32 R24, R4, 0x19, R4 ;  /* 0x0000001904187819 */ /* 0x000fc80000001e04 */
[----:B------:R-:W-:Y:S02]  /*5750*/  LOP3.LUT R22, R24, R22, R11, 0x96, !PT ;  /* 0x0000001618167212 */ /* 0x000fe400078e960b */
[----:B------:R-:W-:Y:S02]  /*5760*/  LOP3.LUT R24, R4, R17, R18, 0xca, !PT ;  /* 0x0000001104187212 */ /* 0x000fe400078eca12 */
[----:B------:R-:W-:Y:S02]  /*5770*/  IADD3 R11, PT, PT, R14, UR7, R7 ;  /* 0x000000070e0b7c10 */ /* 0x000fe4000fffe007 */
        /* <DEDUP_REMOVED lines=12> */
[----:B------:R-:W-:-:S02]  /*5840*/  LOP3.LUT R20, R21, 0x6a09e667, R28, 0xe8, !PT ;  /* 0x6a09e66715147812 */ /* 0x000fc400078ee81c */
        /* <DEDUP_REMOVED lines=105> */
[C---:B------:R-:W-:Y:S02]  /*5ee0*/  LOP3.LUT R16, R17.reuse, R21, R16, 0xe8, !PT ;  /* 0x0000001511107212 */ /* 0x040fe400078ee810 */
[----:B------:R-:W-:Y:S02]  /*5ef0*/  IADD3 R22, PT, PT, R24, R22, R19 ;  /* 0x0000001618167210 */ /* 0x000fe40007ffe013 */
[----:B------:R-:W-:-:S03]  /*5f00*/  SHF.R.W.U32 R19, R17, 0x2, R17 ;  /* 0x0000000211137819 */ /* 0x000fc60000001e11 */
[----:B------:R-:W-:Y:S01]  /*5f10*/  VIADD R14, R22, UR24 ;  /* 0x00000018160e7c36 */ /* 0x000fe20008000000 */
        /* <DEDUP_REMOVED lines=34> */
[----:B------:R-:W-:Y:S01]  /*6140*/  LOP3.LUT R25, R26, R25, R24, 0x96, !PT ;  /* 0x000000191a197212 */ /* 0x000fe200078e9618 */
[----:B------:R-:W-:Y:S01]  /*6150*/  IMAD.U32 R24, RZ, RZ, UR27 ;  /* 0x0000001bff187e24 */ /* 0x000fe2000f8e00ff */
[----:B------:R-:W-:-:S02]  /*6160*/  LOP3.LUT R17, R15, R16, R7, 0xca, !PT ;  /* 0x000000100f117212 */ /* 0x000fc400078eca07 */
[----:B------:R-:W-:Y:S02]  /*6170*/  IADD3 R22, PT, PT, R19, R22, R10 ;  /* 0x0000001613167210 */ /* 0x000fe40007ffe00a */
[----:B------:R-:W-:Y:S02]  /*6180*/  IADD3 R17, PT, PT, R17, R25, R4 ;  /* 0x0000001911117210 */ /* 0x000fe40007ffe004 */
[C-C-:B------:R-:W-:Y:S02]  /*6190*/  SHF.R.W.U32 R4, R6.reuse, 0x7, R6.reuse ;  /* 0x0000000706047819 */ /* 0x140fe40000001e06 */
[--C-:B------:R-:W-:Y:S02]  /*61a0*/  SHF.R.W.U32 R19, R6, 0x12, R6.reuse ;  /* 0x0000001206137819 */ /* 0x100fe40000001e06 */
[----:B------:R-:W-:Y:S02]  /*61b0*/  SHF.R.U32.HI R10, RZ, 0x3, R6 ;  /* 0x00000003ff0a7819 */ /* 0x000fe40000011606 */
[----:B------:R-:W-:-:S02]  /*61c0*/  IADD3 R17, PT, PT, R17, 0x100, R24 ;  /* 0x0000010011117810 */ /* 0x000fc40007ffe018 */
[----:B------:R-:W-:Y:S02]  /*61d0*/  LOP3.LUT R24, R19, R10, R4, 0x96, !PT ;  /* 0x0000000a13187212 */ /* 0x000fe400078e9604 */
[C-C-:B------:R-:W-:Y:S01]  /*61e0*/  SHF.R.W.U32 R4, R22.reuse, 0x2, R22.reuse ;  /* 0x0000000216047819 */ /* 0x140fe20000001e16 */
[C---:B------:R-:W-:Y:S01]  /*61f0*/  IMAD.IADD R10, R22.reuse, 0x1, R17 ;  /* 0x00000001160a7824 */ /* 0x040fe200078e0211 */
[C-C-:B------:R-:W-:Y:S02]  /*6200*/  SHF.R.W.U32 R19, R22.reuse, 0xd, R22.reuse ;  /* 0x0000000d16137819 */ /* 0x140fe40000001e16 */
[----:B------:R-:W-:Y:S02]  /*6210*/  SHF.R.W.U32 R21, R22, 0x16, R22 ;  /* 0x0000001616157819 */ /* 0x000fe40000001e16 */
[C-C-:B------:R-:W-:Y:S02]  /*6220*/  SHF.R.W.U32 R25, R10.reuse, 0x6, R10.reuse ;  /* 0x000000060a197819 */ /* 0x140fe40000001e0a */
[----:B------:R-:W-:-:S02]  /*6230*/  SHF.R.W.U32 R26, R10, 0xb, R10 ;  /* 0x0000000b0a1a7819 */ /* 0x000fc40000001e0a */
[----:B------:R-:W-:Y:S02]  /*6240*/  SHF.R.W.U32 R27, R10, 0x19, R10 ;  /* 0x000000190a1b7819 */ /* 0x000fe40000001e0a */
[----:B------:R-:W-:Y:S01]  /*6250*/  LOP3.LUT R19, R21, R19, R4, 0x96, !PT ;  /* 0x0000001315137212 */ /* 0x000fe200078e9604 */
[----:B------:R-:W-:Y:S01]  /*6260*/  IMAD.IADD R4, R3, 0x1, R24 ;  /* 0x0000000103047824 */ /* 0x000fe200078e0218 */
        /* <DEDUP_REMOVED lines=19> */
[----:B------:R-:W-:Y:S02]  /*63a0*/  IADD3 R5, PT, PT, R25, 0xa00000, R6 ;  /* 0x00a0000019057810 */ /* 0x000fe40007ffe006 */
[----:B------:R-:W-:Y:S02]  /*63b0*/  LOP3.LUT R24, R26, R27, R24, 0x96, !PT ;  /* 0x0000001b1a187212 */ /* 0x000fe400078e9618 */
[----:B------:R-:W-:Y:S02]  /*63c0*/  IADD3 R20, PT, PT, R20, R7, R13 ;  /* 0x0000000714147210 */ /* 0x000fe40007ffe00d */
[----:B------:R-:W-:-:S02]  /*63d0*/  IADD3 R24, PT, PT, R24, R5, R16 ;  /* 0x0000000518187210 */ /* 0x000fc40007ffe010 */
[----:B------:R-:W-:Y:S02]  /*63e0*/  LOP3.LUT R13, R3, R10, R15, 0xca, !PT ;  /* 0x0000000a030d7212 */ /* 0x000fe400078eca0f */
        /* <DEDUP_REMOVED lines=72> */
[C-C-:B------:R-:W-:Y:S02]  /*6870*/  SHF.R.W.U32 R11, R7.reuse, 0x11, R7.reuse ;  /* 0x00000011070b7819 */ /* 0x140fe40000001e07 */
[----:B------:R-:W-:-:S02]  /*6880*/  SHF.R.W.U32 R20, R7, 0x13, R7 ;  /* 0x0000001307147819 */ /* 0x000fc40000001e07 */
[----:B------:R-:W-:Y:S02]  /*6890*/  SHF.R.U32.HI R19, RZ, 0xa, R7 ;  /* 0x0000000aff137819 */ /* 0x000fe40000011607 */
[----:B------:R-:W-:Y:S02]  /*68a0*/  IADD3 R3, PT, PT, R10, UR32, R3 ;  /* 0x000000200a037c10 */ /* 0x000fe4000fffe003 */
[----:B------:R-:W-:Y:S02]  /*68b0*/  LOP3.LUT R25, R26, R21, R25, 0x96, !PT ;  /* 0x000000151a197212 */ /* 0x000fe400078e9619 */
[----:B------:R-:W-:Y:S01]  /*68c0*/  LOP3.LUT R21, R20, R19, R11, 0x96, !PT ;  /* 0x0000001314157212 */ /* 0x000fe200078e960b */
[C---:B------:R-:W-:Y:S01]  /*68d0*/  IMAD.IADD R19, R14.reuse, 0x1, R3 ;  /* 0x000000010e137824 */ /* 0x040fe200078e0203 */
        /* <DEDUP_REMOVED lines=26> */
[----:B------:R-:W-:-:S02]  /*6a80*/  IADD3 R21, PT, PT, R25, R21, R12 ;  /* 0x0000001519157210 */ /* 0x000fc40007ffe00c */
        /* <DEDUP_REMOVED lines=17> */
[----:B------:R-:W-:Y:S02]  /*6ba0*/  IADD3 R11, PT, PT, R23, R12, R4 ;  /* 0x0000000c170b7210 */ /* 0x000fe40007ffe004 */
[----:B------:R-:W-:Y:S02]  /*6bb0*/  SHF.R.W.U32 R12, R18, 0x2, R18 ;  /* 0x00000002120c7819 */ /* 0x000fe40000001e12 */
[--C-:B------:R-:W-:Y:S01]  /*6bc0*/  SHF.R.W.U32 R24, R21, 0x6, R21.reuse ;  /* 0x0000000615187819 */ /* 0x100fe20000001e15 */
[----:B------:R-:W-:Y:S01]  /*6bd0*/  VIADD R11, R11, 0x11002000 ;  /* 0x110020000b0b7836 */ /* 0x000fe20000000000 */
[----:B------:R-:W-:-:S02]  /*6be0*/  SHF.R.W.U32 R25, R21, 0xb, R21 ;  /* 0x0000000b15197819 */ /* 0x000fc40000001e15 */
[----:B------:R-:W-:Y:S02]  /*6bf0*/  SHF.R.W.U32 R26, R21, 0x19, R21 ;  /* 0x00000019151a7819 */ /* 0x000fe40000001e15 */
[----:B------:R-:W-:Y:S02]  /*6c00*/  SHF.R.W.U32 R23, R18, 0xd, R18 ;  /* 0x0000000d12177819 */ /* 0x000fe40000001e12 */
[----:B------:R-:W-:Y:S02]  /*6c10*/  LOP3.LUT R24, R26, R25, R24, 0x96, !PT ;  /* 0x000000191a187212 */ /* 0x000fe400078e9618 */
[----:B------:R-:W-:Y:S02]  /*6c20*/  LOP3.LUT R20, R20, R23, R12, 0x96, !PT ;  /* 0x0000001714147212 */ /* 0x000fe400078e960c */
[----:B------:R-:W-:Y:S02]  /*6c30*/  LOP3.LUT R14, R18, R13, R14, 0xe8, !PT ;  /* 0x0000000d120e7212 */ /* 0x000fe400078ee80e */
[----:B------:R-:W-:-:S02]  /*6c40*/  IADD3 R23, PT, PT, R24, R11, R22 ;  /* 0x0000000b18177210 */ /* 0x000fc40007ffe016 */
        /* <DEDUP_REMOVED lines=10> */
[C-C-:B------:R-:W-:Y:S02]  /*6cf0*/  SHF.R.W.U32 R26, R14.reuse, 0xb, R14.reuse ;  /* 0x0000000b0e1a7819 */ /* 0x140fe40000001e0e */
[----:B------:R-:W-:Y:S02]  /*6d00*/  SHF.R.W.U32 R27, R14, 0x19, R14 ;  /* 0x000000190e1b7819 */ /* 0x000fe40000001e0e */
[----:B------:R-:W-:-:S02]  /*6d10*/  SHF.R.W.U32 R22, R20, 0x2, R20 ;  /* 0x0000000214167819 */ /* 0x000fc40000001e14 */
[----:B------:R-:W-:Y:S02]  /*6d20*/  SHF.R.W.U32 R23, R20, 0xd, R20 ;  /* 0x0000000d14177819 */ /* 0x000fe40000001e14 */
[----:B------:R-:W-:Y:S02]  /*6d30*/  LOP3.LUT R25, R27, R26, R25, 0x96, !PT ;  /* 0x0000001a1b197212 */ /* 0x000fe400078e9619 */
[----:B------:R-:W-:Y:S02]  /*6d40*/  IADD3 R12, PT, PT, R12, -0x80000000, R5 ;  /* 0x800000000c0c7810 */ /* 0x000fe40007ffe005 */
        /* <DEDUP_REMOVED lines=17> */
[----:B------:R-:W-:Y:S02]  /*6e60*/  SHF.R.W.U32 R22, R23, 0xd, R23 ;  /* 0x0000000d17167819 */ /* 0x000fe40000001e17 */
[----:B------:R-:W-:Y:S02]  /*6e70*/  LOP3.LUT R25, R27, R28, R25, 0x96, !PT ;  /* 0x0000001c1b197212 */ /* 0x000fe400078e9619 */
[----:B------:R-:W-:Y:S02]  /*6e80*/  LOP3.LUT R3, R24, R22, R3, 0x96, !PT ;  /* 0x0000001618037212 */ /* 0x000fe400078e9603 */
[----:B------:R-:W-:Y:S02]  /*6e90*/  LOP3.LUT R24, R23, R20, R18, 0xe8, !PT ;  /* 0x0000001417187212 */ /* 0x000fe400078ee812 */
[----:B------:R-:W-:Y:S02]  /*6ea0*/  IADD3 R2, PT, PT, R25, R13, R2 ;  /* 0x0000000d19027210 */ /* 0x000fe40007ffe002 */
[----:B------:R-:W-:-:S02]  /*6eb0*/  LOP3.LUT R27, R19, R14, R21, 0xca, !PT ;  /* 0x0000000e131b7212 */ /* 0x000fc400078eca15 */
[----:B------:R-:W-:Y:S02]  /*6ec0*/  IADD3 R24, PT, PT, R3, R24, R16 ;  /* 0x0000001803187210 */ /* 0x000fe40007ffe010 */
[----:B------:R-:W-:Y:S02]  /*6ed0*/  IADD3 R27, PT, PT, R2, UR37, R27 ;  /* 0x00000025021b7c10 */ /* 0x000fe4000fffe01b */
[C-C-:B------:R-:W-:Y:S02]  /*6ee0*/  SHF.R.W.U32 R3, R12.reuse, 0x11, R12.reuse ;  /* 0x000000110c037819 */ /* 0x140fe40000001e0c */
[--C-:B------:R-:W-:Y:S01]  /*6ef0*/  SHF.R.W.U32 R16, R12, 0x13, R12.reuse ;  /* 0x000000130c107819 */ /* 0x100fe20000001e0c */
[C---:B------:R-:W-:Y:S01]  /*6f00*/  IMAD.IADD R2, R24.reuse, 0x1, R27 ;  /* 0x0000000118027824 */ /* 0x040fe200078e021b */
[----:B------:R-:W-:Y:S02]  /*6f10*/  SHF.R.U32.HI R18, RZ, 0xa, R12 ;  /* 0x0000000aff127819 */ /* 0x000fe4000001160c */
[----:B------:R-:W-:-:S02]  /*6f20*/  SHF.R.W.U32 R22, R24, 0x16, R24 ;  /* 0x0000001618167819 */ /* 0x000fc40000001e18 */
[----:B------:R-:W-:Y:S02]  /*6f30*/  LOP3.LUT R16, R16, R18, R3, 0x96, !PT ;  /* 0x0000001210107212 */ /* 0x000fe400078e9603 */
[C-C-:B------:R-:W-:Y:S02]  /*6f40*/  SHF.R.W.U32 R25, R2.reuse, 0x6, R2.reuse ;  /* 0x0000000602197819 */ /* 0x140fe40000001e02 */
[C---:B------:R-:W-:Y:S01]  /*6f50*/  SHF.R.W.U32 R28, R2.reuse, 0xb, R2 ;  /* 0x0000000b021c7819 */ /* 0x040fe20000001e02 */
[----:B------:R-:W-:Y:S01]  /*6f60*/  IMAD.IADD R16, R7, 0x1, R16 ;  /* 0x0000000107107824 */ /* 0x000fe200078e0210 */
[----:B------:R-:W-:Y:S02]  /*6f70*/  SHF.R.W.U32 R29, R2, 0x19, R2 ;  /* 0x00000019021d7819 */ /* 0x000fe40000001e02 */
[C-C-:B------:R-:W-:Y:S02]  /*6f80*/  SHF.R.W.U32 R3, R24.reuse, 0x2, R24.reuse ;  /* 0x0000000218037819 */ /* 0x140fe40000001e18 */
[----:B------:R-:W-:-:S02]  /*6f90*/  SHF.R.W.U32 R18, R24, 0xd, R24 ;  /* 0x0000000d18127819 */ /* 0x000fc40000001e18 */
        /* <DEDUP_REMOVED lines=14> */
[----:B------:R-:W-:Y:S01]  /*7080*/  SHF.R.W.U32 R20, R15, 0x16, R15 ;  /* 0x000000160f147819 */ /* 0x000fe20000001e0f */
[----:B------:R-:W-:Y:S01]  /*7090*/  IMAD.IADD R25, R8, 0x1, R25 ;  /* 0x0000000108197824 */ /* 0x000fe200078e0219 */
        /* <DEDUP_REMOVED lines=47> */
[C-C-:B------:R-:W-:Y:S02]  /*7390*/  SHF.R.W.U32 R2, R24.reuse, 0x11, R24.reuse ;  /* 0x0000001118027819 */ /* 0x140fe40000001e18 */
[--C-:B------:R-:W-:Y:S02]  /*73a0*/  SHF.R.W.U32 R29, R24, 0x13, R24.reuse ;  /* 0x00000013181d7819 */ /* 0x100fe40000001e18 */
[----:B------:R-:W-:Y:S02]  /*73b0*/  SHF.R.U32.HI R14, RZ, 0xa, R24 ;  /* 0x0000000aff0e7819 */ /* 0x000fe40000011618 */
[----:B------:R-:W-:-:S02]  /*73c0*/  IADD3 R28, PT, PT, R15, UR41, R28 ;  /* 0x000000290f1c7c10 */ /* 0x000fc4000fffe01c */
        /* <DEDUP_REMOVED lines=13> */
[----:B------:R-:W-:Y:S02]  /*74a0*/  LOP3.LUT R23, R27, R26, R23, 0xe8, !PT ;  /* 0x0000001a1b177212 */ /* 0x000fe400078ee817 */
[----:B------:R-:W-:Y:S02]  /*74b0*/  IADD3 R2, PT, PT, R2, 0x400022, R11 ;  /* 0x0040002202027810 */ /* 0x000fe40007ffe00b */
[----:B------:R-:W-:Y:S02]  /*74c0*/  LOP3.LUT R29, R30, R32, R29, 0x96, !PT ;  /* 0x000000201e1d7212 */ /* 0x000fe400078e961d */
[----:B------:R-:W-:Y:S02]  /*74d0*/  IADD3 R22, PT, PT, R15, R23, R22 ;  /* 0x000000170f167210 */ /* 0x000fe40007ffe016 */
[----:B------:R-:W-:Y:S02]  /*74e0*/  IADD3 R30, PT, PT, R31, R2, R3 ;  /* 0x000000021f1e7210 */ /* 0x000fe40007ffe003 */
[----:B------:R-:W-:-:S02]  /*74f0*/  LOP3.LUT R23, R14, R21, R20, 0xca, !PT ;  /* 0x000000150e177212 */ /* 0x000fc400078eca14 */
        /* <DEDUP_REMOVED lines=11> */
[--C-:B------:R-:W-:Y:S01]  /*75b0*/  SHF.R.W.U32 R30, R15, 0x6, R15.reuse ;  /* 0x000000060f1e7819 */ /* 0x100fe20000001e0f */
[----:B------:R-:W-:Y:S01]  /*75c0*/  VIADD R3, R3, 0x100 ;  /* 0x0000010003037836 */ /* 0x000fe20000000000 */
        /* <DEDUP_REMOVED lines=76> */
[----:B------:R-:W-:Y:S02]  /*7a90*/  IADD3 R23, PT, PT, R30, R18, R23 ;  /* 0x000000121e177210 */ /* 0x000fe40007ffe017 */
[----:B------:R-:W-:Y:S02]  /*7aa0*/  LOP3.LUT R31, R33, R32, R31, 0x96, !PT ;  /* 0x00000020211f7212 */ /* 0x000fe400078e961f */
[--C-:B------:R-:W-:Y:S02]  /*7ab0*/  SHF.R.W.U32 R32, R8, 0x12, R8.reuse ;  /* 0x0000001208207819 */ /* 0x100fe40000001e08 */
[----:B------:R-:W-:-:S02]  /*7ac0*/  SHF.R.U32.HI R33, RZ, 0x3, R8 ;  /* 0x00000003ff217819 */ /* 0x000fc40000011608 */
        /* <DEDUP_REMOVED lines=110> */
[----:B------:R-:W-:Y:S02]  /*81b0*/  LOP3.LUT R27, R18, R22, R27, 0xe8, !PT ;  /* 0x00000016121b7212 */ /* 0x000fe400078ee81b */
[----:B------:R-:W-:Y:S02]  /*81c0*/  SHF.R.U32.HI R33, RZ, 0x3, R13 ;  /* 0x00000003ff217819 */ /* 0x000fe4000001160d */
[C-C-:B------:R-:W-:Y:S02]  /*81d0*/  SHF.R.W.U32 R31, R15.reuse, 0x6, R15.reuse ;  /* 0x000000060f1f7819 */ /* 0x140fe40000001e0f */
[C-C-:B------:R-:W-:Y:S02]  /*81e0*/  SHF.R.W.U32 R34, R15.reuse, 0xb, R15.reuse ;  /* 0x0000000b0f227819 */ /* 0x140fe40000001e0f */
[----:B------:R-:W-:-:S02]  /*81f0*/  SHF.R.W.U32 R11, R15, 0x19, R15 ;  /* 0x000000190f0b7819 */ /* 0x000fc40000001e0f */
[----:B------:R-:W-:Y:S02]  /*8200*/  IADD3 R17, PT, PT, R30, R27, R17 ;  /* 0x0000001b1e117210 */ /* 0x000fe40007ffe011 */
[----:B------:R-:W-:Y:S01]  /*8210*/  LOP3.LUT R31, R11, R34, R31, 0x96, !PT ;  /* 0x000000220b1f7212 */ /* 0x000fe200078e961f */
[----:B------:R-:W-:Y:S01]  /*8220*/  IMAD.IADD R11, R29, 0x1, R32 ;  /* 0x000000011d0b7824 */ /* 0x000fe200078e0220 */
[C-C-:B------:R-:W-:Y:S02]  /*8230*/  SHF.R.W.U32 R29, R13.reuse, 0x7, R13.reuse ;  /* 0x000000070d1d7819 */ /* 0x140fe40000001e0d */
[----:B------:R-:W-:Y:S02]  /*8240*/  SHF.R.W.U32 R32, R13, 0x12, R13 ;  /* 0x000000120d207819 */ /* 0x000fe40000001e0d */
        /* <DEDUP_REMOVED lines=38> */
[----:B------:R-:W-:Y:S02]  /*84b0*/  LOP3.LUT R18, R28, R17, R18, 0xe8, !PT ;  /* 0x000000111c127212 */ /* 0x000fe400078ee812 */
[----:B------:R-:W-:Y:S02]  /*84c0*/  SHF.R.U32.HI R33, RZ, 0x3, R25 ;  /* 0x00000003ff217819 */ /* 0x000fe40000011619 */
[C-C-:B------:R-:W-:Y:S02]  /*84d0*/  SHF.R.W.U32 R31, R21.reuse, 0x6, R21.reuse ;  /* 0x00000006151f7819 */ /* 0x140fe40000001e15 */
[----:B------:R-:W-:-:S02]  /*84e0*/  SHF.R.W.U32 R34, R21, 0xb, R21 ;  /* 0x0000000b15227819 */ /* 0x000fc40000001e15 */
[----:B------:R-:W-:Y:S02]  /*84f0*/  SHF.R.W.U32 R13, R21, 0x19, R21 ;  /* 0x00000019150d7819 */ /* 0x000fe40000001e15 */
[----:B------:R-:W-:Y:S02]  /*8500*/  IADD3 R23, PT, PT, R30, R18, R23 ;  /* 0x000000121e177210 */ /* 0x000fe40007ffe017 */
[----:B------:R-:W-:Y:S01]  /*8510*/  LOP3.LUT R31, R13, R34, R31, 0x96, !PT ;  /* 0x000000220d1f7212 */ /* 0x000fe200078e961f */
[----:B------:R-:W-:Y:S01]  /*8520*/  IMAD.IADD R13, R29, 0x1, R32 ;  /* 0x000000011d0d7824 */ /* 0x000fe200078e0220 */
[C-C-:B------:R-:W-:Y:S02]  /*8530*/  SHF.R.W.U32 R29, R25.reuse, 0x7, R25.reuse ;  /* 0x00000007191d7819 */ /* 0x140fe40000001e19 */
[----:B------:R-:W-:Y:S02]  /*8540*/  SHF.R.W.U32 R32, R25, 0x12, R25 ;  /* 0x0000001219207819 */ /* 0x000fe40000001e19 */
        /* <DEDUP_REMOVED lines=253> */
[----:B------:R-:W-:-:S02]  /*9520*/  IADD3 R33, PT, PT, R8, R33, R19 ;  /* 0x0000002108217210 */ /* 0x000fc40007ffe013 */
[----:B------:R-:W-:Y:S02]  /*9530*/  LOP3.LUT R32, R22, R31, R32, 0x96, !PT ;  /* 0x0000001f16207212 */ /* 0x000fe400078e9620 */
        /* <DEDUP_REMOVED lines=34> */
[----:B------:R-:W-:Y:S02]  /*9760*/  SHF.R.W.U32 R18, R22, 0x11, R22 ;  /* 0x0000001116127819 */ /* 0x000fe40000001e16 */
[----:B------:R-:W-:-:S02]  /*9770*/  LOP3.LUT R9, R32, R33, R9, 0x96, !PT ;  /* 0x0000002120097212 */ /* 0x000fc400078e9609 */
[----:B------:R-:W-:Y:S02]  /*9780*/  IADD3 R33, PT, PT, R30, R29, R14 ;  /* 0x0000001d1e217210 */ /* 0x000fe40007ffe00e */
        /* <DEDUP_REMOVED lines=36> */
[----:B------:R-:W-:Y:S02]  /*99d0*/  SHF.R.W.U32 R35, R13, 0x12, R13 ;  /* 0x000000120d237819 */ /* 0x000fe40000001e0d */
[C-C-:B------:R-:W-:Y:S02]  /*99e0*/  SHF.R.W.U32 R30, R17.reuse, 0x6, R17.reuse ;  /* 0x00000006111e7819 */ /* 0x140fe40000001e11 */
[----:B------:R-:W-:-:S02]  /*99f0*/  SHF.R.W.U32 R11, R17, 0xb, R17 ;  /* 0x0000000b110b7819 */ /* 0x000fc40000001e11 */
[----:B------:R-:W-:Y:S02]  /*9a00*/  SHF.R.W.U32 R33, R17, 0x19, R17 ;  /* 0x0000001911217819 */ /* 0x000fe40000001e11 */
[----:B------:R-:W-:Y:S02]  /*9a10*/  IADD3 R27, PT, PT, R27, R8, R26 ;  /* 0x000000081b1b7210 */ /* 0x000fe40007ffe01a */
[----:B------:R-:W-:Y:S01]  /*9a20*/  LOP3.LUT R30, R33, R11, R30, 0x96, !PT ;  /* 0x0000000b211e7212 */ /* 0x000fe200078e961e */
[----:B------:R-:W-:Y:S01]  /*9a30*/  IMAD.IADD R11, R9, 0x1, R32 ;  /* 0x00000001090b7824 */ /* 0x000fe200078e0220 */
[C-C-:B------:R-:W-:Y:S02]  /*9a40*/  SHF.R.W.U32 R33, R10.reuse, 0x11, R10.reuse ;  /* 0x000000110a217819 */ /* 0x140fe40000001e0a */
[--C-:B------:R-:W-:Y:S02]  /*9a50*/  SHF.R.W.U32 R32, R10, 0x13, R10.reuse ;  /* 0x000000130a207819 */ /* 0x100fe40000001e0a */
[----:B------:R-:W-:-:S02]  /*9a60*/  SHF.R.U32.HI R9, RZ, 0xa, R10 ;  /* 0x0000000aff097819 */ /* 0x000fc4000001160a */
[----:B------:R-:W-:Y:S02]  /*9a70*/  LOP3.LUT R26, R17, R18, R21, 0xca, !PT ;  /* 0x00000012111a7212 */ /* 0x000fe400078eca15 */
[----:B------:R-:W-:Y:S02]  /*9a80*/  LOP3.LUT R33, R32, R9, R33, 0x96, !PT ;  /* 0x0000000920217212 */ /* 0x000fe400078e9621 */
[----:B------:R-:W-:Y:S02]  /*9a90*/  IADD3 R9, PT, PT, R30, R11, R28 ;  /* 0x0000000b1e097210 */ /* 0x000fe40007ffe01c */
[--C-:B------:R-:W-:Y:S02]  /*9aa0*/  SHF.R.W.U32 R28, R13, 0x7, R13.reuse ;  /* 0x000000070d1c7819 */ /* 0x100fe40000001e0d */
[----:B------:R-:W-:Y:S02]  /*9ab0*/  SHF.R.U32.HI R8, RZ, 0x3, R13 ;  /* 0x00000003ff087819 */ /* 0x000fe4000001160d */
[----:B------:R-:W-:-:S02]  /*9ac0*/  IADD3 R26, PT, PT, R9, UR67, R26 ;  /* 0x00000043091a7c10 */ /* 0x000fc4000fffe01a */
[----:B------:R-:W-:Y:S02]  /*9ad0*/  LOP3.LUT R28, R35, R8, R28, 0x96, !PT ;  /* 0x00000008231c7212 */ /* 0x000fe400078e961c */
[----:B------:R-:W-:Y:S01]  /*9ae0*/  IADD3 R33, PT, PT, R12, R33, R5 ;  /* 0x000000210c217210 */ /* 0x000fe20007ffe005 */
[C---:B------:R-:W-:Y:S01]  /*9af0*/  IMAD.IADD R12, R27.reuse, 0x1, R26 ;  /* 0x000000011b0c7824 */ /* 0x040fe200078e021a */
[C-C-:B------:R-:W-:Y:S02]  /*9b00*/  SHF.R.W.U32 R32, R27.reuse, 0x2, R27.reuse ;  /* 0x000000021b207819 */ /* 0x140fe40000001e1b */
[C-C-:B------:R-:W-:Y:S02]  /*9b10*/  SHF.R.W.U32 R5, R27.reuse, 0xd, R27.reuse ;  /* 0x0000000d1b057819 */ /* 0x140fe40000001e1b */
[----:B------:R-:W-:Y:S02]  /*9b20*/  SHF.R.W.U32 R8, R27, 0x16, R27 ;  /* 0x000000161b087819 */ /* 0x000fe40000001e1b */
[----:B------:R-:W-:-:S02]  /*9b30*/  SHF.R.W.U32 R30, R12, 0x6, R12 ;  /* 0x000000060c1e7819 */ /* 0x000fc40000001e0c */
[----:B------:R-:W-:Y:S02]  /*9b40*/  LOP3.LUT R32, R8, R5, R32, 0x96, !PT ;  /* 0x0000000508207212 */ /* 0x000fe400078e9620 */
[C-C-:B------:R-:W-:Y:S02]  /*9b50*/  SHF.R.W.U32 R5, R12.reuse, 0xb, R12.reuse ;  /* 0x0000000b0c057819 */ /* 0x140fe40000001e0c */
[----:B------:R-:W-:Y:S02]  /*9b60*/  SHF.R.W.U32 R8, R12, 0x19, R12 ;  /* 0x000000190c087819 */ /* 0x000fe40000001e0c */
[--C-:B------:R-:W-:Y:S02]  /*9b70*/  SHF.R.U32.HI R9, RZ, 0xa, R11.reuse ;  /* 0x0000000aff097819 */ /* 0x100fe4000001160b */
[----:B------:R-:W-:Y:S02]  /*9b80*/  LOP3.LUT R30, R8, R5, R30, 0x96, !PT ;  /* 0x00000005081e7212 */ /* 0x000fe400078e961e */
[----:B------:R-:W-:-:S02]  /*9b90*/  SHF.R.W.U32 R8, R11, 0x13, R11 ;  /* 0x000000130b087819 */ /* 0x000fc40000001e0b */
[----:B------:R-:W-:-:S04]  /*9ba0*/  SHF.R.W.U32 R5, R11, 0x11, R11 ;  /* 0x000000110b057819 */ /* 0x000fc80000001e0b */
[----:B------:R-:W-:Y:S02]  /*9bb0*/  LOP3.LUT R5, R8, R9, R5, 0x96, !PT ;  /* 0x0000000908057212 */ /* 0x000fe400078e9605 */
[----:B------:R-:W0:Y:S02]  /*9bc0*/  LDC.64 R8, c[0x0][0x390] ;  /* 0x0000e400ff087b82 */ /* 0x000e240000000a00 */
[----:B------:R-:W-:Y:S02]  /*9bd0*/  IADD3 R13, PT, PT, R13, R5, R6 ;  /* 0x000000050d0d7210 */ /* 0x000fe40007ffe006 */
[C-C-:B------:R-:W-:Y:S02]  /*9be0*/  SHF.R.W.U32 R5, R16.reuse, 0x7, R16.reuse ;  /* 0x0000000710057819 */ /* 0x140fe40000001e10 */
[----:B------:R-:W-:-:S04]  /*9bf0*/  SHF.R.W.U32 R6, R16, 0x12, R16 ;  /* 0x0000001210067819 */ /* 0x000fc80000001e10 */
[----:B------:R-:W-:Y:S02]  /*9c00*/  LOP3.LUT R34, R6, R34, R5, 0x96, !PT ;  /* 0x0000002206227212 */ /* 0x000fe400078e9605 */
[----:B0-----:R-:W2:Y:S01]  /*9c10*/  LDG.E.CONSTANT R5, desc[UR16][R8.64+0x1c] ;  /* 0x00001c1008057981 */ /* 0x001ea2000c1e9900 */
[----:B------:R-:W-:Y:S01]  /*9c20*/  IMAD.IADD R6, R28, 0x1, R33 ;  /* 0x000000011c067824 */ /* 0x000fe200078e0221 */
[----:B------:R-:W-:Y:S01]  /*9c30*/  LOP3.LUT R28, R27, R20, R31, 0xe8, !PT ;  /* 0x000000141b1c7212 */ /* 0x000fe200078ee81f */
[----:B------:R-:W-:-:S03]  /*9c40*/  IMAD.IADD R31, R34, 0x1, R13 ;  /* 0x00000001221f7824 */ /* 0x000fc600078e020d */
[----:B------:R-:W-:Y:S02]  /*9c50*/  IADD3 R28, PT, PT, R32, R28, R23 ;  /* 0x0000001c201c7210 */ /* 0x000fe40007ffe017 */
        /* <DEDUP_REMOVED lines=9> */
[C---:B------:R-:W-:Y:S02]  /*9cf0*/  SHF.R.W.U32 R32, R28.reuse, 0x16, R28 ;  /* 0x000000161c207819 */ /* 0x040fe40000001e1c */
[----:B------:R-:W-:-:S02]  /*9d00*/  LOP3.LUT R20, R28, R27, R20, 0xe8, !PT ;  /* 0x0000001b1c147212 */ /* 0x000fc400078ee814 */
[----:B------:R-:W-:Y:S01]  /*9d10*/  LOP3.LUT R33, R32, R30, R13, 0x96, !PT ;  /* 0x0000001e20217212 */ /* 0x000fe200078e960d */
[----:B------:R-:W-:Y:S01]  /*9d20*/  IMAD.IADD R13, R28, 0x1, R23 ;  /* 0x000000011c0d7824 */ /* 0x000fe200078e0217 */
[----:B------:R-:W-:Y:S02]  /*9d30*/  SHF.R.U32.HI R30, RZ, 0xa, R6 ;  /* 0x0000000aff1e7819 */ /* 0x000fe40000011606 */
[----:B------:R-:W-:Y:S02]  /*9d40*/  IADD3 R33, PT, PT, R33, R20, R14 ;  /* 0x0000001421217210 */ /* 0x000fe40007ffe00e */
        /* <DEDUP_REMOVED lines=11> */
[C-C-:B------:R-:W-:Y:S02]  /*9e00*/  SHF.R.W.U32 R31, R33.reuse, 0xd, R33.reuse ;  /* 0x0000000d211f7819 */ /* 0x140fe40000001e21 */
[----:B------:R-:W-:Y:S02]  /*9e10*/  SHF.R.W.U32 R20, R33, 0x16, R33 ;  /* 0x0000001621147819 */ /* 0x000fe40000001e21 */
[----:B------:R-:W-:Y:S02]  /*9e20*/  IADD3 R7, PT, PT, R16, R14, R7 ;  /* 0x0000000e10077210 */ /* 0x000fe40007ffe007 */
[----:B------:R-:W-:-:S02]  /*9e30*/  LOP3.LUT R18, R20, R31, R18, 0x96, !PT ;  /* 0x0000001f14127212 */ /* 0x000fc400078e9612 */
[----:B------:R-:W-:Y:S02]  /*9e40*/  LOP3.LUT R20, R13, R12, R17, 0xca, !PT ;  /* 0x0000000c0d147212 */ /* 0x000fe400078eca11 */
        /* <DEDUP_REMOVED lines=9> */
[----:B------:R-:W-:Y:S01]  /*9ee0*/  IMAD.IADD R14, R33, 0x1, R18 ;  /* 0x00000001210e7824 */ /* 0x000fe200078e0212 */
        /* <DEDUP_REMOVED lines=16> */
[----:B------:R-:W-:Y:S01]  /*9ff0*/  LOP3.LUT R17, R14, R13, R12, 0xca, !PT ;  /* 0x0000000d0e117212 */ /* 0x000fe200078eca0c */
[----:B------:R-:W-:Y:S01]  /*a000*/  IMAD.IADD R21, R20, 0x1, R21 ;  /* 0x0000000114157824 */ /* 0x000fe200078e0215 */
[----:B------:R-:W-:Y:S02]  /*a010*/  LOP3.LUT R26, R27, R26, R15, 0x96, !PT ;  /* 0x0000001a1b1a7212 */ /* 0x000fe400078e960f */
[C-C-:B------:R-:W-:Y:S02]  /*a020*/  SHF.R.W.U32 R15, R28.reuse, 0x11, R28.reuse ;  /* 0x000000111c0f7819 */ /* 0x140fe40000001e1c */
[--C-:B------:R-:W-:Y:S02]  /*a030*/  SHF.R.W.U32 R32, R28, 0x13, R28.reuse ;  /* 0x000000131c207819 */ /* 0x100fe40000001e1c */
[----:B------:R-:W-:Y:S02]  /*a040*/  SHF.R.U32.HI R28, RZ, 0xa, R28 ;  /* 0x0000000aff1c7819 */ /* 0x000fe4000001161c */
[----:B------:R-:W-:-:S02]  /*a050*/  IADD3 R17, PT, PT, R30, UR70, R17 ;  /* 0x000000461e117c10 */ /* 0x000fc4000fffe011 */
[----:B------:R-:W-:Y:S02]  /*a060*/  LOP3.LUT R22, R32, R28, R15, 0x96, !PT ;  /* 0x0000001c20167212 */ /* 0x000fe400078e960f */
[----:B------:R-:W-:Y:S01]  /*a070*/  LOP3.LUT R33, R7, R16, R33, 0xe8, !PT ;  /* 0x0000001007217212 */ /* 0x000fe200078ee821 */
[----:B------:R-:W-:Y:S01]  /*a080*/  IMAD.IADD R15, R16, 0x1, R17 ;  /* 0x00000001100f7824 */ /* 0x000fe200078e0211 */
[----:B------:R-:W-:Y:S02]  /*a090*/  SHF.R.W.U32 R20, R19, 0x7, R19 ;  /* 0x0000000713147819 */ /* 0x000fe40000001e13 */
[----:B------:R-:W-:Y:S02]  /*a0a0*/  IADD3 R26, PT, PT, R26, R33, R23 ;  /* 0x000000211a1a7210 */ /* 0x000fe40007ffe017 */
        /* <DEDUP_REMOVED lines=9> */
[----:B------:R-:W-:Y:S02]  /*a140*/  IADD3 R27, PT, PT, R27, R21, R12 ;  /* 0x000000151b1b7210 */ /* 0x000fe40007ffe00c */
[----:B------:R-:W-:Y:S02]  /*a150*/  LOP3.LUT R12, R15, R14, R13, 0xca, !PT ;  /* 0x0000000e0f0c7212 */ /* 0x000fe400078eca0d */
[----:B------:R-:W-:Y:S02]  /*a160*/  IADD3 R23, PT, PT, R23, R16, R18 ;  /* 0x0000001017177210 */ /* 0x000fe40007ffe012 */
[--C-:B------:R-:W-:Y:S02]  /*a170*/  SHF.R.W.U32 R25, R19, 0x12, R19.reuse ;  /* 0x0000001213197819 */ /* 0x100fe40000001e13 */
[----:B------:R-:W-:-:S02]  /*a180*/  SHF.R.U32.HI R28, RZ, 0x3, R19 ;  /* 0x00000003ff1c7819 */ /* 0x000fc40000011613 */
[----:B------:R-:W-:Y:S02]  /*a190*/  IADD3 R16, PT, PT, R27, UR71, R12 ;  /* 0x000000471b107c10 */ /* 0x000fe4000fffe00c */
[----:B------:R-:W-:Y:S02]  /*a1a0*/  LOP3.LUT R18, R25, R28, R20, 0x96, !PT ;  /* 0x0000001c19127212 */ /* 0x000fe400078e9614 */
[----:B------:R-:W-:Y:S01]  /*a1b0*/  IADD3 R29, PT, PT, R24, R22, R29 ;  /* 0x00000016181d7210 */ /* 0x000fe20007ffe01d */
[----:B------:R-:W-:Y:S01]  /*a1c0*/  IMAD.IADD R12, R7, 0x1, R16 ;  /* 0x00000001070c7824 */ /* 0x000fe200078e0210 */
[C-C-:B------:R-:W-:Y:S02]  /*a1d0*/  SHF.R.W.U32 R20, R23.reuse, 0x2, R23.reuse ;  /* 0x0000000217147819 */ /* 0x140fe40000001e17 */
[C---:B------:R-:W-:Y:S01]  /*a1e0*/  SHF.R.W.U32 R25, R23.reuse, 0xd, R23 ;  /* 0x0000000d17197819 */ /* 0x040fe20000001e17 */
[----:B------:R-:W-:Y:S01]  /*a1f0*/  IMAD.IADD R18, R18, 0x1, R29 ;  /* 0x0000000112127824 */ /* 0x000fe200078e021d */
[----:B------:R-:W-:-:S02]  /*a200*/  SHF.R.W.U32 R22, R23, 0x16, R23 ;  /* 0x0000001617167819 */ /* 0x000fc40000001e17 */
[----:B------:R-:W-:Y:S02]  /*a210*/  SHF.R.W.U32 R24, R12, 0x19, R12 ;  /* 0x000000190c187819 */ /* 0x000fe40000001e0c */
[----:B------:R-:W-:Y:S02]  /*a220*/  LOP3.LUT R20, R22, R25, R20, 0x96, !PT ;  /* 0x0000001916147212 */ /* 0x000fe400078e9614 */
[C-C-:B------:R-:W-:Y:S02]  /*a230*/  SHF.R.W.U32 R22, R12.reuse, 0x6, R12.reuse ;  /* 0x000000060c167819 */ /* 0x140fe40000001e0c */
[----:B------:R-:W-:Y:S02]  /*a240*/  SHF.R.W.U32 R25, R12, 0xb, R12 ;  /* 0x0000000b0c197819 */ /* 0x000fe40000001e0c */
[----:B------:R-:W-:Y:S02]  /*a250*/  LOP3.LUT R7, R23, R26, R7, 0xe8, !PT ;  /* 0x0000001a17077212 */ /* 0x000fe400078ee807 */
[----:B------:R-:W-:-:S02]  /*a260*/  LOP3.LUT R22, R24, R25, R22, 0x96, !PT ;  /* 0x0000001918167212 */ /* 0x000fc400078e9616 */
[C-C-:B------:R-:W-:Y:S02]  /*a270*/  SHF.R.W.U32 R27, R21.reuse, 0x11, R21.reuse ;  /* 0x00000011151b7819 */ /* 0x140fe40000001e15 */
[--C-:B------:R-:W-:Y:S02]  /*a280*/  SHF.R.W.U32 R28, R21, 0x13, R21.reuse ;  /* 0x00000013151c7819 */ /* 0x100fe40000001e15 */
[----:B------:R-:W-:Y:S02]  /*a290*/  SHF.R.U32.HI R21, RZ, 0xa, R21 ;  /* 0x0000000aff157819 */ /* 0x000fe40000011615 */
[----:B------:R-:W-:Y:S02]  /*a2a0*/  IADD3 R20, PT, PT, R20, R7, R17 ;  /* 0x0000000714147210 */ /* 0x000fe40007ffe011 */
        /* <DEDUP_REMOVED lines=9> */
[----:B------:R-:W-:Y:S02]  /*a340*/  IADD3 R7, PT, PT, R24, UR72, R7 ;  /* 0x0000004818077c10 */ /* 0x000fe4000fffe007 */
[----:B------:R-:W-:Y:S02]  /*a350*/  IADD3 R24, PT, PT, R19, R21, R10 ;  /* 0x0000001513187210 */ /* 0x000fe40007ffe00a */
[----:B------:R-:W-:Y:S02]  /*a360*/  LOP3.LUT R25, R28, R27, R25, 0x96, !PT ;  /* 0x0000001b1c197212 */ /* 0x000fe400078e9619 */
[----:B------:R-:W-:Y:S01]  /*a370*/  LOP3.LUT R19, R17, R22, R13, 0x96, !PT ;  /* 0x0000001611137212 */ /* 0x000fe200078e960d */
[----:B------:R-:W-:Y:S01]  /*a380*/  IMAD.IADD R13, R26, 0x1, R7 ;  /* 0x000000011a0d7824 */ /* 0x000fe200078e0207 */
[----:B------:R-:W-:Y:S01]  /*a390*/  LOP3.LUT R10, R20, R23, R26, 0xe8, !PT ;  /* 0x00000017140a7212 */ /* 0x000fe200078ee81a */
[----:B------:R-:W-:Y:S01]  /*a3a0*/  IMAD.IADD R17, R25, 0x1, R24 ;  /* 0x0000000119117824 */ /* 0x000fe200078e0218 */
[----:B------:R-:W-:-:S02]  /*a3b0*/  SHF.R.W.U32 R27, R3, 0x12, R3 ;  /* 0x00000012031b7819 */ /* 0x000fc40000001e03 */
[----:B------:R-:W-:Y:S02]  /*a3c0*/  IADD3 R19, PT, PT, R19, R10, R16 ;  /* 0x0000000a13137210 */ /* 0x000fe40007ffe010 */
[C-C-:B------:R-:W-:Y:S02]  /*a3d0*/  SHF.R.W.U32 R22, R13.reuse, 0x6, R13.reuse ;  /* 0x000000060d167819 */ /* 0x140fe40000001e0d */
[C-C-:B------:R-:W-:Y:S02]  /*a3e0*/  SHF.R.W.U32 R25, R13.reuse, 0xb, R13.reuse ;  /* 0x0000000b0d197819 */ /* 0x140fe40000001e0d */
[----:B------:R-:W-:Y:S02]  /*a3f0*/  SHF.R.W.U32 R24, R13, 0x19, R13 ;  /* 0x000000190d187819 */ /* 0x000fe40000001e0d */
[C-C-:B------:R-:W-:Y:S02]  /*a400*/  SHF.R.W.U32 R10, R19.reuse, 0x2, R19.reuse ;  /* 0x00000002130a7819 */ /* 0x140fe40000001e13 */
        /* <DEDUP_REMOVED lines=11> */
[----:B------:R-:W-:Y:S02]  /*a4c0*/  LOP3.LUT R14, R19, R20, R23, 0xe8, !PT ;  /* 0x00000014130e7212 */ /* 0x000fe400078ee817 */
[----:B------:R-:W-:Y:S01]  /*a4d0*/  IADD3 R18, PT, PT, R2, R18, R11 ;  /* 0x0000001202127210 */ /* 0x000fe20007ffe00b */
        /* <DEDUP_REMOVED lines=11> */
[----:B------:R-:W-:Y:S02]  /*a590*/  LOP3.LUT R7, R11, R16, R7, 0x96, !PT ;  /* 0x000000100b077212 */ /* 0x000fe400078e9607 */
[----:B------:R-:W-:Y:S02]  /*a5a0*/  IADD3 R18, PT, PT, R15, R18, R24 ;  /* 0x000000120f127210 */ /* 0x000fe40007ffe018 */
[----:B------:R-:W-:-:S02]  /*a5b0*/  LOP3.LUT R21, R23, R22, R21, 0x96, !PT ;  /* 0x0000001617157212 */ /* 0x000fc400078e9615 */
[----:B------:R-:W-:Y:S02]  /*a5c0*/  LOP3.LUT R16, R2, R13, R12, 0xca, !PT ;  /* 0x0000000d02107212 */ /* 0x000fe400078eca0c */
[----:B------:R-:W-:Y:S02]  /*a5d0*/  LOP3.LUT R11, R14, R19, R20, 0xe8, !PT ;  /* 0x000000130e0b7212 */ /* 0x000fe400078ee814 */
[----:B------:R-:W-:Y:S02]  /*a5e0*/  IADD3 R16, PT, PT, R16, R18, R21 ;  /* 0x0000001210107210 */ /* 0x000fe40007ffe015 */
[C-C-:B------:R-:W-:Y:S02]  /*a5f0*/  SHF.R.W.U32 R15, R17.reuse, 0x11, R17.reuse ;  /* 0x00000011110f7819 */ /* 0x140fe40000001e11 */
[--C-:B------:R-:W-:Y:S02]  /*a600*/  SHF.R.W.U32 R22, R17, 0x13, R17.reuse ;  /* 0x0000001311167819 */ /* 0x100fe40000001e11 */
[----:B------:R-:W-:-:S02]  /*a610*/  SHF.R.U32.HI R17, RZ, 0xa, R17 ;  /* 0x0000000aff117819 */ /* 0x000fc40000011611 */
[----:B------:R-:W-:Y:S01]  /*a620*/  IADD3 R7, PT, PT, R7, R11, R10 ;  /* 0x0000000b07077210 */ /* 0x000fe20007ffe00a */
[----:B------:R-:W-:Y:S01]  /*a630*/  VIADD R11, R16, UR74 ;  /* 0x0000004a100b7c36 */ /* 0x000fe20008000000 */
[----:B------:R-:W-:Y:S01]  /*a640*/  LOP3.LUT R17, R22, R17, R15, 0x96, !PT ;  /* 0x0000001116117212 */ /* 0x000fe200078e960f */
[----:B------:R-:W-:Y:S01]  /*a650*/  VIADD R16, R13, 0x5be0cd19 ;  /* 0x5be0cd190d107836 */ /* 0x000fe20000000000 */
[--C-:B------:R-:W-:Y:S01]  /*a660*/  SHF.R.W.U32 R18, R4, 0x7, R4.reuse ;  /* 0x0000000704127819 */ /* 0x100fe20000001e04 */
[----:B------:R-:W-:Y:S01]  /*a670*/  IMAD.IADD R20, R20, 0x1, R11 ;  /* 0x0000000114147824 */ /* 0x000fe200078e020b */
        /* <DEDUP_REMOVED lines=11> */
[----:B------:R-:W-:Y:S02]  /*a730*/  PRMT R16, R16, 0x123, RZ ;  /* 0x0000012310107816 */ /* 0x000fe400000000ff */
[----:B------:R-:W-:Y:S02]  /*a740*/  LOP3.LUT R3, R7, R14, R19, 0xe8, !PT ;  /* 0x0000000e07037212 */ /* 0x000fe400078ee813 */
[----:B------:R-:W-:Y:S02]  /*a750*/  IADD3 R17, PT, PT, R12, R17, R21 ;  /* 0x000000110c117210 */ /* 0x000fe40007ffe015 */
[----:B------:R-:W-:-:S02]  /*a760*/  LOP3.LUT R6, R10, R15, R6, 0x96, !PT ;  /* 0x0000000f0a067212 */ /* 0x000fc400078e9606 */
[----:B------:R-:W-:Y:S02]  /*a770*/  LOP3.LUT R13, R20, R2, R13, 0xca, !PT ;  /* 0x00000002140d7212 */ /* 0x000fe400078eca0d */
[----:B--2---:R-:W-:Y:S02]  /*a780*/  ISETP.GT.U32.AND P0, PT, R16, R5, PT ;  /* 0x000000051000720c */ /* 0x004fe40003f04070 */
[----:B------:R-:W-:Y:S02]  /*a790*/  IADD3 R3, PT, PT, R4, R3, R11 ;  /* 0x0000000304037210 */ /* 0x000fe40007ffe00b */
[----:B------:R-:W-:Y:S02]  /*a7a0*/  IADD3 R6, PT, PT, R13, R17, R6 ;  /* 0x000000110d067210 */ /* 0x000fe40007ffe006 */
[C-C-:B------:R-:W-:Y:S02]  /*a7b0*/  SHF.R.W.U32 R4, R3.reuse, 0x2, R3.reuse ;  /* 0x0000000203047819 */ /* 0x140fe40000001e03 */
[C-C-:B------:R-:W-:Y:S01]  /*a7c0*/  SHF.R.W.U32 R11, R3.reuse, 0xd, R3.reuse ;  /* 0x0000000d030b7819 */ /* 0x140fe20000001e03 */
[----:B------:R-:W-:Y:S01]  /*a7d0*/  VIADD R6, R6, UR75 ;  /* 0x0000004b06067c36 */ /* 0x000fe20008000000 */
[----:B------:R-:W-:-:S04]  /*a7e0*/  SHF.R.W.U32 R10, R3, 0x16, R3 ;  /* 0x00000016030a7819 */ /* 0x000fc80000001e03 */
[----:B------:R-:W-:Y:S02]  /*a7f0*/  LOP3.LUT R11, R10, R11, R4, 0x96, !PT ;  /* 0x0000000b0a0b7212 */ /* 0x000fe400078e9604 */
        /* <DEDUP_REMOVED lines=18> */
[----:B------:R-:W2:Y:S02]  /*a920*/  LDG.E.CONSTANT R5, desc[UR16][R8.64+0x18] ;  /* 0x0000181008057981 */ /* 0x000ea4000c1e9900 */
[----:B--2---:R-:W-:-:S13]  /*a930*/  ISETP.GT.U32.AND P0, PT, R2, R5, PT ;  /* 0x000000050200720c */ /* 0x004fda0003f04070 */
[----:B------:R-:W-:Y:S05]  /*a940*/  @P0 EXIT ;  /* 0x000000000000094d */ /* 0x000fea0003800000 */
[----:B------:R-:W-:-:S13]  /*a950*/  ISETP.GE.U32.AND P0, PT, R2, R5, PT ;  /* 0x000000050200720c */ /* 0x000fda0003f06070 */
[----:B------:R-:W-:Y:S05]  /*a960*/  @!P0 BRA `(.L_x_16) ;  /* 0x0000000000788947 */ /* 0x000fea0003800000 */
        /* <DEDUP_REMOVED lines=25> */
[----:B------:R-:W2:Y:S01]  /*ab00*/  LDG.E.CONSTANT R8, desc[UR16][R8.64] ;  /* 0x0000001008087981 */ /* 0x000ea2000c1e9900 */
[----:B------:R-:W-:-:S05]  /*ab10*/  VIADD R4, R4, 0x6a09e667 ;  /* 0x6a09e66704047836 */ /* 0x000fca0000000000 */
[----:B------:R-:W-:-:S04]  /*ab20*/  PRMT R3, R4, 0x123, RZ ;  /* 0x0000012304037816 */ /* 0x000fc800000000ff */
[----:B--2---:R-:W-:-:S13]  /*ab30*/  ISETP.GT.U32.AND P0, PT, R3, R8, PT ;  /* 0x000000080300720c */ /* 0x004fda0003f04070 */
[----:B------:R-:W-:Y:S05]  /*ab40*/  @P0 EXIT ;  /* 0x000000000000094d */ /* 0x000fea0003800000 */
.L_x_16:
[----:B------:R-:W-:Y:S05]  /*ab50*/  BSYNC.RECONVERGENT B0 ;  /* 0x0000000000007941 */ /* 0x000fea0003800200 */
.L_x_15:
        /* <DEDUP_REMOVED lines=11> */
.L_x_17:
        /* <DEDUP_REMOVED lines=15> */
.L_x_40:


//--------------------- .text._ZN6tetsuo8variants12mine_precompEPKjS2_S2_jPjS3_ --------------------------
	.section	.text._ZN6tetsuo8variants12mine_precompEPKjS2_S2_jPjS3_,"ax",@progbits
	.align	128
        .global         _ZN6tetsuo8variants12mine_precompEPKjS2_S2_jPjS3_
        .type           _ZN6tetsuo8variants12mine_precompEPKjS2_S2_jPjS3_,@function
        .size           _ZN6tetsuo8variants12mine_precompEPKjS2_S2_jPjS3_,(.L_x_41 - _ZN6tetsuo8variants12mine_precompEPKjS2_S2_jPjS3_)
        .other          _ZN6tetsuo8variants12mine_precompEPKjS2_S2_jPjS3_,@"STO_CUDA_ENTRY STV_DEFAULT"
_ZN6tetsuo8variants12mine_precompEPKjS2_S2_jPjS3_:
.text._ZN6tetsuo8variants12mine_precompEPKjS2_S2_jPjS3_:
        /* <DEDUP_REMOVED lines=13> */
[----:B------:R-:W1:Y:S01]  /*00d0*/  LDCU.128 UR24, c[0x3][0x30] ;  /* 0x00c00600ff1877ac */ /* 0x000e620008000c00 */
        /* <DEDUP_REMOVED lines=22> */
[----:B-1----:R-:W-:Y:S01]  /*0240*/  IMAD.U32 R33, RZ, RZ, UR27 ;  /* 0x0000001bff217e24 */ /* 0x002fe2000f8e00ff */
[----:B------:R-:W1:Y:S01]  /*0250*/  LDCU.128 UR72, c[0x3][0xf0] ;  /* 0x00c01e00ff4877ac */ /* 0x000e620008000c00 */
        /* <DEDUP_REMOVED lines=9> */
[----:B------:R-:W-:Y:S01]  /*02f0*/  IADD3 R10, PT, PT, R11, UR8, R10 ;  /* 0x000000080b0a7c10 */ /* 0x000fe2000fffe00a */
[----:B------:R-:W3:Y:S04]  /*0300*/  S2UR UR4, SR_CTAID.X ;  /* 0x00000000000479c3 */ /* 0x000ee80000002500 */
[----:B0-----:R-:W-:Y:S01]  /*0310*/  IMAD.IADD R12, R5, 0x1, R10 ;  /* 0x00000001050c7824 */ /* 0x001fe200078e020a */
[----:B------:R-:W-:-:S04]  /*0320*/  R2UR UR18, R0 ;  /* 0x00000000001272ca */ /* 0x000fc800000e0000 */
[C-C-:B------:R-:W-:Y:S02]  /*0330*/  SHF.R.W.U32 R8, R12.reuse, 0x6, R12.reuse ;  /* 0x000000060c087819 */ /* 0x140fe40000001e0c */
        /* <DEDUP_REMOVED lines=14> */
[----:B------:R-:W-:Y:S01]  /*0420*/  IADD3 R16, PT, PT, R9, R13, R2 ;  /* 0x0000000d09107210 */ /* 0x000fe20007ffe002 */
[----:B---3--:R-:W-:Y:S01]  /*0430*/  IMAD R9, R20, UR4, R21 ;  /* 0x0000000414097c24 */ /* 0x008fe2000f8e0215 */
[----:B------:R-:W-:Y:S01]  /*0440*/  PRMT R13, R15, 0x123, RZ ;  /* 0x000001230f0d7816 */ /* 0x000fe200000000ff */
[----:B------:R-:W-:Y:S02]  /*0450*/  USHF.R.W.U32 UR4, UR18, 0x2, UR18 ;  /* 0x0000000212047899 */ /* 0x000fe40008001e12 */
[----:B--2---:R-:W-:Y:S01]  /*0460*/  VIADD R0, R9, UR5 ;  /* 0x0000000509007c36 */ /* 0x004fe20008000000 */
[----:B------:R-:W-:Y:S01]  /*0470*/  IADD3 R16, PT, PT, R13, UR10, R16 ;  /* 0x0000000a0d107c10 */ /* 0x000fe2000fffe010 */
[----:B------:R-:W-:-:S04]  /*0480*/  USHF.R.W.U32 UR5, UR18, 0xd, UR18 ;  /* 0x0000000d12057899 */ /* 0x000fc80008001e12 */
[----:B------:R-:W-:Y:S01]  /*0490*/  IMAD.IADD R18, R3, 0x1, R16 ;  /* 0x0000000103127824 */ /* 0x000fe200078e0210 */
[----:B------:R-:W-:-:S04]  /*04a0*/  ULOP3.LUT UR4, UR6, UR5, UR4, 0x96, !UPT ;  /* 0x0000000506047292 */ /* 0x000fc8000f8e9604 */
[C-C-:B------:R-:W-:Y:S02]  /*04b0*/  SHF.R.W.U32 R14, R18.reuse, 0x6, R18.reuse ;  /* 0x00000006120e7819 */ /* 0x140fe40000001e12 */
[C-C-:B------:R-:W-:Y:S02]  /*04c0*/  SHF.R.W.U32 R15, R18.reuse, 0xb, R18.reuse ;  /* 0x0000000b120f7819 */ /* 0x140fe40000001e12 */
[----:B------:R-:W-:-:S04]  /*04d0*/  SHF.R.W.U32 R20, R18, 0x19, R18 ;  /* 0x0000001912147819 */ /* 0x000fc80000001e12 */
[----:B------:R-:W-:Y:S02]  /*04e0*/  LOP3.LUT R15, R20, R15, R14, 0x96, !PT ;  /* 0x0000000f140f7212 */ /* 0x000fe400078e960e */
        /* <DEDUP_REMOVED lines=53> */
[----:B------:R-:W-:Y:S02]  /*0840*/  LOP3.LUT R20, R10, R16, R17, 0xb8, !PT ;  /* 0x000000100a147212 */ /* 0x000fe400078eb811 */
[----:B------:R-:W-:Y:S02]  /*0850*/  IADD3 R23, PT, PT, R24, R15, R23 ;  /* 0x0000000f18177210 */ /* 0x000fe40007ffe017 */
[----:B------:R-:W-:Y:S02]  /*0860*/  IADD3 R20, PT, PT, R26, R20, R9 ;  /* 0x000000141a147210 */ /* 0x000fe40007ffe009 */
[C-C-:B------:R-:W-:Y:S02]  /*0870*/  SHF.R.W.U32 R9, R23.reuse, 0x2, R23.reuse ;  /* 0x0000000217097819 */ /* 0x140fe40000001e17 */
[C-C-:B------:R-:W-:Y:S01]  /*0880*/  SHF.R.W.U32 R24, R23.reuse, 0xd, R23.reuse ;  /* 0x0000000d17187819 */ /* 0x140fe20000001e17 */
[----:B------:R-:W-:Y:S01]  /*0890*/  VIADD R20, R20, UR15 ;  /* 0x0000000f14147c36 */ /* 0x000fe20008000000 */
[----:B------:R-:W-:-:S02]  /*08a0*/  SHF.R.W.U32 R15, R23, 0x16, R23 ;  /* 0x00000016170f7819 */ /* 0x000fc40000001e17 */
        /* <DEDUP_REMOVED lines=15> */
[----:B------:R-:W-:Y:S01]  /*09a0*/  VIADD R21, R21, UR20 ;  /* 0x0000001415157c36 */ /* 0x000fe20008000000 */
        /* <DEDUP_REMOVED lines=17> */
[--C-:B------:R-:W-:Y:S02]  /*0ac0*/  SHF.R.W.U32 R22, R23, 0x16, R23.reuse ;  /* 0x0000001617167819 */ /* 0x100fe40000001e17 */
[C---:B------:R-:W-:Y:S01]  /*0ad0*/  LOP3.LUT R24, R19.reuse, R12, R23, 0xe8, !PT ;  /* 0x0000000c13187212 */ /* 0x040fe200078ee817 */
[----:B------:R-:W-:Y:S01]  /*0ae0*/  IMAD.IADD R12, R19, 0x1, R18 ;  /* 0x00000001130c7824 */ /* 0x000fe200078e0212 */
[----:B------:R-:W-:-:S04]  /*0af0*/  LOP3.LUT R17, R22, R17, R10, 0x96, !PT ;  /* 0x0000001116117212 */ /* 0x000fc800078e960a */
[----:B------:R-:W-:Y:S02]  /*0b00*/  IADD3 R20, PT, PT, R17, R20, R24 ;  /* 0x0000001411147210 */ /* 0x000fe40007ffe018 */
[C-C-:B------:R-:W-:Y:S02]  /*0b10*/  SHF.R.W.U32 R17, R12.reuse, 0x6, R12.reuse ;  /* 0x000000060c117819 */ /* 0x140fe40000001e0c */
[C-C-:B------:R-:W-:Y:S02]  /*0b20*/  SHF.R.W.U32 R22, R12.reuse, 0xb, R12.reuse ;  /* 0x0000000b0c167819 */ /* 0x140fe40000001e0c */
[----:B------:R-:W-:Y:S02]  /*0b30*/  SHF.R.W.U32 R24, R12, 0x19, R12 ;  /* 0x000000190c187819 */ /* 0x000fe40000001e0c */
[----:B------:R-:W-:Y:S02]  /*0b40*/  LOP3.LUT R26, R9, R12, R15, 0xb8, !PT ;  /* 0x0000000c091a7212 */ /* 0x000fe400078eb80f */
[----:B------:R-:W-:-:S02]  /*0b50*/  LOP3.LUT R25, R24, R22, R17, 0x96, !PT ;  /* 0x0000001618197212 */ /* 0x000fc400078e9611 */
[C---:B------:R-:W-:Y:S02]  /*0b60*/  SHF.R.W.U32 R10, R20.reuse, 0x2, R20 ;  /* 0x00000002140a7819 */ /* 0x040fe40000001e14 */
[----:B------:R-:W-:Y:S02]  /*0b70*/  IADD3 R25, PT, PT, R25, R26, R16 ;  /* 0x0000001a19197210 */ /* 0x000fe40007ffe010 */
[C-C-:B------:R-:W-:Y:S02]  /*0b80*/  SHF.R.W.U32 R17, R20.reuse, 0xd, R20.reuse ;  /* 0x0000000d14117819 */ /* 0x140fe40000001e14 */
[--C-:B------:R-:W-:Y:S01]  /*0b90*/  SHF.R.W.U32 R22, R20, 0x16, R20.reuse ;  /* 0x0000001614167819 */ /* 0x100fe20000001e14 */
[----:B------:R-:W-:Y:S01]  /*0ba0*/  VIADD R32, R25, UR22 ;  /* 0x0000001619207c36 */ /* 0x000fe20008000000 */
[C---:B------:R-:W-:Y:S02]  /*0bb0*/  LOP3.LUT R19, R23.reuse, R19, R20, 0xe8, !PT ;  /* 0x0000001317137212 */ /* 0x040fe400078ee814 */
[----:B------:R-:W-:Y:S01]  /*0bc0*/  LOP3.LUT R10, R22, R17, R10, 0x96, !PT ;  /* 0x00000011160a7212 */ /* 0x000fe200078e960a */
[----:B------:R-:W-:-:S03]  /*0bd0*/  IMAD.IADD R17, R23, 0x1, R32 ;  /* 0x0000000117117824 */ /* 0x000fc600078e0220 */
        /* <DEDUP_REMOVED lines=10> */
[----:B------:R-:W-:Y:S02]  /*0c80*/  LOP3.LUT R23, R20, R23, R10, 0xe8, !PT ;  /* 0x0000001714177212 */ /* 0x000fe400078ee80a */
[----:B------:R-:W-:-:S02]  /*0c90*/  IADD3 R27, PT, PT, R22, R16, R9 ;  /* 0x00000010161b7210 */ /* 0x000fc40007ffe009 */
[C-C-:B------:R-:W-:Y:S02]  /*0ca0*/  SHF.R.W.U32 R16, R14.reuse, 0x7, R14.reuse ;  /* 0x000000070e107819 */ /* 0x140fe40000001e0e */
[--C-:B------:R-:W-:Y:S02]  /*0cb0*/  SHF.R.W.U32 R21, R14, 0x12, R14.reuse ;  /* 0x000000120e157819 */ /* 0x100fe40000001e0e */
[----:B------:R-:W-:Y:S02]  /*0cc0*/  SHF.R.U32.HI R22, RZ, 0x3, R14 ;  /* 0x00000003ff167819 */ /* 0x000fe4000001160e */
[----:B------:R-:W-:Y:S02]  /*0cd0*/  IADD3 R23, PT, PT, R19, R18, R23 ;  /* 0x0000001213177210 */ /* 0x000fe40007ffe017 */
[C-C-:B------:R-:W-:Y:S02]  /*0ce0*/  SHF.R.W.U32 R18, R8.reuse, 0x7, R8.reuse ;  /* 0x0000000708127819 */ /* 0x140fe40000001e08 */
[----:B------:R-:W-:-:S02]  /*0cf0*/  SHF.R.W.U32 R9, R8, 0x12, R8 ;  /* 0x0000001208097819 */ /* 0x000fc40000001e08 */
[----:B------:R-:W-:Y:S02]  /*0d00*/  SHF.R.U32.HI R19, RZ, 0x3, R8 ;  /* 0x00000003ff137819 */ /* 0x000fe40000011608 */
[----:B------:R-:W-:Y:S01]  /*0d10*/  LOP3.LUT R16, R21, R22, R16, 0x96, !PT ;  /* 0x0000001615107212 */ /* 0x000fe200078e9610 */
[----:B------:R-:W-:Y:S01]  /*0d20*/  VIADD R21, R27, UR23 ;  /* 0x000000171b157c36 */ /* 0x000fe20008000000 */
[C-C-:B------:R-:W-:Y:S02]  /*0d30*/  SHF.R.W.U32 R24, R23.reuse, 0x2, R23.reuse ;  /* 0x0000000217187819 */ /* 0x140fe40000001e17 */
[C-C-:B------:R-:W-:Y:S02]  /*0d40*/  SHF.R.W.U32 R25, R23.reuse, 0xd, R23.reuse ;  /* 0x0000000d17197819 */ /* 0x140fe40000001e17 */
[----:B------:R-:W-:Y:S02]  /*0d50*/  SHF.R.W.U32 R26, R23, 0x16, R23 ;  /* 0x00000016171a7819 */ /* 0x000fe40000001e17 */
[----:B------:R-:W-:Y:S01]  /*0d60*/  LOP3.LUT R18, R9, R19, R18, 0x96, !PT ;  /* 0x0000001309127212 */ /* 0x000fe200078e9612 */
[----:B------:R-:W-:Y:S01]  /*0d70*/  IMAD.IADD R9, R20, 0x1, R21 ;  /* 0x0000000114097824 */ /* 0x000fe200078e0215 */
[----:B------:R-:W-:-:S02]  /*0d80*/  LOP3.LUT R25, R26, R25, R24, 0x96, !PT ;  /* 0x000000191a197212 */ /* 0x000fc400078e9618 */
[----:B------:R-:W-:Y:S01]  /*0d90*/  LOP3.LUT R20, R10, R20, R23, 0xe8, !PT ;  /* 0x000000140a147212 */ /* 0x000fe200078ee817 */
[----:B------:R-:W-:Y:S01]  /*0da0*/  IMAD.IADD R11, R11, 0x1, R18 ;  /* 0x000000010b0b7824 */ /* 0x000fe200078e0212 */
[C-C-:B------:R-:W-:Y:S02]  /*0db0*/  SHF.R.W.U32 R19, R13.reuse, 0x7, R13.reuse ;  /* 0x000000070d137819 */ /* 0x140fe40000001e0d */
[--C-:B------:R-:W-:Y:S02]  /*0dc0*/  SHF.R.W.U32 R22, R13, 0x12, R13.reuse ;  /* 0x000000120d167819 */ /* 0x100fe40000001e0d */
[----:B------:R-:W-:Y:S02]  /*0dd0*/  SHF.R.U32.HI R24, RZ, 0x3, R13 ;  /* 0x00000003ff187819 */ /* 0x000fe4000001160d */
        /* <DEDUP_REMOVED lines=8> */
[----:B------:R-:W-:Y:S02]  /*0e60*/  SHF.R.W.U32 R22, R32, 0x16, R32 ;  /* 0x0000001620167819 */ /* 0x000fe40000001e20 */
[----:B------:R-:W-:Y:S02]  /*0e70*/  LOP3.LUT R27, R12, R9, R17, 0xb8, !PT ;  /* 0x000000090c1b7212 */ /* 0x000fe400078eb811 */
[----:B------:R-:W-:Y:S02]  /*0e80*/  LOP3.LUT R24, R22, R25, R20, 0x96, !PT ;  /* 0x0000001916187212 */ /* 0x000fe400078e9614 */
[----:B------:R-:W-:Y:S02]  /*0e90*/  IADD3 R25, PT, PT, R26, R27, R15 ;  /* 0x0000001b1a197210 */ /* 0x000fe40007ffe00f */
[----:B------:R-:W-:Y:S02]  /*0ea0*/  IADD3 R8, PT, PT, R19, 0x1100000, R8 ;  /* 0x0110000013087810 */ /* 0x000fe40007ffe008 */
[----:B------:R-:W-:Y:S01]  /*0eb0*/  LOP3.LUT R26, R23, R10, R32, 0xe8, !PT ;  /* 0x0000000a171a7212 */ /* 0x000fe200078ee820 */
[----:B------:R-:W-:Y:S01]  /*0ec0*/  VIADD R25, R25, UR24 ;  /* 0x0000001819197c36 */ /* 0x000fe20008000000 */
[----:B------:R-:W-:-:S02]  /*0ed0*/  SHF.R.W.U32 R20, R8, 0x11, R8 ;  /* 0x0000001108147819 */ /* 0x000fc40000001e08 */
[--C-:B------:R-:W-:Y:S01]  /*0ee0*/  SHF.R.W.U32 R27, R8, 0x13, R8.reuse ;  /* 0x00000013081b7819 */ /* 0x100fe20000001e08 */
[----:B------:R-:W-:Y:S01]  /*0ef0*/  IMAD.IADD R10, R10, 0x1, R25 ;  /* 0x000000010a0a7824 */ /* 0x000fe200078e0219 */
[----:B------:R-:W-:Y:S02]  /*0f00*/  SHF.R.U32.HI R22, RZ, 0xa, R8 ;  /* 0x0000000aff167819 */ /* 0x000fe40000011608 */
[C-C-:B------:R-:W-:Y:S02]  /*0f10*/  SHF.R.W.U32 R15, R11.reuse, 0x11, R11.reuse ;  /* 0x000000110b0f7819 */ /* 0x140fe40000001e0b */
[--C-:B------:R-:W-:Y:S02]  /*0f20*/  SHF.R.W.U32 R18, R11, 0x13, R11.reuse ;  /* 0x000000130b127819 */ /* 0x100fe40000001e0b */
[----:B------:R-:W-:Y:S02]  /*0f30*/  SHF.R.U32.HI R19, RZ, 0xa, R11 ;  /* 0x0000000aff137819 */ /* 0x000fe4000001160b */
[----:B------:R-:W-:-:S02]  /*0f40*/  IADD3 R21, PT, PT, R24, R21, R26 ;  /* 0x0000001518157210 */ /* 0x000fc40007ffe01a */
[----:B------:R-:W-:Y:S02]  /*0f50*/  LOP3.LUT R27, R27, R22, R20, 0x96, !PT ;  /* 0x000000161b1b7212 */ /* 0x000fe400078e9614 */
[C-C-:B------:R-:W-:Y:S02]  /*0f60*/  SHF.R.W.U32 R24, R10.reuse, 0x6, R10.reuse ;  /* 0x000000060a187819 */ /* 0x140fe40000001e0a */
[C-C-:B------:R-:W-:Y:S02]  /*0f70*/  SHF.R.W.U32 R29, R10.reuse, 0xb, R10.reuse ;  /* 0x0000000b0a1d7819 */ /* 0x140fe40000001e0a */
[----:B------:R-:W-:Y:S02]  /*0f80*/  SHF.R.W.U32 R26, R10, 0x19, R10 ;  /* 0x000000190a1a7819 */ /* 0x000fe40000001e0a */
[----:B------:R-:W-:Y:S02]  /*0f90*/  LOP3.LUT R15, R18, R19, R15, 0x96, !PT ;  /* 0x00000013120f7212 */ /* 0x000fe400078e960f */
[----:B------:R-:W-:-:S02]  /*0fa0*/  SHF.R.W.U32 R18, R21, 0x2, R21 ;  /* 0x0000000215127819 */ /* 0x000fc40000001e15 */
[C-C-:B------:R-:W-:Y:S02]  /*0fb0*/  SHF.R.W.U32 R19, R21.reuse, 0xd, R21.reuse ;  /* 0x0000000d15137819 */ /* 0x140fe40000001e15 */
[----:B------:R-:W-:Y:S02]  /*0fc0*/  SHF.R.W.U32 R20, R21, 0x16, R21 ;  /* 0x0000001615147819 */ /* 0x000fe40000001e15 */
[----:B------:R-:W-:Y:S02]  /*0fd0*/  IADD3 R14, PT, PT, R27, 0x11002000, R14 ;  /* 0x110020001b0e7810 */ /* 0x000fe40007ffe00e */
[----:B------:R-:W-:Y:S02]  /*0fe0*/  LOP3.LUT R29, R26, R29, R24, 0x96, !PT ;  /* 0x0000001d1a1d7212 */ /* 0x000fe400078e9618 */
[----:B------:R-:W-:Y:S02]  /*0ff0*/  LOP3.LUT R26, R17, R10, R9, 0xb8, !PT ;  /* 0x0000000a111a7212 */ /* 0x000fe400078eb809 */
[----:B------:R-:W-:-:S02]  /*1000*/  IADD3 R13, PT, PT, R16, R15, R13 ;  /* 0x0000000f100d7210 */ /* 0x000fc40007ffe00d */
[----:B------:R-:W-:Y:S02]  /*1010*/  LOP3.LUT R22, R20, R19, R18, 0x96, !PT ;  /* 0x0000001314167212 */ /* 0x000fe400078e9612 */
[----:B------:R-:W-:Y:S02]  /*1020*/  LOP3.LUT R24, R32, R23, R21, 0xe8, !PT ;  /* 0x0000001720187212 */ /* 0x000fe400078ee815 */
[C-C-:B------:R-:W-:Y:S02]  /*1030*/  SHF.R.W.U32 R16, R14.reuse, 0x11, R14.reuse ;  /* 0x000000110e107819 */ /* 0x140fe40000001e0e */
[--C-:B------:R-:W-:Y:S02]  /*1040*/  SHF.R.W.U32 R27, R14, 0x13, R14.reuse ;  /* 0x000000130e1b7819 */ /* 0x100fe40000001e0e */
[----:B------:R-:W-:Y:S02]  /*1050*/  SHF.R.U32.HI R20, RZ, 0xa, R14 ;  /* 0x0000000aff147819 */ /* 0x000fe4000001160e */
[----:B------:R-:W-:-:S02]  /*1060*/  IADD3 R12, PT, PT, R29, R26, R12 ;  /* 0x0000001a1d0c7210 */ /* 0x000fc40007ffe00c */
[C-C-:B------:R-:W-:Y:S02]  /*1070*/  SHF.R.W.U32 R15, R13.reuse, 0x11, R13.reuse ;  /* 0x000000110d0f7819 */ /* 0x140fe40000001e0d */
[--C-:B------:R-:W-:Y:S01]  /*1080*/  SHF.R.W.U32 R18, R13, 0x13, R13.reuse ;  /* 0x000000130d127819 */ /* 0x100fe20000001e0d */
[----:B------:R-:W-:Y:S01]  /*1090*/  VIADD R12, R12, UR25 ;  /* 0x000000190c0c7c36 */ /* 0x000fe20008000000 */
[----:B------:R-:W-:Y:S02]  /*10a0*/  SHF.R.U32.HI R19, RZ, 0xa, R13 ;  /* 0x0000000aff137819 */ /* 0x000fe4000001160d */
[----:B------:R-:W-:Y:S01]  /*10b0*/  IADD3 R25, PT, PT, R22, R25, R24 ;  /* 0x0000001916197210 */ /* 0x000fe20007ffe018 */
[----:B------:R-:W-:Y:S01]  /*10c0*/  IMAD.IADD R23, R23, 0x1, R12 ;  /* 0x0000000117177824 */ /* 0x000fe200078e020c */
[----:B------:R-:W-:Y:S02]  /*10d0*/  LOP3.LUT R16, R27, R20, R16, 0x96, !PT ;  /* 0x000000141b107212 */ /* 0x000fe400078e9610 */
[----:B------:R-:W-:-:S02]  /*10e0*/  LOP3.LUT R15, R18, R19, R15, 0x96, !PT ;  /* 0x00000013120f7212 */ /* 0x000fc400078e960f */
[C-C-:B------:R-:W-:Y:S02]  /*10f0*/  SHF.R.W.U32 R22, R25.reuse, 0x2, R25.reuse ;  /* 0x0000000219167819 */ /* 0x140fe40000001e19 */
[--C-:B------:R-:W-:Y:S01]  /*1100*/  SHF.R.W.U32 R27, R25, 0xd, R25.reuse ;  /* 0x0000000d191b7819 */ /* 0x100fe20000001e19 */
[----:B------:R-:W-:Y:S01]  /*1110*/  VIADD R15, R15, 0x80000000 ;  /* 0x800000000f0f7836 */ /* 0x000fe20000000000 */
[----:B------:R-:W-:Y:S02]  /*1120*/  SHF.R.W.U32 R24, R25, 0x16, R25 ;  /* 0x0000001619187819 */ /* 0x000fe40000001e19 */
[C-C-:B------:R-:W-:Y:S02]  /*1130*/  SHF.R.W.U32 R18, R16.reuse, 0x11, R16.reuse ;  /* 0x0000001110127819 */ /* 0x140fe40000001e10 */
[--C-:B------:R-:W-:Y:S02]  /*1140*/  SHF.R.W.U32 R19, R16, 0x13, R16.reuse ;  /* 0x0000001310137819 */ /* 0x100fe40000001e10 */
[----:B------:R-:W-:-:S02]  /*1150*/  SHF.R.U32.HI R20, RZ, 0xa, R16 ;  /* 0x0000000aff147819 */ /* 0x000fc40000011610 */
[----:B------:R-:W-:Y:S02]  /*1160*/  LOP3.LUT R27, R24, R27, R22, 0x96, !PT ;  /* 0x0000001b181b7212 */ /* 0x000fe400078e9616 */
[----:B------:R-:W-:Y:S02]  /*1170*/  LOP3.LUT R18, R19, R20, R18, 0x96, !PT ;  /* 0x0000001413127212 */ /* 0x000fe400078e9612 */
[----:B------:R-:W-:Y:S02]  /*1180*/  LOP3.LUT R24, R21, R32, R25, 0xe8, !PT ;  /* 0x0000002015187212 */ /* 0x000fe400078ee819 */
[--C-:B------:R-:W-:Y:S01]  /*1190*/  SHF.R.W.U32 R26, R23, 0x6, R23.reuse ;  /* 0x00000006171a7819 */ /* 0x100fe20000001e17 */
[----:B------:R-:W-:Y:S01]  /*11a0*/  IMAD.IADD R18, R11, 0x1, R18 ;  /* 0x000000010b127824 */ /* 0x000fe200078e0212 */
[C-C-:B------:R-:W-:Y:S02]  /*11b0*/  SHF.R.W.U32 R29, R23.reuse, 0xb, R23.reuse ;  /* 0x0000000b171d7819 */ /* 0x140fe40000001e17 */
[----:B------:R-:W-:-:S02]  /*11c0*/  SHF.R.W.U32 R28, R23, 0x19, R23 ;  /* 0x00000019171c7819 */ /* 0x000fc40000001e17 */
[----:B------:R-:W-:Y:S02]  /*11d0*/  IADD3 R12, PT, PT, R27, R12, R24 ;  /* 0x0000000c1b0c7210 */ /* 0x000fe40007ffe018 */
        /* <DEDUP_REMOVED lines=13> */
[----:B------:R-:W-:Y:S01]  /*12b0*/  IADD3 R29, PT, PT, R26, R24, R17 ;  /* 0x000000181a1d7210 */ /* 0x000fe20007ffe011 */
[----:B------:R-:W-:Y:S01]  /*12c0*/  VIADD R17, R19, 0x280 ;  /* 0x0000028013117836 */ /* 0x000fe20000000000 */
[----:B------:R-:W-:Y:S02]  /*12d0*/  LOP3.LUT R22, R27, R20, R22, 0x96, !PT ;  /* 0x000000141b167212 */ /* 0x000fe400078e9616 */
[--C-:B------:R-:W-:Y:S01]  /*12e0*/  SHF.R.W.U32 R26, R11, 0x7, R11.reuse ;  /* 0x000000070b1a7819 */ /* 0x100fe20000001e0b */
[----:B------:R-:W-:Y:S01]  /*12f0*/  VIADD R29, R29, UR26 ;  /* 0x0000001a1d1d7c36 */ /* 0x000fe20008000000 */
[--C-:B------:R-:W-:Y:S01]  /*1300*/  SHF.R.W.U32 R27, R11, 0x12, R11.reuse ;  /* 0x000000120b1b7819 */ /* 0x100fe20000001e0b */
[----:B------:R-:W-:Y:S01]  /*1310*/  IMAD.IADD R22, R13, 0x1, R22 ;  /* 0x000000010d167824 */ /* 0x000fe200078e0216 */
[----:B------:R-:W-:Y:S01]  /*1320*/  SHF.R.U32.HI R28, RZ, 0x3, R11 ;  /* 0x00000003ff1c7819 */ /* 0x000fe2000001160b */
[----:B------:R-:W-:Y:S01]  /*1330*/  IMAD.IADD R32, R32, 0x1, R29 ;  /* 0x0000000120207824 */ /* 0x000fe200078e021d */
[----:B------:R-:W-:-:S02]  /*1340*/  SHF.R.W.U32 R19, R17, 0x11, R17 ;  /* 0x0000001111137819 */ /* 0x000fc40000001e11 */
[--C-:B------:R-:W-:Y:S02]  /*1350*/  SHF.R.W.U32 R20, R17, 0x13, R17.reuse ;  /* 0x0000001311147819 */ /* 0x100fe40000001e11 */
[----:B------:R-:W-:Y:S02]  /*1360*/  SHF.R.U32.HI R24, RZ, 0xa, R17 ;  /* 0x0000000aff187819 */ /* 0x000fe40000011611 */
[----:B------:R-:W-:Y:S02]  /*1370*/  LOP3.LUT R30, R25, R21, R12, 0xe8, !PT ;  /* 0x00000015191e7212 */ /* 0x000fe400078ee80c */
[----:B------:R-:W-:Y:S02]  /*1380*/  LOP3.LUT R26, R27, R28, R26, 0x96, !PT ;  /* 0x0000001c1b1a7212 */ /* 0x000fe400078e961a */
[----:B------:R-:W-:Y:S02]  /*1390*/  LOP3.LUT R19, R20, R24, R19, 0x96, !PT ;  /* 0x0000001814137212 */ /* 0x000fe400078e9613 */
[----:B------:R-:W-:-:S02]  /*13a0*/  SHF.R.W.U32 R20, R22, 0x11, R22 ;  /* 0x0000001116147819 */ /* 0x000fc40000001e16 */
[--C-:B------:R-:W-:Y:S01]  /*13b0*/  SHF.R.W.U32 R27, R22, 0x13, R22.reuse ;  /* 0x00000013161b7819 */ /* 0x100fe20000001e16 */
        /* <DEDUP_REMOVED lines=8> */
[--C-:B------:R-:W-:Y:S01]  /*1440*/  SHF.R.W.U32 R29, R19, 0x11, R19.reuse ;  /* 0x00000011131d7819 */ /* 0x100fe20000001e13 */
[----:B------:R-:W-:Y:S01]  /*1450*/  IMAD.IADD R24, R15, 0x1, R24 ;  /* 0x000000010f187824 */ /* 0x000fe200078e0218 */
[--C-:B------:R-:W-:Y:S02]  /*1460*/  SHF.R.W.U32 R20, R19, 0x13, R19.reuse ;  /* 0x0000001313147819 */ /* 0x100fe40000001e13 */
[----:B------:R-:W-:Y:S02]  /*1470*/  SHF.R.U32.HI R27, RZ, 0xa, R19 ;  /* 0x0000000aff1b7819 */ /* 0x000fe40000011613 */
[----:B------:R-:W-:-:S02]  /*1480*/  LOP3.LUT R30, R10, R32, R23, 0xb8, !PT ;  /* 0x000000200a1e7212 */ /* 0x000fc400078eb817 */
[----:B------:R-:W-:Y:S02]  /*1490*/  LOP3.LUT R29, R20, R27, R29, 0x96, !PT ;  /* 0x0000001b141d7212 */ /* 0x000fe400078e961d */
[----:B------:R-:W-:Y:S02]  /*14a0*/  IADD3 R28, PT, PT, R28, R30, R9 ;  /* 0x0000001e1c1c7210 */ /* 0x000fe40007ffe009 */
[--C-:B------:R-:W-:Y:S01]  /*14b0*/  SHF.R.W.U32 R20, R24, 0x11, R24.reuse ;  /* 0x0000001118147819 */ /* 0x100fe20000001e18 */
[----:B------:R-:W-:Y:S01]  /*14c0*/  IMAD.IADD R29, R14, 0x1, R29 ;  /* 0x000000010e1d7824 */ /* 0x000fe200078e021d */
[--C-:B------:R-:W-:Y:S02]  /*14d0*/  SHF.R.W.U32 R9, R24, 0x13, R24.reuse ;  /* 0x0000001318097819 */ /* 0x100fe40000001e18 */
[----:B------:R-:W-:Y:S02]  /*14e0*/  SHF.R.U32.HI R27, RZ, 0xa, R24 ;  /* 0x0000000aff1b7819 */ /* 0x000fe40000011618 */
[----:B------:R-:W-:-:S02]  /*14f0*/  IADD3 R28, PT, PT, R28, 0x280, R33 ;  /* 0x000002801c1c7810 */ /* 0x000fc40007ffe021 */
[----:B------:R-:W-:Y:S02]  /*1500*/  LOP3.LUT R20, R9, R27, R20, 0x96, !PT ;  /* 0x0000001b09147212 */ /* 0x000fe400078e9614 */
[C-C-:B------:R-:W-:Y:S02]  /*1510*/  SHF.R.W.U32 R9, R31.reuse, 0x2, R31.reuse ;  /* 0x000000021f097819 */ /* 0x140fe40000001e1f */
[--C-:B------:R-:W-:Y:S01]  /*1520*/  SHF.R.W.U32 R30, R31, 0xd, R31.reuse ;  /* 0x0000000d1f1e7819 */ /* 0x100fe20000001e1f */
[----:B------:R-:W-:Y:S01]  /*1530*/  IMAD.IADD R20, R17, 0x1, R20 ;  /* 0x0000000111147824 */ /* 0x000fe200078e0214 */
[----:B------:R-:W-:Y:S02]  /*1540*/  SHF.R.W.U32 R27, R31, 0x16, R31 ;  /* 0x000000161f1b7819 */ /* 0x000fe40000001e1f */
[----:B------:R-:W-:Y:S02]  /*1550*/  SHF.R.W.U32 R34, R29, 0x13, R29 ;  /* 0x000000131d227819 */ /* 0x000fe40000001e1d */
        /* <DEDUP_REMOVED lines=9> */
[C---:B------:R-:W-:Y:S02]  /*15f0*/  SHF.R.W.U32 R28, R20.reuse, 0x11, R20 ;  /* 0x00000011141c7819 */ /* 0x040fe40000001e14 */
[----:B------:R-:W-:Y:S02]  /*1600*/  IADD3 R10, PT, PT, R21, R27, R10 ;  /* 0x0000001b150a7210 */ /* 0x000fe40007ffe00a */
[--C-:B------:R-:W-:Y:S02]  /*1610*/  SHF.R.W.U32 R21, R20, 0x13, R20.reuse ;  /* 0x0000001314157819 */ /* 0x100fe40000001e14 */
[----:B------:R-:W-:-:S04]  /*1620*/  SHF.R.U32.HI R27, RZ, 0xa, R20 ;  /* 0x0000000aff1b7819 */ /* 0x000fc80000011614 */
[----:B------:R-:W-:Y:S02]  /*1630*/  LOP3.LUT R28, R21, R27, R28, 0x96, !PT ;  /* 0x0000001b151c7212 */ /* 0x000fe400078e961c */
[--C-:B------:R-:W-:Y:S02]  /*1640*/  SHF.R.W.U32 R21, R29, 0x11, R29.reuse ;  /* 0x000000111d157819 */ /* 0x100fe40000001e1d */
[----:B------:R-:W-:Y:S02]  /*1650*/  SHF.R.U32.HI R27, RZ, 0xa, R29 ;  /* 0x0000000aff1b7819 */ /* 0x000fe4000001161d */
[----:B------:R-:W-:Y:S02]  /*1660*/  IADD3 R28, PT, PT, R26, R28, R19 ;  /* 0x0000001c1a1c7210 */ /* 0x000fe40007ffe013 */
[----:B------:R-:W-:-:S03]  /*1670*/  LOP3.LUT R21, R34, R27, R21, 0x96, !PT ;  /* 0x0000001b22157212 */ /* 0x000fc600078e9615 */
[----:B------:R-:W-:Y:S02]  /*1680*/  VIADD R28, R28, 0x280 ;  /* 0x000002801c1c7836 */ /* 0x000fe40000000000 */
[----:B------:R-:W-:-:S05]  /*1690*/  IMAD.IADD R21, R16, 0x1, R21 ;  /* 0x0000000110157824 */ /* 0x000fca00078e0215 */
[C-C-:B------:R-:W-:Y:S02]  /*16a0*/  SHF.R.W.U32 R27, R21.reuse, 0x11, R21.reuse ;  /* 0x00000011151b7819 */ /* 0x140fe40000001e15 */
[--C-:B------:R-:W-:Y:S02]  /*16b0*/  SHF.R.W.U32 R34, R21, 0x13, R21.reuse ;  /* 0x0000001315227819 */ /* 0x100fe40000001e15 */
[----:B------:R-:W-:-:S04]  /*16c0*/  SHF.R.U32.HI R33, RZ, 0xa, R21 ;  /* 0x0000000aff217819 */ /* 0x000fc80000011615 */
[----:B------:R-:W-:-:S04]  /*16d0*/  LOP3.LUT R27, R34, R33, R27, 0x96, !PT ;  /* 0x00000021221b7212 */ /* 0x000fc800078e961b */
[----:B------:R-:W-:-:S04]  /*16e0*/  IADD3 R27, PT, PT, R27, 0xa00055, R18 ;  /* 0x00a000551b1b7810 */ /* 0x000fc80007ffe012 */
[C-C-:B------:R-:W-:Y:S02]  /*16f0*/  SHF.R.W.U32 R26, R27.reuse, 0x11, R27.reuse ;  /* 0x000000111b1a7819 */ /* 0x140fe40000001e1b */
[--C-:B------:R-:W-:Y:S02]  /*1700*/  SHF.R.W.U32 R33, R27, 0x13, R27.reuse ;  /* 0x000000131b217819 */ /* 0x100fe40000001e1b */
[----:B------:R-:W-:-:S04]  /*1710*/  SHF.R.U32.HI R34, RZ, 0xa, R27 ;  /* 0x0000000aff227819 */ /* 0x000fc8000001161b */
[----:B------:R-:W-:Y:S02]  /*1720*/  LOP3.LUT R26, R33, R34, R26, 0x96, !PT ;  /* 0x00000022211a7212 */ /* 0x000fe400078e961a */
[C---:B------:R-:W-:Y:S02]  /*1730*/  IADD3 R34, PT, PT, R11.reuse, UR28, R10 ;  /* 0x0000001c0b227c10 */ /* 0x040fe4000fffe00a */
[----:B------:R-:W-:Y:S02]  /*1740*/  IADD3 R26, PT, PT, R11, R26, R22 ;  /* 0x0000001a0b1a7210 */ /* 0x000fe40007ffe016 */
[C-C-:B------:R-:W-:Y:S02]  /*1750*/  SHF.R.W.U32 R10, R30.reuse, 0x2, R30.reuse ;  /* 0x000000021e0a7819 */ /* 0x140fe40000001e1e */
        /* <DEDUP_REMOVED lines=20> */
[----:B------:R-:W-:Y:S02]  /*18a0*/  SHF.R.W.U32 R26, R28, 0x11, R28 ;  /* 0x000000111c1a7819 */ /* 0x000fe40000001e1c */
[----:B------:R-:W-:-:S02]  /*18b0*/  SHF.R.W.U32 R11, R25, 0xd, R25 ;  /* 0x0000000d190b7819 */ /* 0x000fc40000001e19 */
[----:B------:R-:W-:Y:S02]  /*18c0*/  LOP3.LUT R33, R33, R34, R26, 0x96, !PT ;  /* 0x0000002221217212 */ /* 0x000fe400078e961a */
[C---:B------:R-:W-:Y:S02]  /*18d0*/  SHF.R.W.U32 R26, R25.reuse, 0x16, R25 ;  /* 0x00000016191a7819 */ /* 0x040fe40000001e19 */
[----:B------:R-:W-:Y:S02]  /*18e0*/  IADD3 R33, PT, PT, R8, R33, R29 ;  /* 0x0000002108217210 */ /* 0x000fe40007ffe01d */
[----:B------:R-:W-:Y:S02]  /*18f0*/  SHF.R.W.U32 R8, R25, 0x2, R25 ;  /* 0x0000000219087819 */ /* 0x000fe40000001e19 */
[----:B------:R-:W-:Y:S02]  /*1900*/  SHF.R.U32.HI R34, RZ, 0xa, R23 ;  /* 0x0000000aff227819 */ /* 0x000fe40000011617 */
        /* <DEDUP_REMOVED lines=15> */
[----:B------:R-:W-:-:S03]  /*1a00*/  SHF.R.W.U32 R12, R23, 0x11, R23 ;  /* 0x00000011170c7819 */ /* 0x000fc60000001e17 */
        /* <DEDUP_REMOVED lines=69> */
[C-C-:B------:R-:W-:Y:S02]  /*1e60*/  SHF.R.W.U32 R33, R10.reuse, 0x13, R10.reuse ;  /* 0x000000130a217819 */ /* 0x140fe40000001e0a */
[----:B------:R-:W-:Y:S01]  /*1e70*/  SHF.R.U32.HI R34, RZ, 0xa, R10 ;  /* 0x0000000aff227819 */ /* 0x000fe2000001160a */
[----:B------:R-:W-:Y:S01]  /*1e80*/  IMAD.IADD R11, R11, 0x1, R32 ;  /* 0x000000010b0b7824 */ /* 0x000fe200078e0220 */
        /* <DEDUP_REMOVED lines=616> */
[--C-:B------:R-:W-:Y:S02]  /*4510*/  SHF.R.W.U32 R29, R24, 0x7, R24.reuse ;  /* 0x00000007181d7819 */ /* 0x100fe40000001e18 */
[----:B------:R-:W-:Y:S02]  /*4520*/  IADD3 R33, PT, PT, R34, R33, R31 ;  /* 0x0000002122217210 */ /* 0x000fe40007ffe01f */
[--C-:B------:R-:W-:Y:S02]  /*4530*/  SHF.R.W.U32 R34, R24, 0x12, R24.reuse ;  /* 0x0000001218227819 */ /* 0x100fe40000001e18 */
[----:B------:R-:W-:-:S02]  /*4540*/  SHF.R.U32.HI R31, RZ, 0x3, R24 ;  /* 0x00000003ff1f7819 */ /* 0x000fc40000011618 */
        /* <DEDUP_REMOVED lines=74> */
[--C-:B------:R-:W-:Y:S02]  /*49f0*/  SHF.R.W.U32 R10, R35, 0x2, R35.reuse ;  /* 0x00000002230a7819 */ /* 0x100fe40000001e23 */
[----:B------:R-:W-:Y:S02]  /*4a00*/  IADD3 R20, PT, PT, R9, R20, R30 ;  /* 0x0000001409147210 */ /* 0x000fe40007ffe01e */
[--C-:B------:R-:W-:Y:S02]  /*4a10*/  SHF.R.W.U32 R33, R35, 0xd, R35.reuse ;  /* 0x0000000d23217819 */ /* 0x100fe40000001e23 */
[----:B------:R-:W-:Y:S02]  /*4a20*/  IADD3 R20, PT, PT, R23, UR64, R20 ;  /* 0x0000004017147c10 */ /* 0x000fe4000fffe014 */
        /* <DEDUP_REMOVED lines=36> */
[----:B------:R-:W-:Y:S02]  /*4c70*/  SHF.R.W.U32 R30, R10, 0x19, R10 ;  /* 0x000000190a1e7819 */ /* 0x000fe40000001e0a */
[----:B------:R-:W-:Y:S02]  /*4c80*/  LOP3.LUT R26, R12, R10, R13, 0xb8, !PT ;  /* 0x0000000a0c1a7212 */ /* 0x000fe400078eb80d */
[----:B------:R-:W-:Y:S02]  /*4c90*/  LOP3.LUT R28, R30, R33, R28, 0x96, !PT ;  /* 0x000000211e1c7212 */ /* 0x000fe400078e961c */
[----:B------:R-:W-:-:S02]  /*4ca0*/  IADD3 R20, PT, PT, R11, R20, R8 ;  /* 0x000000140b147210 */ /* 0x000fc40007ffe008 */
[----:B------:R-:W-:Y:S02]  /*4cb0*/  IADD3 R26, PT, PT, R28, R26, R9 ;  /* 0x0000001a1c1a7210 */ /* 0x000fe40007ffe009 */
[C---:B------:R-:W-:Y:S02]  /*4cc0*/  SHF.R.W.U32 R8, R20.reuse, 0x2, R20 ;  /* 0x0000000214087819 */ /* 0x040fe40000001e14 */
[----:B------:R-:W-:Y:S02]  /*4cd0*/  IADD3 R15, PT, PT, R15, UR68, R26 ;  /* 0x000000440f0f7c10 */ /* 0x000fe4000fffe01a */
[C-C-:B------:R-:W-:Y:S02]  /*4ce0*/  SHF.R.W.U32 R11, R20.reuse, 0xd, R20.reuse ;  /* 0x0000000d140b7819 */ /* 0x140fe40000001e14 */
[C-C-:B------:R-:W-:Y:S01]  /*4cf0*/  SHF.R.W.U32 R26, R20.reuse, 0x16, R20.reuse ;  /* 0x00000016141a7819 */ /* 0x140fe20000001e14 */
[----:B------:R-:W-:Y:S01]  /*4d00*/  IMAD.IADD R9, R20, 0x1, R15 ;  /* 0x0000000114097824 */ /* 0x000fe200078e020f */
[----:B------:R-:W-:-:S02]  /*4d10*/  LOP3.LUT R35, R25, R35, R20, 0xe8, !PT ;  /* 0x0000002319237212 */ /* 0x000fc400078ee814 */
        /* <DEDUP_REMOVED lines=30> */
[C---:B------:R-:W-:Y:S01]  /*4f00*/  SHF.R.W.U32 R23, R11.reuse, 0xd, R11 ;  /* 0x0000000d0b177819 */ /* 0x040fe20000001e0b */
[C---:B------:R-:W-:Y:S01]  /*4f10*/  IMAD.IADD R13, R12.reuse, 0x1, R17 ;  /* 0x000000010c0d7824 */ /* 0x040fe200078e0211 */
[--C-:B------:R-:W-:Y:S02]  /*4f20*/  SHF.R.W.U32 R20, R11, 0x16, R11.reuse ;  /* 0x000000160b147819 */ /* 0x100fe40000001e0b */
        /* <DEDUP_REMOVED lines=29> */
[----:B-1----:R-:W-:Y:S02]  /*5100*/  IADD3 R19, PT, PT, R19, UR72, R18 ;  /* 0x0000004813137c10 */ /* 0x002fe4000fffe012 */
[C-C-:B------:R-:W-:Y:S02]  /*5110*/  SHF.R.W.U32 R9, R17.reuse, 0x2, R17.reuse ;  /* 0x0000000211097819 */ /* 0x140fe40000001e11 */
[C---:B------:R-:W-:Y:S01]  /*5120*/  SHF.R.W.U32 R16, R17.reuse, 0xd, R17 ;  /* 0x0000000d11107819 */ /* 0x040fe20000001e11 */
[----:B------:R-:W-:Y:S01]  /*5130*/  IMAD.IADD R11, R14, 0x1, R19 ;  /* 0x000000010e0b7824 */ /* 0x000fe200078e0213 */
[--C-:B------:R-:W-:Y:S02]  /*5140*/  SHF.R.W.U32 R18, R17, 0x16, R17.reuse ;  /* 0x0000001611127819 */ /* 0x100fe40000001e11 */
[----:B------:R-:W-:Y:S01]  /*5150*/  LOP3.LUT R14, R15, R14, R17, 0xe8, !PT ;  /* 0x0000000e0f0e7212 */ /* 0x000fe200078ee811 */
[----:B------:R-:W-:Y:S01]  /*5160*/  IMAD.IADD R6, R6, 0x1, R11 ;  /* 0x0000000106067824 */ /* 0x000fe200078e020b */
        /* <DEDUP_REMOVED lines=30> */
[--C-:B------:R-:W-:Y:S01]  /*5350*/  SHF.R.W.U32 R18, R13, 0xd, R13.reuse ;  /* 0x0000000d0d127819 */ /* 0x100fe20000001e0d */
[----:B------:R-:W-:Y:S01]  /*5360*/  IMAD.IADD R17, R17, 0x1, R16 ;  /* 0x0000000111117824 */ /* 0x000fe200078e0210 */
[----:B------:R-:W-:-:S04]  /*5370*/  SHF.R.W.U32 R15, R13, 0x16, R13 ;  /* 0x000000160d0f7819 */ /* 0x000fc80000001e0d */
[----:B------:R-:W-:Y:S02]  /*5380*/  LOP3.LUT R9, R15, R18, R9, 0x96, !PT ;  /* 0x000000120f097212 */ /* 0x000fe400078e9609 */
[----:B------:R-:W-:Y:S02]  /*5390*/  LOP3.LUT R15, R14, R12, R13, 0xe8, !PT ;  /* 0x0000000c0e0f7212 */ /* 0x000fe400078ee80d */
[C-C-:B------:R-:W-:Y:S02]  /*53a0*/  SHF.R.W.U32 R18, R17.reuse, 0x6, R17.reuse ;  /* 0x0000000611127819 */ /* 0x140fe40000001e11 */
[C-C-:B------:R-:W-:Y:S02]  /*53b0*/  SHF.R.W.U32 R19, R17.reuse, 0xb, R17.reuse ;  /* 0x0000000b11137819 */ /* 0x140fe40000001e11 */
[----:B------:R-:W-:Y:S02]  /*53c0*/  SHF.R.W.U32 R20, R17, 0x19, R17 ;  /* 0x0000001911147819 */ /* 0x000fe40000001e11 */
[----:B------:R-:W-:Y:S01]  /*53d0*/  IADD3 R16, PT, PT, R9, R16, R15 ;  /* 0x0000001009107210 */ /* 0x000fe20007ffe00f */
        /* <DEDUP_REMOVED lines=9> */
[----:B------:R-:W-:Y:S01]  /*5470*/  IMAD.IADD R14, R5, 0x1, R14 ;  /* 0x00000001050e7824 */ /* 0x000fe200078e020e */
[----:B------:R-:W-:Y:S01]  /*5480*/  IADD3 R15, PT, PT, R15, UR75, R10 ;  /* 0x0000004b0f0f7c10 */ /* 0x000fe2000fffe00a */
[----:B------:R-:W-:-:S03]  /*5490*/  IMAD.U32 R10, RZ, RZ, UR8 ;  /* 0x00000008ff0a7e24 */ /* 0x000fc6000f8e00ff */
[----:B------:R-:W-:Y:S02]  /*54a0*/  IADD3 R9, PT, PT, R18, R15, R9 ;  /* 0x0000000f12097210 */ /* 0x000fe40007ffe009 */
[----:B------:R-:W-:-:S03]  /*54b0*/  IADD3 R12, PT, PT, R15, UR7, R12 ;  /* 0x000000070f0c7c10 */ /* 0x000fc6000fffe00c */
[----:B------:R-:W-:-:S05]  /*54c0*/  VIADD R9, R9, UR18 ;  /* 0x0000001209097c36 */ /* 0x000fca0008000000 */
[----:B------:R-:W-:-:S04]  /*54d0*/  IADD3 R19, PT, PT, R9, 0x3587272b, R10 ;  /* 0x3587272b09137810 */ /* 0x000fc80007ffe00a */
[C---:B------:R-:W-:Y:S01]  /*54e0*/  IADD3 R23, PT, PT, -R19.reuse, -0x20b68be0, RZ ;  /* 0xdf49742013177810 */ /* 0x040fe20007ffe1ff */
[----:B------:R-:W-:-:S05]  /*54f0*/  VIADD R22, R19, 0x20b68bdf ;  /* 0x20b68bdf13167836 */ /* 0x000fca0000000000 */
[C-C-:B------:R-:W-:Y:S02]  /*5500*/  SHF.R.W.U32 R10, R22.reuse, 0x6, R22.reuse ;  /* 0x00000006160a7819 */ /* 0x140fe40000001e16 */
[C-C-:B------:R-:W-:Y:S02]  /*5510*/  SHF.R.W.U32 R21, R22.reuse, 0xb, R22.reuse ;  /* 0x0000000b16157819 */ /* 0x140fe40000001e16 */
[C---:B------:R-:W-:Y:S02]  /*5520*/  SHF.R.W.U32 R18, R22.reuse, 0x19, R22 ;  /* 0x0000001916127819 */ /* 0x040fe40000001e16 */
[----:B------:R-:W-:Y:S02]  /*5530*/  LOP3.LUT R20, R22, 0x510e527f, RZ, 0xc0, !PT ;  /* 0x510e527f16147812 */ /* 0x000fe400078ec0ff */
[----:B------:R-:W-:Y:S01]  /*5540*/  LOP3.LUT R18, R18, R21, R10, 0x96, !PT ;  /* 0x0000001512127212 */ /* 0x000fe200078e960a */
[----:B------:R-:W-:Y:S01]  /*5550*/  IMAD.IADD R10, R3, 0x1, R16 ;  /* 0x00000001030a7824 */ /* 0x000fe200078e0210 */
[----:B------:R-:W-:-:S04]  /*5560*/  LOP3.LUT R23, R20, 0x9b05688c, R23, 0xf8, !PT ;  /* 0x9b05688c14177812 */ /* 0x000fc800078ef817 */
[----:B------:R-:W-:-:S05]  /*5570*/  IADD3 R23, PT, PT, R23, UR9, R18 ;  /* 0x0000000917177c10 */ /* 0x000fca000fffe012 */
[----:B------:R-:W-:-:S04]  /*5580*/  IMAD.IADD R24, R10, 0x1, R23 ;  /* 0x000000010a187824 */ /* 0x000fc800078e0217 */
[C---:B------:R-:W-:Y:S01]  /*5590*/  VIADD R23, R24.reuse, 0x5bf2cd1d ;  /* 0x5bf2cd1d18177836 */ /* 0x040fe20000000000 */
[----:B------:R-:W-:-:S04]  /*55a0*/  IADD3 R21, PT, PT, -R24, 0x240d32e2, RZ ;  /* 0x240d32e218157810 */ /* 0x000fc80007ffe1ff */
[C-C-:B------:R-:W-:Y:S02]  /*55b0*/  SHF.R.W.U32 R3, R23.reuse, 0x6, R23.reuse ;  /* 0x0000000617037819 */ /* 0x140fe40000001e17 */
[C-C-:B------:R-:W-:Y:S02]  /*55c0*/  SHF.R.W.U32 R16, R23.reuse, 0xb, R23.reuse ;  /* 0x0000000b17107819 */ /* 0x140fe40000001e17 */
[C---:B------:R-:W-:Y:S02]  /*55d0*/  SHF.R.W.U32 R18, R23.reuse, 0x19, R23 ;  /* 0x0000001917127819 */ /* 0x040fe40000001e17 */
[----:B------:R-:W-:Y:S02]  /*55e0*/  LOP3.LUT R20, R23, R22, RZ, 0xc0, !PT ;  /* 0x0000001617147212 */ /* 0x000fe400078ec0ff */
[----:B------:R-:W-:Y:S01]  /*55f0*/  LOP3.LUT R16, R18, R16, R3, 0x96, !PT ;  /* 0x0000001012107212 */ /* 0x000fe200078e9603 */
[----:B------:R-:W-:Y:S01]  /*5600*/  IMAD.IADD R3, R4, 0x1, R13 ;  /* 0x0000000104037824 */ /* 0x000fe200078e020d */
[----:B------:R-:W-:-:S04]  /*5610*/  LOP3.LUT R21, R20, 0x510e527f, R21, 0xf8, !PT ;  /* 0x510e527f14157812 */ /* 0x000fc800078ef815 */
[----:B------:R-:W-:-:S05]  /*5620*/  IADD3 R16, PT, PT, R21, UR10, R16 ;  /* 0x0000000a15107c10 */ /* 0x000fca000fffe010 */
[----:B------:R-:W-:-:S04]  /*5630*/  IMAD.IADD R21, R3, 0x1, R16 ;  /* 0x0000000103157824 */ /* 0x000fc800078e0210 */
[C---:B------:R-:W-:Y:S01]  /*5640*/  VIADD R20, R21.reuse, 0x566d1711 ;  /* 0x566d171115147836 */ /* 0x040fe20000000000 */
[----:B------:R-:W-:-:S04]  /*5650*/  IADD3 R18, PT, PT, -R21, -0x566d1712, RZ ;  /* 0xa992e8ee15127810 */ /* 0x000fc80007ffe1ff */
[C-C-:B------:R-:W-:Y:S02]  /*5660*/  SHF.R.W.U32 R4, R20.reuse, 0x6, R20.reuse ;  /* 0x0000000614047819 */ /* 0x140fe40000001e14 */
[C-C-:B------:R-:W-:Y:S02]  /*5670*/  SHF.R.W.U32 R13, R20.reuse, 0xb, R20.reuse ;  /* 0x0000000b140d7819 */ /* 0x140fe40000001e14 */
[C---:B------:R-:W-:Y:S02]  /*5680*/  SHF.R.W.U32 R16, R20.reuse, 0x19, R20 ;  /* 0x0000001914107819 */ /* 0x040fe40000001e14 */
[----:B------:R-:W-:Y:S02]  /*5690*/  LOP3.LUT R25, R20, R23, RZ, 0xc0, !PT ;  /* 0x0000001714197212 */ /* 0x000fe400078ec0ff */
[----:B------:R-:W-:Y:S02]  /*56a0*/  LOP3.LUT R4, R16, R13, R4, 0x96, !PT ;  /* 0x0000000d10047212 */ /* 0x000fe400078e9604 */
[----:B------:R-:W-:-:S04]  /*56b0*/  LOP3.LUT R25, R25, R22, R18, 0xf8, !PT ;  /* 0x0000001619197212 */ /* 0x000fc800078ef812 */
        /* <DEDUP_REMOVED lines=8> */
[----:B------:R-:W-:Y:S02]  /*5740*/  LOP3.LUT R5, R16, R5, R4, 0x96, !PT ;  /* 0x0000000510057212 */ /* 0x000fe400078e9604 */
[----:B------:R-:W-:Y:S01]  /*5750*/  LOP3.LUT R25, R26, R23, R25, 0xf8, !PT ;  /* 0x000000171a197212 */ /* 0x000fe200078ef819 */
[----:B------:R-:W-:-:S03]  /*5760*/  VIADD R26, R19, 0x83f7318a ;  /* 0x83f7318a131a7836 */ /* 0x000fc60000000000 */
[----:B------:R-:W-:Y:S02]  /*5770*/  IADD3 R5, PT, PT, R5, R25, R22 ;  /* 0x0000001905057210 */ /* 0x000fe40007ffe016 */
[--C-:B------:R-:W-:Y:S02]  /*5780*/  SHF.R.W.U32 R4, R26, 0x2, R26.reuse ;  /* 0x000000021a047819 */ /* 0x100fe40000001e1a */
[----:B------:R-:W-:Y:S02]  /*5790*/  IADD3 R19, PT, PT, R12, UR12, R5 ;  /* 0x0000000c0c137c10 */ /* 0x000fe4000fffe005 */
[C-C-:B------:R-:W-:Y:S02]  /*57a0*/  SHF.R.W.U32 R5, R26.reuse, 0xd, R26.reuse ;  /* 0x0000000d1a057819 */ /* 0x140fe40000001e1a */
[C---:B------:R-:W-:Y:S01]  /*57b0*/  SHF.R.W.U32 R15, R26.reuse, 0x16, R26 ;  /* 0x000000161a0f7819 */ /* 0x040fe20000001e1a */
[----:B------:R-:W-:-:S03]  /*57c0*/  IMAD.IADD R16, R26, 0x1, R19 ;  /* 0x000000011a107824 */ /* 0x000fc600078e0213 */
[----:B------:R-:W-:Y:S01]  /*57d0*/  LOP3.LUT R4, R15, R5, R4, 0x96, !PT ;  /* 0x000000050f047212 */ /* 0x000fe200078e9604 */
[----:B------:R-:W-:Y:S01]  /*57e0*/  IMAD.IADD R5, R2, 0x1, R17 ;  /* 0x0000000102057824 */ /* 0x000fe200078e0211 */
[C-C-:B------:R-:W-:Y:S02]  /*57f0*/  SHF.R.W.U32 R22, R16.reuse, 0x6, R16.reuse ;  /* 0x0000000610167819 */ /* 0x140fe40000001e10 */
[C-C-:B------:R-:W-:Y:S02]  /*5800*/  SHF.R.W.U32 R25, R16.reuse, 0xb, R16.reuse ;  /* 0x0000000b10197819 */ /* 0x140fe40000001e10 */
[----:B------:R-:W-:Y:S02]  /*5810*/  SHF.R.W.U32 R27, R16, 0x19, R16 ;  /* 0x00000019101b7819 */ /* 0x000fe40000001e10 */
[----:B------:R-:W-:Y:S02]  /*5820*/  LOP3.LUT R15, R26, 0xd16e48e2, RZ, 0xc0, !PT ;  /* 0xd16e48e21a0f7812 */ /* 0x000fe400078ec0ff */
[----:B------:R-:W-:-:S02]  /*5830*/  LOP3.LUT R22, R27, R25, R22, 0x96, !PT ;  /* 0x000000191b167212 */ /* 0x000fc400078e9616 */
        /* <DEDUP_REMOVED lines=15> */
[----:B------:R-:W-:Y:S02]  /*5930*/  LOP3.LUT R2, R26, 0x6a09e667, R23, 0xe8, !PT ;  /* 0x6a09e6671a027812 */ /* 0x000fe400078ee817 */
        /* <DEDUP_REMOVED lines=23> */
[--C-:B------:R-:W-:Y:S02]  /*5ab0*/  SHF.R.W.U32 R11, R8, 0x16, R8.reuse ;  /* 0x00000016080b7819 */ /* 0x100fe40000001e08 */
        /* <DEDUP_REMOVED lines=10> */
[--C-:B------:R-:W-:Y:S02]  /*5b60*/  LOP3.LUT R19, R8, R21, R7.reuse, 0xe8, !PT ;  /* 0x0000001508137212 */ /* 0x100fe400078ee807 */
[C-C-:B------:R-:W-:Y:S01]  /*5b70*/  SHF.R.W.U32 R20, R7.reuse, 0xd, R7.reuse ;  /* 0x0000000d07147819 */ /* 0x140fe20000001e07 */
[----:B------:R-:W-:Y:S01]  /*5b80*/  VIADD R21, R16, UR20 ;  /* 0x0000001410157c36 */ /* 0x000fe20008000000 */
[----:B------:R-:W-:Y:S02]  /*5b90*/  SHF.R.W.U32 R13, R7, 0x16, R7 ;  /* 0x00000016070d7819 */ /* 0x000fe40000001e07 */
[----:B------:R-:W-:Y:S02]  /*5ba0*/  SHF.R.W.U32 R16, R14, 0x7, R14 ;  /* 0x000000070e107819 */ /* 0x000fe40000001e0e */
[----:B------:R-:W-:-:S02]  /*5bb0*/  LOP3.LUT R21, R21, 0x80000000, RZ, 0x3c, !PT ;  /* 0x8000000015157812 */ /* 0x000fc400078e3cff */
[----:B------:R-:W-:-:S03]  /*5bc0*/  LOP3.LUT R11, R13, R20, R11, 0x96, !PT ;  /* 0x000000140d0b7212 */ /* 0x000fc600078e960b */
[----:B------:R-:W-:Y:S01]  /*5bd0*/  IMAD.IADD R13, R7, 0x1, R21 ;  /* 0x00000001070d7824 */ /* 0x000fe200078e0215 */
[----:B------:R-:W-:Y:S02]  /*5be0*/  IADD3 R24, PT, PT, R11, R24, R19 ;  /* 0x000000180b187210 */ /* 0x000fe40007ffe013 */
[--C-:B------:R-:W-:Y:S02]  /*5bf0*/  SHF.R.W.U32 R11, R14, 0x12, R14.reuse ;  /* 0x000000120e0b7819 */ /* 0x100fe40000001e0e */
[----:B------:R-:W-:Y:S02]  /*5c00*/  SHF.R.U32.HI R19, RZ, 0x3, R14 ;  /* 0x00000003ff137819 */ /* 0x000fe4000001160e */
[C-C-:B------:R-:W-:Y:S02]  /*5c10*/  SHF.R.W.U32 R20, R24.reuse, 0x2, R24.reuse ;  /* 0x0000000218147819 */ /* 0x140fe40000001e18 */
[C-C-:B------:R-:W-:Y:S02]  /*5c20*/  SHF.R.W.U32 R23, R24.reuse, 0xd, R24.reuse ;  /* 0x0000000d18177819 */ /* 0x140fe40000001e18 */
        /* <DEDUP_REMOVED lines=10> */
[C-C-:B------:R-:W-:Y:S02]  /*5cd0*/  SHF.R.W.U32 R23, R3.reuse, 0x7, R3.reuse ;  /* 0x0000000703177819 */ /* 0x140fe40000001e03 */
[--C-:B------:R-:W-:Y:S02]  /*5ce0*/  SHF.R.W.U32 R20, R3, 0x12, R3.reuse ;  /* 0x0000001203147819 */ /* 0x100fe40000001e03 */
[----:B------:R-:W-:-:S02]  /*5cf0*/  SHF.R.U32.HI R19, RZ, 0x3, R3 ;  /* 0x00000003ff137819 */ /* 0x000fc40000011603 */
[----:B------:R-:W-:Y:S02]  /*5d00*/  LOP3.LUT R29, R2, R13, R15, 0xb8, !PT ;  /* 0x0000000d021d7212 */ /* 0x000fe400078eb80f */
[----:B------:R-:W-:Y:S02]  /*5d10*/  LOP3.LUT R8, R7, R8, R24, 0xe8, !PT ;  /* 0x0000000807087212 */ /* 0x000fe400078ee818 */
[----:B------:R-:W-:Y:S02]  /*5d20*/  LOP3.LUT R11, R26, R25, R11, 0x96, !PT ;  /* 0x000000191a0b7212 */ /* 0x000fe400078e960b */
[----:B------:R-:W-:Y:S02]  /*5d30*/  LOP3.LUT R23, R20, R19, R23, 0x96, !PT ;  /* 0x0000001314177212 */ /* 0x000fe400078e9617 */
[----:B------:R-:W-:Y:S02]  /*5d40*/  IADD3 R30, PT, PT, R28, R29, R17 ;  /* 0x0000001d1c1e7210 */ /* 0x000fe40007ffe011 */
[----:B------:R-:W-:-:S02]  /*5d50*/  SHF.R.W.U32 R20, R4, 0x7, R4 ;  /* 0x0000000704147819 */ /* 0x000fc40000001e04 */
[--C-:B------:R-:W-:Y:S02]  /*5d60*/  SHF.R.W.U32 R19, R4, 0x12, R4.reuse ;  /* 0x0000001204137819 */ /* 0x100fe40000001e04 */
[----:B------:R-:W-:Y:S02]  /*5d70*/  SHF.R.U32.HI R25, RZ, 0x3, R4 ;  /* 0x00000003ff197819 */ /* 0x000fe40000011604 */
[----:B------:R-:W-:Y:S02]  /*5d80*/  IADD3 R22, PT, PT, R27, R22, R8 ;  /* 0x000000161b167210 */ /* 0x000fe40007ffe008 */
[C-C-:B------:R-:W-:Y:S02]  /*5d90*/  SHF.R.W.U32 R26, R10.reuse, 0x7, R10.reuse ;  /* 0x000000070a1a7819 */ /* 0x140fe40000001e0a */
[--C-:B------:R-:W-:Y:S02]  /*5da0*/  SHF.R.W.U32 R17, R10, 0x12, R10.reuse ;  /* 0x000000120a117819 */ /* 0x100fe40000001e0a */
[----:B------:R-:W-:-:S02]  /*5db0*/  SHF.R.U32.HI R8, RZ, 0x3, R10 ;  /* 0x00000003ff087819 */ /* 0x000fc4000001160a */
        /* <DEDUP_REMOVED lines=13> */
[----:B------:R-:W-:Y:S02]  /*5e90*/  IADD3 R7, PT, PT, R23, 0xa00000, R10 ;  /* 0x00a0000017077810 */ /* 0x000fe40007ffe00a */
        /* <DEDUP_REMOVED lines=17> */
[----:B------:R-:W-:Y:S01]  /*5fb0*/  LOP3.LUT R27, R10, R18, R27, 0x96, !PT ;  /* 0x000000120a1b7212 */ /* 0x000fe200078e961b */
[----:B------:R-:W-:Y:S01]  /*5fc0*/  IMAD.IADD R18, R22, 0x1, R25 ;  /* 0x0000000116127824 */ /* 0x000fe200078e0219 */
[----:B------:R-:W-:Y:S02]  /*5fd0*/  IADD3 R21, PT, PT, R28, R21, R24 ;  /* 0x000000151c157210 */ /* 0x000fe40007ffe018 */
[----:B------:R-:W-:-:S02]  /*5fe0*/  SHF.R.W.U32 R2, R12, 0x7, R12 ;  /* 0x000000070c027819 */ /* 0x000fc40000001e0c */
[C-C-:B------:R-:W-:Y:S02]  /*5ff0*/  SHF.R.W.U32 R28, R18.reuse, 0x6, R18.reuse ;  /* 0x00000006121c7819 */ /* 0x140fe40000001e12 */
[C-C-:B------:R-:W-:Y:S02]  /*6000*/  SHF.R.W.U32 R33, R18.reuse, 0xb, R18.reuse ;  /* 0x0000000b12217819 */ /* 0x140fe40000001e12 */
[----:B------:R-:W-:Y:S02]  /*6010*/  SHF.R.W.U32 R30, R18, 0x19, R18 ;  /* 0x00000019121e7819 */ /* 0x000fe40000001e12 */
        /* <DEDUP_REMOVED lines=8> */
[----:B------:R-:W-:-:S02]  /*60a0*/  LOP3.LUT R26, R26, R31, R24, 0x96, !PT ;  /* 0x0000001f1a1a7212 */ /* 0x000fc400078e9618 */
[C-C-:B------:R-:W-:Y:S02]  /*60b0*/  SHF.R.W.U32 R10, R9.reuse, 0x11, R9.reuse ;  /* 0x00000011090a7819 */ /* 0x140fe40000001e09 */
[--C-:B------:R-:W-:Y:S02]  /*60c0*/  SHF.R.W.U32 R29, R9, 0x13, R9.reuse ;  /* 0x00000013091d7819 */ /* 0x100fe40000001e09 */
[----:B------:R-:W-:Y:S02]  /*60d0*/  SHF.R.U32.HI R24, RZ, 0xa, R9 ;  /* 0x0000000aff187819 */ /* 0x000fe40000011609 */
[----:B------:R-:W-:Y:S02]  /*60e0*/  IADD3 R28, PT, PT, R28, R30, R15 ;  /* 0x0000001e1c1c7210 */ /* 0x000fe40007ffe00f */
[----:B------:R-:W-:Y:S02]  /*60f0*/  IADD3 R14, PT, PT, R2, R14, R27 ;  /* 0x0000000e020e7210 */ /* 0x000fe40007ffe01b */
[----:B------:R-:W-:Y:S01]  /*6100*/  LOP3.LUT R2, R29, R24, R10, 0x96, !PT ;  /* 0x000000181d027212 */ /* 0x000fe200078e960a */
[----:B------:R-:W-:Y:S01]  /*6110*/  VIADD R24, R28, UR23 ;  /* 0x000000171c187c36 */ /* 0x000fe20008000000 */
[----:B------:R-:W-:-:S02]  /*6120*/  LOP3.LUT R22, R23, R22, R21, 0xe8, !PT ;  /* 0x0000001617167212 */ /* 0x000fc400078ee815 */
[----:B------:R-:W-:Y:S01]  /*6130*/  SHF.R.W.U32 R10, R14, 0x11, R14 ;  /* 0x000000110e0a7819 */ /* 0x000fe20000001e0e */
[----:B------:R-:W-:Y:S01]  /*6140*/  IMAD.IADD R15, R23, 0x1, R24 ;  /* 0x00000001170f7824 */ /* 0x000fe200078e0218 */
[----:B------:R-:W-:Y:S02]  /*6150*/  IADD3 R22, PT, PT, R26, R19, R22 ;  /* 0x000000131a167210 */ /* 0x000fe40007ffe016 */
        /* <DEDUP_REMOVED lines=8> */
[----:B------:R-:W-:Y:S02]  /*61e0*/  SHF.R.W.U32 R27, R22, 0x2, R22 ;  /* 0x00000002161b7819 */ /* 0x000fe40000001e16 */
[----:B------:R-:W-:-:S02]  /*61f0*/  IADD3 R19, PT, PT, R30, R19, R13 ;  /* 0x000000131e137210 */ /* 0x000fc40007ffe00d */
[C-C-:B------:R-:W-:Y:S02]  /*6200*/  SHF.R.W.U32 R28, R22.reuse, 0xd, R22.reuse ;  /* 0x0000000d161c7819 */ /* 0x140fe40000001e16 */
[----:B------:R-:W-:Y:S02]  /*6210*/  SHF.R.W.U32 R29, R22, 0x16, R22 ;  /* 0x00000016161d7819 */ /* 0x000fe40000001e16 */
[----:B------:R-:W-:Y:S01]  /*6220*/  IADD3 R5, PT, PT, R20, R5, R10 ;  /* 0x0000000514057210 */ /* 0x000fe20007ffe00a */
[----:B------:R-:W-:Y:S01]  /*6230*/  VIADD R20, R19, UR24 ;  /* 0x0000001813147c36 */ /* 0x000fe20008000000 */
[----:B------:R-:W-:Y:S02]  /*6240*/  LOP3.LUT R28, R29, R28, R27, 0x96, !PT ;  /* 0x0000001c1d1c7212 */ /* 0x000fe400078e961b */
[C---:B------:R-:W-:Y:S01]  /*6250*/  LOP3.LUT R23, R21.reuse, R23, R22, 0xe8, !PT ;  /* 0x0000001715177212 */ /* 0x040fe200078ee816 */
[----:B------:R-:W-:Y:S01]  /*6260*/  IMAD.IADD R13, R21, 0x1, R20 ;  /* 0x00000001150d7824 */ /* 0x000fe200078e0214 */
[----:B------:R-:W-:-:S02]  /*6270*/  IADD3 R2, PT, PT, R16, R3, R2 ;  /* 0x0000000310027210 */ /* 0x000fc40007ffe002 */
[----:B------:R-:W-:Y:S02]  /*6280*/  IADD3 R25, PT, PT, R28, R25, R23 ;  /* 0x000000191c197210 */ /* 0x000fe40007ffe017 */
[C-C-:B------:R-:W-:Y:S02]  /*6290*/  SHF.R.W.U32 R10, R7.reuse, 0x7, R7.reuse ;  /* 0x00000007070a7819 */ /* 0x140fe40000001e07 */
[--C-:B------:R-:W-:Y:S02]  /*62a0*/  SHF.R.W.U32 R23, R7, 0x12, R7.reuse ;  /* 0x0000001207177819 */ /* 0x100fe40000001e07 */
[----:B------:R-:W-:Y:S02]  /*62b0*/  SHF.R.U32.HI R26, RZ, 0x3, R7 ;  /* 0x00000003ff1a7819 */ /* 0x000fe40000011607 */
[C-C-:B------:R-:W-:Y:S02]  /*62c0*/  SHF.R.W.U32 R3, R2.reuse, 0x11, R2.reuse ;  /* 0x0000001102037819 */ /* 0x140fe40000001e02 */
[----:B------:R-:W-:-:S02]  /*62d0*/  SHF.R.W.U32 R16, R2, 0x13, R2 ;  /* 0x0000001302107819 */ /* 0x000fc40000001e02 */
[----:B------:R-:W-:Y:S02]  /*62e0*/  SHF.R.U32.HI R19, RZ, 0xa, R2 ;  /* 0x0000000aff137819 */ /* 0x000fe40000011602 */
[C-C-:B------:R-:W-:Y:S02]  /*62f0*/  SHF.R.W.U32 R30, R13.reuse, 0x6, R13.reuse ;  /* 0x000000060d1e7819 */ /* 0x140fe40000001e0d */
[C-C-:B------:R-:W-:Y:S02]  /*6300*/  SHF.R.W.U32 R31, R13.reuse, 0xb, R13.reuse ;  /* 0x0000000b0d1f7819 */ /* 0x140fe40000001e0d */
[----:B------:R-:W-:Y:S02]  /*6310*/  SHF.R.W.U32 R32, R13, 0x19, R13 ;  /* 0x000000190d207819 */ /* 0x000fe40000001e0d */
[----:B------:R-:W-:Y:S02]  /*6320*/  LOP3.LUT R10, R23, R26, R10, 0x96, !PT ;  /* 0x0000001a170a7212 */ /* 0x000fe400078e960a */
[----:B------:R-:W-:-:S02]  /*6330*/  LOP3.LUT R3, R16, R19, R3, 0x96, !PT ;  /* 0x0000001310037212 */ /* 0x000fc400078e9603 */
[----:B------:R-:W-:Y:S02]  /*6340*/  LOP3.LUT R31, R32, R31, R30, 0x96, !PT ;  /* 0x0000001f201f7212 */ /* 0x000fe400078e961e */
[----:B------:R-:W-:Y:S02]  /*6350*/  LOP3.LUT R26, R18, R13, R15, 0xb8, !PT ;  /* 0x0000000d121a7212 */ /* 0x000fe400078eb80f */
[C-C-:B------:R-:W-:Y:S02]  /*6360*/  SHF.R.W.U32 R27, R25.reuse, 0x2, R25.reuse ;  /* 0x00000002191b7819 */ /* 0x140fe40000001e19 */
[C-C-:B------:R-:W-:Y:S02]  /*6370*/  SHF.R.W.U32 R28, R25.reuse, 0xd, R25.reuse ;  /* 0x0000000d191c7819 */ /* 0x140fe40000001e19 */
[----:B------:R-:W-:Y:S02]  /*6380*/  SHF.R.W.U32 R29, R25, 0x16, R25 ;  /* 0x00000016191d7819 */ /* 0x000fe40000001e19 */
[----:B------:R-:W-:-:S02]  /*6390*/  IADD3 R12, PT, PT, R17, R12, R3 ;  /* 0x0000000c110c7210 */ /* 0x000fc40007ffe003 */
[----:B------:R-:W-:Y:S02]  /*63a0*/  IADD3 R17, PT, PT, R31, R26, R8 ;  /* 0x0000001a1f117210 */ /* 0x000fe40007ffe008 */
[----:B------:R-:W-:Y:S02]  /*63b0*/  LOP3.LUT R27, R29, R28, R27, 0x96, !PT ;  /* 0x0000001c1d1b7212 */ /* 0x000fe400078e961b */
[C---:B------:R-:W-:Y:S01]  /*63c0*/  LOP3.LUT R21, R22.reuse, R21, R25, 0xe8, !PT ;  /* 0x0000001516157212 */ /* 0x040fe200078ee819 */
[----:B------:R-:W-:Y:S01]  /*63d0*/  VIADD R17, R17, UR25 ;  /* 0x0000001911117c36 */ /* 0x000fe20008000000 */
[C-C-:B------:R-:W-:Y:S02]  /*63e0*/  SHF.R.W.U32 R16, R5.reuse, 0x11, R5.reuse ;  /* 0x0000001105107819 */ /* 0x140fe40000001e05 */
[----:B------:R-:W-:Y:S01]  /*63f0*/  SHF.R.W.U32 R19, R5, 0x13, R5 ;  /* 0x0000001305137819 */ /* 0x000fe20000001e05 */
[----:B------:R-:W-:Y:S01]  /*6400*/  IMAD.IADD R8, R22, 0x1, R17 ;  /* 0x0000000116087824 */ /* 0x000fe200078e0211 */
[----:B------:R-:W-:-:S02]  /*6410*/  SHF.R.U32.HI R23, RZ, 0xa, R5 ;  /* 0x0000000aff177819 */ /* 0x000fc40000011605 */
[----:B------:R-:W-:Y:S02]  /*6420*/  IADD3 R27, PT, PT, R27, R24, R21 ;  /* 0x000000181b1b7210 */ /* 0x000fe40007ffe015 */
[----:B------:R-:W-:Y:S02]  /*6430*/  LOP3.LUT R23, R19, R23, R16, 0x96, !PT ;  /* 0x0000001713177212 */ /* 0x000fe400078e9610 */
        /* <DEDUP_REMOVED lines=8> */
[----:B------:R-:W-:Y:S01]  /*64c0*/  LOP3.LUT R21, R26, R24, R21, 0x96, !PT ;  /* 0x000000181a157212 */ /* 0x000fe200078e9615 */
[----:B------:R-:W-:Y:S01]  /*64d0*/  VIADD R3, R23, 0x11002000 ;  /* 0x1100200017037836 */ /* 0x000fe20000000000 */
[----:B------:R-:W-:-:S02]  /*64e0*/  LOP3.LUT R22, R25, R22, R27, 0xe8, !PT ;  /* 0x0000001619167212 */ /* 0x000fc400078ee81b */
[C-C-:B------:R-:W-:Y:S02]  /*64f0*/  SHF.R.W.U32 R6, R8.reuse, 0x6, R8.reuse ;  /* 0x0000000608067819 */ /* 0x140fe40000001e08 */
[C-C-:B------:R-:W-:Y:S02]  /*6500*/  SHF.R.W.U32 R19, R8.reuse, 0xb, R8.reuse ;  /* 0x0000000b08137819 */ /* 0x140fe40000001e08 */
[----:B------:R-:W-:Y:S02]  /*6510*/  SHF.R.W.U32 R24, R8, 0x19, R8 ;  /* 0x0000001908187819 */ /* 0x000fe40000001e08 */
[----:B------:R-:W-:Y:S02]  /*6520*/  IADD3 R20, PT, PT, R21, R20, R22 ;  /* 0x0000001415147210 */ /* 0x000fe40007ffe016 */
[----:B------:R-:W-:Y:S02]  /*6530*/  LOP3.LUT R23, R24, R19, R6, 0x96, !PT ;  /* 0x0000001318177212 */ /* 0x000fe400078e9606 */
[----:B------:R-:W-:-:S02]  /*6540*/  LOP3.LUT R24, R15, R8, R13, 0xb8, !PT ;  /* 0x000000080f187212 */ /* 0x000fc400078eb80d */
[----:B------:R-:W-:Y:S02]  /*6550*/  IADD3 R4, PT, PT, R11, R16, R4 ;  /* 0x000000100b047210 */ /* 0x000fe40007ffe004 */
[C-C-:B------:R-:W-:Y:S02]  /*6560*/  SHF.R.W.U32 R16, R20.reuse, 0x2, R20.reuse ;  /* 0x0000000214107819 */ /* 0x140fe40000001e14 */
[--C-:B------:R-:W-:Y:S01]  /*6570*/  SHF.R.W.U32 R21, R20, 0xd, R20.reuse ;  /* 0x0000000d14157819 */ /* 0x100fe20000001e14 */
[----:B------:R-:W-:Y:S01]  /*6580*/  VIADD R4, R4, 0x100 ;  /* 0x0000010004047836 */ /* 0x000fe20000000000 */
[----:B------:R-:W-:Y:S02]  /*6590*/  SHF.R.W.U32 R22, R20, 0x16, R20 ;  /* 0x0000001614167819 */ /* 0x000fe40000001e14 */
[----:B------:R-:W-:Y:S02]  /*65a0*/  IADD3 R23, PT, PT, R23, R24, R18 ;  /* 0x0000001817177210 */ /* 0x000fe40007ffe012 */
[----:B------:R-:W-:-:S02]  /*65b0*/  SHF.R.W.U32 R19, R3, 0x11, R3 ;  /* 0x0000001103137819 */ /* 0x000fc40000001e03 */
[--C-:B------:R-:W-:Y:S01]  /*65c0*/  SHF.R.W.U32 R6, R3, 0x13, R3.reuse ;  /* 0x0000001303067819 */ /* 0x100fe20000001e03 */
[----:B------:R-:W-:Y:S01]  /*65d0*/  VIADD R26, R23, UR26 ;  /* 0x0000001a171a7c36 */ /* 0x000fe20008000000 */
[----:B------:R-:W-:Y:S02]  /*65e0*/  SHF.R.U32.HI R11, RZ, 0xa, R3 ;  /* 0x0000000aff0b7819 */ /* 0x000fe40000011603 */
[----:B------:R-:W-:Y:S02]  /*65f0*/  LOP3.LUT R16, R22, R21, R16, 0x96, !PT ;  /* 0x0000001516107212 */ /* 0x000fe400078e9610 */
[----:B------:R-:W-:Y:S02]  /*6600*/  LOP3.LUT R21, R27, R25, R20, 0xe8, !PT ;  /* 0x000000191b157212 */ /* 0x000fe400078ee814 */
[----:B------:R-:W-:Y:S02]  /*6610*/  LOP3.LUT R19, R6, R11, R19, 0x96, !PT ;  /* 0x0000000b06137212 */ /* 0x000fe400078e9613 */
[----:B------:R-:W-:Y:S01]  /*6620*/  IADD3 R11, PT, PT, R16, R17, R21 ;  /* 0x00000011100b7210 */ /* 0x000fe20007ffe015 */
[----:B------:R-:W-:Y:S01]  /*6630*/  IMAD.IADD R16, R25, 0x1, R26 ;  /* 0x0000000119107824 */ /* 0x000fe200078e021a */
[----:B------:R-:W-:Y:S01]  /*6640*/  SHF.R.W.U32 R6, R4, 0x11, R4 ;  /* 0x0000001104067819 */ /* 0x000fe20000001e04 */
[----:B------:R-:W-:Y:S01]  /*6650*/  IMAD.IADD R24, R2, 0x1, R19 ;  /* 0x0000000102187824 */ /* 0x000fe200078e0213 */
[C-C-:B------:R-:W-:Y:S01]  /*6660*/  SHF.R.W.U32 R22, R11.reuse, 0x2, R11.reuse ;  /* 0x000000020b167819 */ /* 0x140fe20000001e0b */
[----:B------:R-:W-:Y:S01]  /*6670*/  IMAD.U32 R17, RZ, RZ, UR27 ;  /* 0x0000001bff117e24 */ /* 0x000fe2000f8e00ff */
[----:B------:R-:W-:-:S02]  /*6680*/  SHF.R.W.U32 R23, R11, 0xd, R11 ;  /* 0x0000000d0b177819 */ /* 0x000fc40000001e0b */
[----:B------:R-:W-:Y:S02]  /*6690*/  SHF.R.W.U32 R25, R11, 0x16, R11 ;  /* 0x000000160b197819 */ /* 0x000fe40000001e0b */
[C-C-:B------:R-:W-:Y:S02]  /*66a0*/  SHF.R.W.U32 R28, R16.reuse, 0x6, R16.reuse ;  /* 0x00000006101c7819 */ /* 0x140fe40000001e10 */
[C-C-:B------:R-:W-:Y:S02]  /*66b0*/  SHF.R.W.U32 R29, R16.reuse, 0xb, R16.reuse ;  /* 0x0000000b101d7819 */ /* 0x140fe40000001e10 */
[----:B------:R-:W-:Y:S02]  /*66c0*/  SHF.R.W.U32 R30, R16, 0x19, R16 ;  /* 0x00000019101e7819 */ /* 0x000fe40000001e10 */
[--C-:B------:R-:W-:Y:S02]  /*66d0*/  SHF.R.W.U32 R21, R4, 0x13, R4.reuse ;  /* 0x0000001304157819 */ /* 0x100fe40000001e04 */
[----:B------:R-:W-:-:S02]  /*66e0*/  SHF.R.U32.HI R18, RZ, 0xa, R4 ;  /* 0x0000000aff127819 */ /* 0x000fc40000011604 */
[----:B------:R-:W-:Y:S02]  /*66f0*/  LOP3.LUT R23, R25, R23, R22, 0x96, !PT ;  /* 0x0000001719177212 */ /* 0x000fe400078e9616 */
[----:B------:R-:W-:Y:S02]  /*6700*/  LOP3.LUT R28, R30, R29, R28, 0x96, !PT ;  /* 0x0000001d1e1c7212 */ /* 0x000fe400078e961c */
[----:B------:R-:W-:Y:S02]  /*6710*/  LOP3.LUT R25, R13, R16, R8, 0xb8, !PT ;  /* 0x000000100d197212 */ /* 0x000fe400078eb808 */
[----:B------:R-:W-:Y:S02]  /*6720*/  LOP3.LUT R6, R21, R18, R6, 0x96, !PT ;  /* 0x0000001215067212 */ /* 0x000fe400078e9606 */
[C-C-:B------:R-:W-:Y:S02]  /*6730*/  SHF.R.W.U32 R18, R24.reuse, 0x11, R24.reuse ;  /* 0x0000001118127819 */ /* 0x140fe40000001e18 */
[----:B------:R-:W-:-:S02]  /*6740*/  SHF.R.W.U32 R19, R24, 0x13, R24 ;  /* 0x0000001318137819 */ /* 0x000fc40000001e18 */
[----:B------:R-:W-:Y:S02]  /*6750*/  SHF.R.U32.HI R21, RZ, 0xa, R24 ;  /* 0x0000000aff157819 */ /* 0x000fe40000011618 */
[----:B------:R-:W-:Y:S02]  /*6760*/  LOP3.LUT R22, R20, R27, R11, 0xe8, !PT ;  /* 0x0000001b14167212 */ /* 0x000fe400078ee80b */
[----:B------:R-:W-:Y:S02]  /*6770*/  IADD3 R28, PT, PT, R28, R25, R15 ;  /* 0x000000191c1c7210 */ /* 0x000fe40007ffe00f */
[----:B------:R-:W-:Y:S02]  /*6780*/  LOP3.LUT R21, R19, R21, R18, 0x96, !PT ;  /* 0x0000001513157212 */ /* 0x000fe400078e9612 */
[----:B------:R-:W-:Y:S02]  /*6790*/  IADD3 R6, PT, PT, R6, -0x80000000, R7 ;  /* 0x8000000006067810 */ /* 0x000fe40007ffe007 */
[----:B------:R-:W-:Y:S01]  /*67a0*/  IADD3 R26, PT, PT, R23, R26, R22 ;  /* 0x0000001a171a7210 */ /* 0x000fe20007ffe016 */
[----:B------:R-:W-:Y:S01]  /*67b0*/  IMAD.IADD R21, R12, 0x1, R21 ;  /* 0x000000010c157824 */ /* 0x000fe200078e0215 */
[----:B------:R-:W-:-:S02]  /*67c0*/  IADD3 R28, PT, PT, R28, 0x100, R17 ;  /* 0x000001001c1c7810 */ /* 0x000fc40007ffe011 */
        /* <DEDUP_REMOVED lines=9> */
[C---:B------:R-:W-:Y:S01]  /*6860*/  SHF.R.W.U32 R17, R21.reuse, 0x11, R21 ;  /* 0x0000001115117819 */ /* 0x040fe20000001e15 */
[----:B------:R-:W-:Y:S01]  /*6870*/  IMAD.IADD R18, R14, 0x1, R15 ;  /* 0x000000010e127824 */ /* 0x000fe200078e020f */
[--C-:B------:R-:W-:Y:S02]  /*6880*/  SHF.R.W.U32 R22, R21, 0x13, R21.reuse ;  /* 0x0000001315167819 */ /* 0x100fe40000001e15 */
[----:B------:R-:W-:Y:S02]  /*6890*/  SHF.R.U32.HI R19, RZ, 0xa, R21 ;  /* 0x0000000aff137819 */ /* 0x000fe40000011615 */
[----:B------:R-:W-:-:S02]  /*68a0*/  LOP3.LUT R25, R11, R20, R26, 0xe8, !PT ;  /* 0x000000140b197212 */ /* 0x000fc400078ee81a */
[C-C-:B------:R-:W-:Y:S02]  /*68b0*/  SHF.R.W.U32 R29, R27.reuse, 0x6, R27.reuse ;  /* 0x000000061b1d7819 */ /* 0x140fe40000001e1b */
[C-C-:B------:R-:W-:Y:S02]  /*68c0*/  SHF.R.W.U32 R30, R27.reuse, 0xb, R27.reuse ;  /* 0x0000000b1b1e7819 */ /* 0x140fe40000001e1b */
[----:B------:R-:W-:Y:S02]  /*68d0*/  SHF.R.W.U32 R31, R27, 0x19, R27 ;  /* 0x000000191b1f7819 */ /* 0x000fe40000001e1b */
[----:B------:R-:W-:Y:S02]  /*68e0*/  LOP3.LUT R17, R22, R19, R17, 0x96, !PT ;  /* 0x0000001316117212 */ /* 0x000fe400078e9611 */
[----:B------:R-:W-:Y:S02]  /*68f0*/  IADD3 R28, PT, PT, R23, R28, R25 ;  /* 0x0000001c171c7210 */ /* 0x000fe40007ffe019 */
[----:B------:R-:W-:Y:S01]  /*6900*/  LOP3.LUT R30, R31, R30, R29, 0x96, !PT ;  /* 0x0000001e1f1e7212 */ /* 0x000fe200078e961d */
[----:B------:R-:W-:Y:S01]  /*6910*/  IMAD.IADD R17, R4, 0x1, R17 ;  /* 0x0000000104117824 */ /* 0x000fe200078e0211 */
[----:B------:R-:W-:-:S02]  /*6920*/  LOP3.LUT R25, R8, R27, R16, 0xb8, !PT ;  /* 0x0000001b08197212 */ /* 0x000fc400078eb810 */
[C-C-:B------:R-:W-:Y:S02]  /*6930*/  SHF.R.W.U32 R22, R18.reuse, 0x11, R18.reuse ;  /* 0x0000001112167819 */ /* 0x140fe40000001e12 */
[--C-:B------:R-:W-:Y:S02]  /*6940*/  SHF.R.W.U32 R15, R18, 0x13, R18.reuse ;  /* 0x00000013120f7819 */ /* 0x100fe40000001e12 */
[----:B------:R-:W-:Y:S02]  /*6950*/  SHF.R.U32.HI R19, RZ, 0xa, R18 ;  /* 0x0000000aff137819 */ /* 0x000fe40000011612 */
        /* <DEDUP_REMOVED lines=13> */
[----:B------:R-:W-:Y:S01]  /*6a30*/  LOP3.LUT R13, R32, R15, R13, 0x96, !PT ;  /* 0x0000000f200d7212 */ /* 0x000fe200078e960d */
[----:B------:R-:W-:Y:S01]  /*6a40*/  IMAD.IADD R15, R5, 0x1, R22 ;  /* 0x00000001050f7824 */ /* 0x000fe200078e0216 */
[----:B------:R-:W-:Y:S01]  /*6a50*/  LOP3.LUT R30, R30, R25, R19, 0x96, !PT ;  /* 0x000000191e1e7212 */ /* 0x000fe200078e9613 */
[----:B------:R-:W-:Y:S01]  /*6a60*/  IMAD.IADD R25, R20, 0x1, R34 ;  /* 0x0000000114197824 */ /* 0x000fe200078e0222 */
[----:B------:R-:W-:-:S02]  /*6a70*/  LOP3.LUT R29, R26, R11, R28, 0xe8, !PT ;  /* 0x0000000b1a1d7212 */ /* 0x000fc400078ee81c */
[----:B------:R-:W-:Y:S02]  /*6a80*/  SHF.R.W.U32 R32, R15, 0x11, R15 ;  /* 0x000000110f207819 */ /* 0x000fe40000001e0f */
        /* <DEDUP_REMOVED lines=8> */
[C-C-:B------:R-:W-:Y:S02]  /*6b10*/  SHF.R.W.U32 R20, R23.reuse, 0x2, R23.reuse ;  /* 0x0000000217147819 */ /* 0x140fe40000001e17 */
[C-C-:B------:R-:W-:Y:S02]  /*6b20*/  SHF.R.W.U32 R31, R23.reuse, 0xd, R23.reuse ;  /* 0x0000000d171f7819 */ /* 0x140fe40000001e17 */
[----:B------:R-:W-:-:S02]  /*6b30*/  SHF.R.W.U32 R22, R23, 0x16, R23 ;  /* 0x0000001617167819 */ /* 0x000fc40000001e17 */
[----:B------:R-:W-:Y:S02]  /*6b40*/  LOP3.LUT R19, R16, R25, R27, 0xb8, !PT ;  /* 0x0000001910137212 */ /* 0x000fe400078eb81b */
[----:B------:R-:W-:Y:S02]  /*6b50*/  IADD3 R13, PT, PT, R13, R30, R6 ;  /* 0x0000001e0d0d7210 */ /* 0x000fe40007ffe006 */
[----:B------:R-:W-:Y:S02]  /*6b60*/  LOP3.LUT R31, R22, R31, R20, 0x96, !PT ;  /* 0x0000001f161f7212 */ /* 0x000fe400078e9614 */
[----:B------:R-:W-:Y:S01]  /*6b70*/  IADD3 R20, PT, PT, R29, R19, R8 ;  /* 0x000000131d147210 */ /* 0x000fe20007ffe008 */
[----:B------:R-:W-:Y:S01]  /*6b80*/  VIADD R13, R13, 0x100 ;  /* 0x000001000d0d7836 */ /* 0x000fe20000000000 */
[----:B------:R-:W-:Y:S02]  /*6b90*/  LOP3.LUT R22, R28, R26, R23, 0xe8, !PT ;  /* 0x0000001a1c167212 */ /* 0x000fe400078ee817 */
[----:B------:R-:W-:-:S02]  /*6ba0*/  IADD3 R20, PT, PT, R7, UR29, R20 ;  /* 0x0000001d07147c10 */ /* 0x000fc4000fffe014 */
[--C-:B------:R-:W-:Y:S02]  /*6bb0*/  SHF.R.W.U32 R29, R13, 0x11, R13.reuse ;  /* 0x000000110d1d7819 */ /* 0x100fe40000001e0d */
[----:B------:R-:W-:Y:S01]  /*6bc0*/  IADD3 R22, PT, PT, R31, R20, R22 ;  /* 0x000000141f167210 */ /* 0x000fe20007ffe016 */
[----:B------:R-:W-:Y:S01]  /*6bd0*/  IMAD.IADD R20, R11, 0x1, R20 ;  /* 0x000000010b147824 */ /* 0x000fe200078e0214 */
[--C-:B------:R-:W-:Y:S02]  /*6be0*/  SHF.R.W.U32 R8, R13, 0x13, R13.reuse ;  /* 0x000000130d087819 */ /* 0x100fe40000001e0d */
[----:B------:R-:W-:Y:S02]  /*6bf0*/  SHF.R.U32.HI R19, RZ, 0xa, R13 ;  /* 0x0000000aff137819 */ /* 0x000fe4000001160d */
[----:B------:R-:W-:Y:S02]  /*6c00*/  SHF.R.W.U32 R34, R20, 0xb, R20 ;  /* 0x0000000b14227819 */ /* 0x000fe40000001e14 */
[----:B------:R-:W-:-:S02]  /*6c10*/  LOP3.LUT R29, R8, R19, R29, 0x96, !PT ;  /* 0x00000013081d7212 */ /* 0x000fc400078e961d */
[C-C-:B------:R-:W-:Y:S02]  /*6c20*/  SHF.R.W.U32 R19, R20.reuse, 0x6, R20.reuse ;  /* 0x0000000614137819 */ /* 0x140fe40000001e14 */
[----:B------:R-:W-:Y:S02]  /*6c30*/  SHF.R.W.U32 R31, R20, 0x19, R20 ;  /* 0x00000019141f7819 */ /* 0x000fe40000001e14 */
[C-C-:B------:R-:W-:Y:S02]  /*6c40*/  SHF.R.W.U32 R30, R2.reuse, 0x7, R2.reuse ;  /* 0x00000007021e7819 */ /* 0x140fe40000001e02 */
[--C-:B------:R-:W-:Y:S02]  /*6c50*/  SHF.R.W.U32 R11, R2, 0x12, R2.reuse ;  /* 0x00000012020b7819 */ /* 0x100fe40000001e02 */
[----:B------:R-:W-:Y:S02]  /*6c60*/  SHF.R.U32.HI R8, RZ, 0x3, R2 ;  /* 0x00000003ff087819 */ /* 0x000fe40000011602 */
[----:B------:R-:W-:-:S02]  /*6c70*/  LOP3.LUT R31, R31, R34, R19, 0x96, !PT ;  /* 0x000000221f1f7212 */ /* 0x000fc400078e9613 */
[----:B------:R-:W-:Y:S02]  /*6c80*/  LOP3.LUT R33, R27, R20, R25, 0xb8, !PT ;  /* 0x000000141b217212 */ /* 0x000fe400078eb819 */
[----:B------:R-:W-:Y:S02]  /*6c90*/  LOP3.LUT R30, R11, R8, R30, 0x96, !PT ;  /* 0x000000080b1e7212 */ /* 0x000fe400078e961e */
        /* <DEDUP_REMOVED lines=14> */
[C---:B------:R-:W-:Y:S01]  /*6d80*/  SHF.R.W.U32 R8, R19.reuse, 0x6, R19 ;  /* 0x0000000613087819 */ /* 0x040fe20000001e13 */
[----:B------:R-:W-:Y:S01]  /*6d90*/  IMAD.IADD R7, R30, 0x1, R7 ;  /* 0x000000011e077824 */ /* 0x000fe200078e0207 */
[C-C-:B------:R-:W-:Y:S02]  /*6da0*/  SHF.R.W.U32 R33, R19.reuse, 0xb, R19.reuse ;  /* 0x0000000b13217819 */ /* 0x140fe40000001e13 */
[----:B------:R-:W-:-:S02]  /*6db0*/  SHF.R.W.U32 R16, R19, 0x19, R19 ;  /* 0x0000001913107819 */ /* 0x000fc40000001e13 */
[----:B------:R-:W-:Y:S02]  /*6dc0*/  LOP3.LUT R26, R25, R19, R20, 0xb8, !PT ;  /* 0x00000013191a7212 */ /* 0x000fe400078eb814 */
[----:B------:R-:W-:Y:S02]  /*6dd0*/  LOP3.LUT R16, R16, R33, R8, 0x96, !PT ;  /* 0x0000002110107212 */ /* 0x000fe400078e9608 */
[----:B------:R-:W-:Y:S02]  /*6de0*/  IADD3 R8, PT, PT, R32, 0x400022, R3 ;  /* 0x0040002220087810 */ /* 0x000fe40007ffe003 */
        /* <DEDUP_REMOVED lines=12> */
[----:B------:R-:W-:Y:S02]  /*6eb0*/  SHF.R.U32.HI R30, RZ, 0x3, R12 ;  /* 0x00000003ff1e7819 */ /* 0x000fe4000001160c */
[----:B------:R-:W-:Y:S02]  /*6ec0*/  IADD3 R29, PT, PT, R32, R33, R27 ;  /* 0x00000021201d7210 */ /* 0x000fe40007ffe01b */
[C-C-:B------:R-:W-:Y:S02]  /*6ed0*/  SHF.R.W.U32 R27, R16.reuse, 0x6, R16.reuse ;  /* 0x00000006101b7819 */ /* 0x140fe40000001e10 */
[----:B------:R-:W-:-:S02]  /*6ee0*/  SHF.R.W.U32 R28, R16, 0xb, R16 ;  /* 0x0000000b101c7819 */ /* 0x000fc40000001e10 */
[----:B------:R-:W-:Y:S02]  /*6ef0*/  SHF.R.W.U32 R32, R16, 0x19, R16 ;  /* 0x0000001910207819 */ /* 0x000fe40000001e10 */
[----:B------:R-:W-:Y:S02]  /*6f00*/  LOP3.LUT R33, R20, R16, R19, 0xb8, !PT ;  /* 0x0000001014217212 */ /* 0x000fe400078eb813 */
[----:B------:R-:W-:Y:S02]  /*6f10*/  LOP3.LUT R32, R32, R28, R27, 0x96, !PT ;  /* 0x0000001c20207212 */ /* 0x000fe400078e961b */
[C-C-:B------:R-:W-:Y:S02]  /*6f20*/  SHF.R.W.U32 R28, R12.reuse, 0x7, R12.reuse ;  /* 0x000000070c1c7819 */ /* 0x140fe40000001e0c */
[----:B------:R-:W-:Y:S02]  /*6f30*/  SHF.R.W.U32 R27, R12, 0x12, R12 ;  /* 0x000000120c1b7819 */ /* 0x000fe40000001e0c */
[----:B------:R-:W-:-:S02]  /*6f40*/  IADD3 R33, PT, PT, R32, R33, R25 ;  /* 0x0000002120217210 */ /* 0x000fc40007ffe019 */
[----:B------:R-:W-:Y:S02]  /*6f50*/  LOP3.LUT R28, R27, R30, R28, 0x96, !PT ;  /* 0x0000001e1b1c7212 */ /* 0x000fe400078e961c */
[C-C-:B------:R-:W-:Y:S02]  /*6f60*/  SHF.R.W.U32 R27, R7.reuse, 0x11, R7.reuse ;  /* 0x00000011071b7819 */ /* 0x140fe40000001e07 */
[--C-:B------:R-:W-:Y:S02]  /*6f70*/  SHF.R.W.U32 R30, R7, 0x13, R7.reuse ;  /* 0x00000013071e7819 */ /* 0x100fe40000001e07 */
[----:B------:R-:W-:Y:S02]  /*6f80*/  SHF.R.U32.HI R25, RZ, 0xa, R7 ;  /* 0x0000000aff197819 */ /* 0x000fe40000011607 */
[----:B------:R-:W-:Y:S02]  /*6f90*/  SHF.R.W.U32 R32, R29, 0x16, R29 ;  /* 0x000000161d207819 */ /* 0x000fe40000001e1d */
[----:B------:R-:W-:-:S02]  /*6fa0*/  LOP3.LUT R27, R30, R25, R27, 0x96, !PT ;  /* 0x000000191e1b7212 */ /* 0x000fc400078e961b */
        /* <DEDUP_REMOVED lines=8> */
[----:B------:R-:W-:Y:S01]  /*7030*/  IMAD.IADD R23, R23, 0x1, R30 ;  /* 0x0000000117177824 */ /* 0x000fe200078e021e */
        /* <DEDUP_REMOVED lines=16> */
[----:B------:R-:W-:Y:S02]  /*7140*/  SHF.R.W.U32 R30, R26, 0xd, R26 ;  /* 0x0000000d1a1e7819 */ /* 0x000fe40000001e1a */
[----:B------:R-:W-:Y:S02]  /*7150*/  IADD3 R2, PT, PT, R2, R20, R21 ;  /* 0x0000001402027210 */ /* 0x000fe40007ffe015 */
[----:B------:R-:W-:Y:S02]  /*7160*/  LOP3.LUT R30, R33, R30, R9, 0x96, !PT ;  /* 0x0000001e211e7212 */ /* 0x000fe400078e9609 */
[----:B------:R-:W-:Y:S01]  /*7170*/  IADD3 R33, PT, PT, R5, UR33, R32 ;  /* 0x0000002105217c10 */ /* 0x000fe2000fffe020 */
[----:B------:R-:W-:Y:S01]  /*7180*/  IMAD.IADD R11, R11, 0x1, R2 ;  /* 0x000000010b0b7824 */ /* 0x000fe200078e0202 */
[----:B------:R-:W-:Y:S02]  /*7190*/  LOP3.LUT R32, R29, R31, R26, 0xe8, !PT ;  /* 0x0000001f1d207212 */ /* 0x000fe400078ee81a */
[----:B------:R-:W-:Y:S01]  /*71a0*/  IADD3 R9, PT, PT, R14, R27, R15 ;  /* 0x0000001b0e097210 */ /* 0x000fe20007ffe00f */
[----:B------:R-:W-:Y:S01]  /*71b0*/  IMAD.IADD R22, R22, 0x1, R33 ;  /* 0x0000000116167824 */ /* 0x000fe200078e0221 */
[----:B------:R-:W-:-:S02]  /*71c0*/  IADD3 R27, PT, PT, R30, R33, R32 ;  /* 0x000000211e1b7210 */ /* 0x000fc40007ffe020 */
[----:B------:R-:W-:Y:S01]  /*71d0*/  SHF.R.U32.HI R2, RZ, 0x3, R3 ;  /* 0x00000003ff027819 */ /* 0x000fe20000011603 */
[----:B------:R-:W-:Y:S01]  /*71e0*/  IMAD.IADD R9, R28, 0x1, R9 ;  /* 0x000000011c097824 */ /* 0x000fe200078e0209 */
[C-C-:B------:R-:W-:Y:S02]  /*71f0*/  SHF.R.W.U32 R14, R22.reuse, 0x6, R22.reuse ;  /* 0x00000006160e7819 */ /* 0x140fe40000001e16 */
        /* <DEDUP_REMOVED lines=15> */
[----:B------:R-:W-:-:S04]  /*72f0*/  SHF.R.W.U32 R19, R27, 0xd, R27 ;  /* 0x0000000d1b137819 */ /* 0x000fc80000001e1b */
[----:B------:R-:W-:Y:S02]  /*7300*/  LOP3.LUT R35, R32, R19, R14, 0x96, !PT ;  /* 0x0000001320237212 */ /* 0x000fe400078e960e */
[----:B------:R-:W-:Y:S02]  /*7310*/  IADD3 R14, PT, PT, R4, UR34, R33 ;  /* 0x00000022040e7c10 */ /* 0x000fe4000fffe021 */
[----:B------:R-:W-:-:S03]  /*7320*/  LOP3.LUT R32, R26, R29, R27, 0xe8, !PT ;  /* 0x0000001d1a207212 */ /* 0x000fc600078ee81b */
        /* <DEDUP_REMOVED lines=51> */
[----:B------:R-:W-:Y:S02]  /*7660*/  SHF.R.W.U32 R32, R23, 0x19, R23 ;  /* 0x0000001917207819 */ /* 0x000fe40000001e17 */
[----:B------:R-:W-:Y:S02]  /*7670*/  SHF.R.W.U32 R25, R24, 0x12, R24 ;  /* 0x0000001218197819 */ /* 0x000fe40000001e18 */
        /* <DEDUP_REMOVED lines=18> */
[C---:B------:R-:W-:Y:S01]  /*77a0*/  SHF.R.W.U32 R29, R18.reuse, 0x7, R18 ;  /* 0x00000007121d7819 */ /* 0x040fe20000001e12 */
[----:B------:R-:W-:Y:S01]  /*77b0*/  IMAD.IADD R22, R27, 0x1, R32 ;  /* 0x000000011b167824 */ /* 0x000fe200078e0220 */
[----:B------:R-:W-:Y:S02]  /*77c0*/  IADD3 R27, PT, PT, R25, R32, R33 ;  /* 0x00000020191b7210 */ /* 0x000fe40007ffe021 */
[----:B------:R-:W-:Y:S02]  /*77d0*/  SHF.R.W.U32 R30, R18, 0x12, R18 ;  /* 0x00000012121e7819 */ /* 0x000fe40000001e12 */
[C-C-:B------:R-:W-:Y:S02]  /*77e0*/  SHF.R.W.U32 R25, R22.reuse, 0x6, R22.reuse ;  /* 0x0000000616197819 */ /* 0x140fe40000001e16 */
[C-C-:B------:R-:W-:Y:S02]  /*77f0*/  SHF.R.W.U32 R32, R22.reuse, 0xb, R22.reuse ;  /* 0x0000000b16207819 */ /* 0x140fe40000001e16 */
[----:B------:R-:W-:-:S02]  /*7800*/  SHF.R.W.U32 R33, R22, 0x19, R22 ;  /* 0x0000001916217819 */ /* 0x000fc40000001e16 */
[----:B------:R-:W-:Y:S02]  /*7810*/  IADD3 R31, PT, PT, R4, R31, R13 ;  /* 0x0000001f041f7210 */ /* 0x000fe40007ffe00d */
[----:B------:R-:W-:Y:S02]  /*7820*/  LOP3.LUT R32, R33, R32, R25, 0x96, !PT ;  /* 0x0000002021207212 */ /* 0x000fe400078e9619 */
[----:B------:R-:W-:Y:S01]  /*7830*/  SHF.R.U32.HI R25, RZ, 0x3, R18 ;  /* 0x00000003ff197819 */ /* 0x000fe20000011612 */
[----:B------:R-:W-:Y:S01]  /*7840*/  IMAD.IADD R4, R14, 0x1, R31 ;  /* 0x000000010e047824 */ /* 0x000fe200078e021f */
        /* <DEDUP_REMOVED lines=19> */
[--C-:B------:R-:W-:Y:S02]  /*7980*/  SHF.R.W.U32 R31, R21, 0x12, R21.reuse ;  /* 0x00000012151f7819 */ /* 0x100fe40000001e15 */
[----:B------:R-:W-:Y:S02]  /*7990*/  LOP3.LUT R33, R32, R33, R30, 0x96, !PT ;  /* 0x0000002120217212 */ /* 0x000fe400078e961e */
[----:B------:R-:W-:-:S02]  /*79a0*/  SHF.R.U32.HI R30, RZ, 0x3, R21 ;  /* 0x00000003ff1e7819 */ /* 0x000fc40000011615 */
[----:B------:R-:W-:Y:S02]  /*79b0*/  LOP3.LUT R32, R23, R19, R22, 0xb8, !PT ;  /* 0x0000001317207212 */ /* 0x000fe400078eb816 */
[----:B------:R-:W-:Y:S02]  /*79c0*/  LOP3.LUT R14, R31, R30, R14, 0x96, !PT ;  /* 0x0000001e1f0e7212 */ /* 0x000fe400078e960e */
[----:B------:R-:W-:Y:S02]  /*79d0*/  IADD3 R32, PT, PT, R33, R32, R16 ;  /* 0x0000002021207210 */ /* 0x000fe40007ffe010 */
        /* <DEDUP_REMOVED lines=37> */
[----:B------:R-:W-:Y:S01]  /*7c30*/  IMAD.IADD R23, R28, 0x1, R33 ;  /* 0x000000011c177824 */ /* 0x000fe200078e0221 */
[----:B------:R-:W-:Y:S02]  /*7c40*/  IADD3 R28, PT, PT, R24, R33, R32 ;  /* 0x00000021181c7210 */ /* 0x000fe40007ffe020 */
[----:B------:R-:W-:Y:S02]  /*7c50*/  SHF.R.U32.HI R26, RZ, 0x3, R17 ;  /* 0x00000003ff1a7819 */ /* 0x000fe40000011611 */
[C-C-:B------:R-:W-:Y:S02]  /*7c60*/  SHF.R.W.U32 R24, R23.reuse, 0x6, R23.reuse ;  /* 0x0000000617187819 */ /* 0x140fe40000001e17 */
[C-C-:B------:R-:W-:Y:S02]  /*7c70*/  SHF.R.W.U32 R33, R23.reuse, 0xb, R23.reuse ;  /* 0x0000000b17217819 */ /* 0x140fe40000001e17 */
[----:B------:R-:W-:-:S02]  /*7c80*/  SHF.R.W.U32 R32, R23, 0x19, R23 ;  /* 0x0000001917207819 */ /* 0x000fc40000001e17 */
[----:B------:R-:W-:Y:S02]  /*7c90*/  LOP3.LUT R34, R25, R20, R28, 0xe8, !PT ;  /* 0x0000001419227212 */ /* 0x000fe400078ee81c */
[----:B------:R-:W-:Y:S02]  /*7ca0*/  LOP3.LUT R33, R32, R33, R24, 0x96, !PT ;  /* 0x0000002120217212 */ /* 0x000fe400078e9618 */
        /* <DEDUP_REMOVED lines=13> */
[----:B------:R-:W-:Y:S01]  /*7d80*/  IADD3 R22, PT, PT, R21, R30, R12 ;  /* 0x0000001e15167210 */ /* 0x000fe20007ffe00c */
[----:B------:R-:W-:Y:S01]  /*7d90*/  IMAD.IADD R26, R27, 0x1, R32 ;  /* 0x000000011b1a7824 */ /* 0x000fe200078e0220 */
[----:B------:R-:W-:Y:S02]  /*7da0*/  IADD3 R21, PT, PT, R33, R32, R34 ;  /* 0x0000002021157210 */ /* 0x000fe40007ffe022 */
[----:B------:R-:W-:Y:S01]  /*7db0*/  IADD3 R31, PT, PT, R18, R31, R9 ;  /* 0x0000001f121f7210 */ /* 0x000fe20007ffe009 */
[----:B------:R-:W-:Y:S01]  /*7dc0*/  IMAD.IADD R22, R29, 0x1, R22 ;  /* 0x000000011d167824 */ /* 0x000fe200078e0216 */
[----:B------:R-:W-:-:S02]  /*7dd0*/  SHF.R.W.U32 R27, R26, 0x6, R26 ;  /* 0x000000061a1b7819 */ /* 0x000fc40000001e1a */
[--C-:B------:R-:W-:Y:S01]  /*7de0*/  SHF.R.W.U32 R30, R26, 0xb, R26.reuse ;  /* 0x0000000b1a1e7819 */ /* 0x100fe20000001e1a */
[----:B------:R-:W-:Y:S01]  /*7df0*/  IMAD.IADD R14, R14, 0x1, R31 ;  /* 0x000000010e0e7824 */ /* 0x000fe200078e021f */
[----:B------:R-:W-:Y:S02]  /*7e00*/  SHF.R.W.U32 R32, R26, 0x19, R26 ;  /* 0x000000191a207819 */ /* 0x000fe40000001e1a */
[--C-:B------:R-:W-:Y:S02]  /*7e10*/  SHF.R.U32.HI R29, RZ, 0x3, R8.reuse ;  /* 0x00000003ff1d7819 */ /* 0x100fe40000011608 */
[----:B------:R-:W-:Y:S02]  /*7e20*/  LOP3.LUT R32, R32, R30, R27, 0x96, !PT ;  /* 0x0000001e20207212 */ /* 0x000fe400078e961b */
[C-C-:B------:R-:W-:Y:S02]  /*7e30*/  SHF.R.W.U32 R27, R8.reuse, 0x7, R8.reuse ;  /* 0x00000007081b7819 */ /* 0x140fe40000001e08 */
[----:B------:R-:W-:-:S02]  /*7e40*/  SHF.R.W.U32 R30, R8, 0x12, R8 ;  /* 0x00000012081e7819 */ /* 0x000fc40000001e08 */
        /* <DEDUP_REMOVED lines=25> */
[----:B------:R-:W-:Y:S01]  /*7fe0*/  IADD3 R30, PT, PT, R33, R32, R16 ;  /* 0x00000020211e7210 */ /* 0x000fe20007ffe010 */
[----:B------:R-:W-:Y:S01]  /*7ff0*/  IMAD.IADD R17, R27, 0x1, R34 ;  /* 0x000000011b117824 */ /* 0x000fe200078e0222 */
        /* <DEDUP_REMOVED lines=11> */
[----:B------:R-:W-:-:S02]  /*80b0*/  SHF.R.W.U32 R34, R10, 0x12, R10 ;  /* 0x000000120a227819 */ /* 0x000fc40000001e0a */
[----:B------:R-:W-:Y:S02]  /*80c0*/  IADD3 R30, PT, PT, R31, R30, R33 ;  /* 0x0000001e1f1e7210 */ /* 0x000fe40007ffe021 */
[C-C-:B------:R-:W-:Y:S02]  /*80d0*/  SHF.R.W.U32 R25, R16.reuse, 0x6, R16.reuse ;  /* 0x0000000610197819 */ /* 0x140fe40000001e10 */
[C-C-:B------:R-:W-:Y:S02]  /*80e0*/  SHF.R.W.U32 R36, R16.reuse, 0xb, R16.reuse ;  /* 0x0000000b10247819 */ /* 0x140fe40000001e10 */
[----:B------:R-:W-:Y:S02]  /*80f0*/  SHF.R.W.U32 R29, R16, 0x19, R16 ;  /* 0x00000019101d7819 */ /* 0x000fe40000001e10 */
        /* <DEDUP_REMOVED lines=23> */
[----:B------:R-:W-:Y:S02]  /*8270*/  SHF.R.U32.HI R15, RZ, 0x3, R7 ;  /* 0x00000003ff0f7819 */ /* 0x000fe40000011607 */
        /* <DEDUP_REMOVED lines=12> */
[--C-:B------:R-:W-:Y:S02]  /*8340*/  SHF.R.W.U32 R28, R25, 0x16, R25.reuse ;  /* 0x00000016191c7819 */ /* 0x100fe40000001e19 */
[----:B------:R-:W-:Y:S02]  /*8350*/  LOP3.LUT R34, R30, R18, R25, 0xe8, !PT ;  /* 0x000000121e227212 */ /* 0x000fe400078ee819 */
[----:B------:R-:W-:Y:S02]  /*8360*/  LOP3.LUT R33, R28, R33, R26, 0x96, !PT ;  /* 0x000000211c217212 */ /* 0x000fe400078e961a */
[----:B------:R-:W-:-:S02]  /*8370*/  IADD3 R28, PT, PT, R7, UR45, R32 ;  /* 0x0000002d071c7c10 */ /* 0x000fc4000fffe020 */
[----:B------:R-:W-:Y:S02]  /*8380*/  IADD3 R32, PT, PT, R13, R31, R6 ;  /* 0x0000001f0d207210 */ /* 0x000fe40007ffe006 */
[----:B------:R-:W-:Y:S01]  /*8390*/  IADD3 R15, PT, PT, R8, R15, R3 ;  /* 0x0000000f080f7210 */ /* 0x000fe20007ffe003 */
[----:B------:R-:W-:Y:S01]  /*83a0*/  IMAD.IADD R26, R21, 0x1, R28 ;  /* 0x00000001151a7824 */ /* 0x000fe200078e021c */
[----:B------:R-:W-:Y:S01]  /*83b0*/  IADD3 R28, PT, PT, R33, R28, R34 ;  /* 0x0000001c211c7210 */ /* 0x000fe20007ffe022 */
[----:B------:R-:W-:Y:S01]  /*83c0*/  IMAD.IADD R13, R29, 0x1, R32 ;  /* 0x000000011d0d7824 */ /* 0x000fe200078e0220 */
[----:B------:R-:W-:Y:S01]  /*83d0*/  SHF.R.W.U32 R32, R11, 0x12, R11 ;  /* 0x000000120b207819 */ /* 0x000fe20000001e0b */
[----:B------:R-:W-:Y:S01]  /*83e0*/  IMAD.IADD R15, R20, 0x1, R15 ;  /* 0x00000001140f7824 */ /* 0x000fe200078e020f */
[C-C-:B------:R-:W-:Y:S02]  /*83f0*/  SHF.R.W.U32 R21, R26.reuse, 0x6, R26.reuse ;  /* 0x000000061a157819 */ /* 0x140fe40000001e1a */
[----:B------:R-:W-:-:S02]  /*8400*/  SHF.R.W.U32 R34, R26, 0xb, R26 ;  /* 0x0000000b1a227819 */ /* 0x000fc40000001e1a */
[----:B------:R-:W-:Y:S02]  /*8410*/  SHF.R.W.U32 R31, R26, 0x19, R26 ;  /* 0x000000191a1f7819 */ /* 0x000fe40000001e1a */
[----:B------:R-:W-:Y:S02]  /*8420*/  SHF.R.U32.HI R29, RZ, 0x3, R11 ;  /* 0x00000003ff1d7819 */ /* 0x000fe4000001160b */
[----:B------:R-:W-:Y:S02]  /*8430*/  LOP3.LUT R34, R31, R34, R21, 0x96, !PT ;  /* 0x000000221f227212 */ /* 0x000fe400078e9615 */
        /* <DEDUP_REMOVED lines=10> */
[--C-:B------:R-:W-:Y:S02]  /*84e0*/  SHF.R.W.U32 R32, R28, 0xd, R28.reuse ;  /* 0x0000000d1c207819 */ /* 0x100fe40000001e1c */
[----:B------:R-:W-:Y:S02]  /*84f0*/  LOP3.LUT R33, R25, R30, R28, 0xe8, !PT ;  /* 0x0000001e19217212 */ /* 0x000fe400078ee81c */
[----:B------:R-:W-:Y:S02]  /*8500*/  LOP3.LUT R32, R29, R32, R19, 0x96, !PT ;  /* 0x000000201d207212 */ /* 0x000fe400078e9613 */
[----:B------:R-:W-:-:S05]  /*8510*/  IADD3 R19, PT, PT, R11, UR46, R34 ;  /* 0x0000002e0b137c10 */ /* 0x000fca000fffe022 */
[----:B------:R-:W-:Y:S01]  /*8520*/  IMAD.IADD R29, R18, 0x1, R19 ;  /* 0x00000001121d7824 */ /* 0x000fe200078e0213 */
[----:B------:R-:W-:-:S04]  /*8530*/  IADD3 R19, PT, PT, R32, R19, R33 ;  /* 0x0000001320137210 */ /* 0x000fc80007ffe021 */
        /* <DEDUP_REMOVED lines=17> */
[----:B------:R-:W-:-:S02]  /*8650*/  IADD3 R10, PT, PT, R10, R18, R5 ;  /* 0x000000120a0a7210 */ /* 0x000fc40007ffe005 */
[----:B------:R-:W-:Y:S02]  /*8660*/  LOP3.LUT R34, R32, R33, R16, 0x96, !PT ;  /* 0x0000002120227212 */ /* 0x000fe400078e9610 */
[----:B------:R-:W-:Y:S01]  /*8670*/  IADD3 R33, PT, PT, R9, UR47, R20 ;  /* 0x0000002f09217c10 */ /* 0x000fe2000fffe014 */
[----:B------:R-:W-:Y:S01]  /*8680*/  IMAD.IADD R10, R27, 0x1, R10 ;  /* 0x000000011b0a7824 */ /* 0x000fe200078e020a */
[----:B------:R-:W-:Y:S02]  /*8690*/  LOP3.LUT R20, R28, R25, R19, 0xe8, !PT ;  /* 0x000000191c147212 */ /* 0x000fe400078ee813 */
[----:B------:R-:W-:Y:S01]  /*86a0*/  IADD3 R16, PT, PT, R7, R31, R14 ;  /* 0x0000001f07107210 */ /* 0x000fe20007ffe00e */
[----:B------:R-:W-:Y:S01]  /*86b0*/  IMAD.IADD R32, R30, 0x1, R33 ;  /* 0x000000011e207824 */ /* 0x000fe200078e0221 */
[----:B------:R-:W-:Y:S02]  /*86c0*/  IADD3 R30, PT, PT, R34, R33, R20 ;  /* 0x00000021221e7210 */ /* 0x000fe40007ffe014 */
[----:B------:R-:W-:Y:S01]  /*86d0*/  SHF.R.U32.HI R27, RZ, 0x3, R2 ;  /* 0x00000003ff1b7819 */ /* 0x000fe20000011602 */
[----:B------:R-:W-:Y:S01]  /*86e0*/  IMAD.IADD R7, R21, 0x1, R16 ;  /* 0x0000000115077824 */ /* 0x000fe200078e0210 */
[----:B------:R-:W-:-:S02]  /*86f0*/  SHF.R.W.U32 R20, R32, 0x6, R32 ;  /* 0x0000000620147819 */ /* 0x000fc40000001e20 */
[C-C-:B------:R-:W-:Y:S02]  /*8700*/  SHF.R.W.U32 R31, R32.reuse, 0xb, R32.reuse ;  /* 0x0000000b201f7819 */ /* 0x140fe40000001e20 */
[----:B------:R-:W-:Y:S02]  /*8710*/  SHF.R.W.U32 R33, R32, 0x19, R32 ;  /* 0x0000001920217819 */ /* 0x000fe40000001e20 */
[C---:B------:R-:W-:Y:S02]  /*8720*/  SHF.R.W.U32 R16, R12.reuse, 0x7, R12 ;  /* 0x000000070c107819 */ /* 0x040fe40000001e0c */
[----:B------:R-:W-:Y:S02]  /*8730*/  LOP3.LUT R34, R33, R31, R20, 0x96, !PT ;  /* 0x0000001f21227212 */ /* 0x000fe400078e9614 */
[--C-:B------:R-:W-:Y:S02]  /*8740*/  SHF.R.W.U32 R21, R12, 0x12, R12.reuse ;  /* 0x000000120c157819 */ /* 0x100fe40000001e0c */
        /* <DEDUP_REMOVED lines=38> */
[C-C-:B------:R-:W-:Y:S02]  /*89b0*/  SHF.R.W.U32 R18, R28.reuse, 0x6, R28.reuse ;  /* 0x000000061c127819 */ /* 0x140fe40000001e1c */
        /* <DEDUP_REMOVED lines=23> */
[--C-:B------:R-:W-:Y:S02]  /*8b30*/  SHF.R.W.U32 R34, R3, 0x12, R3.reuse ;  /* 0x0000001203227819 */ /* 0x100fe40000001e03 */
[----:B------:R-:W-:Y:S02]  /*8b40*/  IADD3 R32, PT, PT, R19, R33, R32 ;  /* 0x0000002113207210 */ /* 0x000fe40007ffe020 */
[--C-:B------:R-:W-:Y:S02]  /*8b50*/  SHF.R.W.U32 R19, R3, 0x7, R3.reuse ;  /* 0x0000000703137819 */ /* 0x100fe40000001e03 */
[----:B------:R-:W-:-:S04]  /*8b60*/  SHF.R.U32.HI R33, RZ, 0x3, R3 ;  /* 0x00000003ff217819 */ /* 0x000fc80000011603 */
        /* <DEDUP_REMOVED lines=99> */
[C---:B------:R-:W-:Y:S02]  /*91a0*/  SHF.R.W.U32 R23, R26.reuse, 0x2, R26 ;  /* 0x000000021a177819 */ /* 0x040fe40000001e1a */
[----:B------:R-:W-:Y:S02]  /*91b0*/  IADD3 R34, PT, PT, R15, UR58, R34 ;  /* 0x0000003a0f227c10 */ /* 0x000fe4000fffe022 */
        /* <DEDUP_REMOVED lines=43> */
[----:B------:R-:W-:-:S05]  /*9470*/  IADD3 R25, PT, PT, R7, UR61, R30 ;  /* 0x0000003d07197c10 */ /* 0x000fca000fffe01e */
        /* <DEDUP_REMOVED lines=9> */
[----:B------:R-:W-:Y:S01]  /*9510*/  IADD3 R25, PT, PT, R26, R25, R33 ;  /* 0x000000191a197210 */ /* 0x000fe20007ffe021 */
[----:B------:R-:W-:Y:S01]  /*9520*/  IMAD.IADD R26, R8, 0x1, R11 ;  /* 0x00000001081a7824 */ /* 0x000fe200078e020b */
        /* <DEDUP_REMOVED lines=11> */
[----:B------:R-:W-:Y:S02]  /*95e0*/  IADD3 R25, PT, PT, R9, R20, R24 ;  /* 0x0000001409197210 */ /* 0x000fe40007ffe018 */
[----:B------:R-:W-:Y:S02]  /*95f0*/  LOP3.LUT R8, R29, R23, R30, 0xb8, !PT ;  /* 0x000000171d087212 */ /* 0x000fe400078eb81e */
[----:B------:R-:W-:Y:S01]  /*9600*/  SHF.R.W.U32 R9, R26, 0x13, R26 ;  /* 0x000000131a097819 */ /* 0x000fe20000001e1a */
[----:B------:R-:W-:Y:S01]  /*9610*/  IMAD.IADD R25, R16, 0x1, R25 ;  /* 0x0000000110197824 */ /* 0x000fe200078e0219 */
[----:B------:R-:W-:Y:S02]  /*9620*/  IADD3 R32, PT, PT, R31, R8, R32 ;  /* 0x000000081f207210 */ /* 0x000fe40007ffe020 */
[----:B------:R-:W-:-:S02]  /*9630*/  SHF.R.W.U32 R8, R26, 0x11, R26 ;  /* 0x000000111a087819 */ /* 0x000fc40000001e1a */
[----:B------:R-:W-:Y:S02]  /*9640*/  SHF.R.U32.HI R16, RZ, 0xa, R26 ;  /* 0x0000000aff107819 */ /* 0x000fe4000001161a */
[--C-:B------:R-:W-:Y:S02]  /*9650*/  SHF.R.W.U32 R20, R11, 0x2, R11.reuse ;  /* 0x000000020b147819 */ /* 0x100fe40000001e0b */
[----:B------:R-:W-:Y:S02]  /*9660*/  LOP3.LUT R8, R9, R16, R8, 0x96, !PT ;  /* 0x0000001009087212 */ /* 0x000fe400078e9608 */
[----:B------:R-:W-:Y:S02]  /*9670*/  IADD3 R9, PT, PT, R25, UR63, R32 ;  /* 0x0000003f19097c10 */ /* 0x000fe4000fffe020 */
[C-C-:B------:R-:W-:Y:S02]  /*9680*/  SHF.R.W.U32 R31, R11.reuse, 0xd, R11.reuse ;  /* 0x0000000d0b1f7819 */ /* 0x140fe40000001e0b */
[----:B------:R-:W-:Y:S01]  /*9690*/  SHF.R.W.U32 R32, R11, 0x16, R11 ;  /* 0x000000160b207819 */ /* 0x000fe20000001e0b */
[----:B------:R-:W-:Y:S01]  /*96a0*/  IMAD.IADD R16, R34, 0x1, R9 ;  /* 0x0000000122107824 */ /* 0x000fe200078e0209 */
[----:B------:R-:W-:-:S02]  /*96b0*/  IADD3 R8, PT, PT, R12, R8, R17 ;  /* 0x000000080c087210 */ /* 0x000fc40007ffe011 */
[----:B------:R-:W-:Y:S02]  /*96c0*/  LOP3.LUT R20, R32, R31, R20, 0x96, !PT ;  /* 0x0000001f20147212 */ /* 0x000fe400078e9614 */
[C---:B------:R-:W-:Y:S01]  /*96d0*/  SHF.R.W.U32 R31, R16.reuse, 0x6, R16 ;  /* 0x00000006101f7819 */ /* 0x040fe20000001e10 */
[----:B------:R-:W-:Y:S01]  /*96e0*/  IMAD.IADD R21, R21, 0x1, R8 ;  /* 0x0000000115157824 */ /* 0x000fe200078e0208 */
[C-C-:B------:R-:W-:Y:S02]  /*96f0*/  SHF.R.W.U32 R32, R16.reuse, 0xb, R16.reuse ;  /* 0x0000000b10207819 */ /* 0x140fe40000001e10 */
[----:B------:R-:W-:Y:S02]  /*9700*/  SHF.R.W.U32 R33, R16, 0x19, R16 ;  /* 0x0000001910217819 */ /* 0x000fe40000001e10 */
[----:B------:R-:W-:Y:S02]  /*9710*/  LOP3.LUT R12, R28, R27, R11, 0xe8, !PT ;  /* 0x0000001b1c0c7212 */ /* 0x000fe400078ee80b */
[----:B------:R-:W-:-:S02]  /*9720*/  LOP3.LUT R32, R33, R32, R31, 0x96, !PT ;  /* 0x0000002021207212 */ /* 0x000fc400078e961f */
[----:B------:R-:W-:Y:S02]  /*9730*/  LOP3.LUT R31, R30, R16, R23, 0xb8, !PT ;  /* 0x000000101e1f7212 */ /* 0x000fe400078eb817 */
[----:B------:R-:W-:Y:S02]  /*9740*/  IADD3 R12, PT, PT, R20, R9, R12 ;  /* 0x00000009140c7210 */ /* 0x000fe40007ffe00c */
[----:B------:R-:W0:Y:S01]  /*9750*/  LDC.64 R8, c[0x0][0x390] ;  /* 0x0000e400ff087b82 */ /* 0x000e220000000a00 */
[----:B------:R-:W-:Y:S02]  /*9760*/  IADD3 R20, PT, PT, R32, R31, R29 ;  /* 0x0000001f20147210 */ /* 0x000fe40007ffe01d */
[C-C-:B------:R-:W-:Y:S02]  /*9770*/  SHF.R.W.U32 R29, R25.reuse, 0x11, R25.reuse ;  /* 0x00000011191d7819 */ /* 0x140fe40000001e19 */
[--C-:B------:R-:W-:Y:S02]  /*9780*/  SHF.R.W.U32 R32, R25, 0x13, R25.reuse ;  /* 0x0000001319207819 */ /* 0x100fe40000001e19 */
[----:B------:R-:W-:-:S02]  /*9790*/  SHF.R.U32.HI R31, RZ, 0xa, R25 ;  /* 0x0000000aff1f7819 */ /* 0x000fc40000011619 */
[C---:B------:R-:W-:Y:S02]  /*97a0*/  IADD3 R20, PT, PT, R21.reuse, UR64, R20 ;  /* 0x0000004015147c10 */ /* 0x040fe4000fffe014 */
[----:B------:R-:W-:Y:S02]  /*97b0*/  LOP3.LUT R29, R32, R31, R29, 0x96, !PT ;  /* 0x0000001f201d7212 */ /* 0x000fe400078e961d */
[--C-:B------:R-:W-:Y:S01]  /*97c0*/  SHF.R.W.U32 R31, R21, 0x11, R21.reuse ;  /* 0x00000011151f7819 */ /* 0x100fe20000001e15 */
[----:B------:R-:W-:Y:S01]  /*97d0*/  IMAD.IADD R27, R27, 0x1, R20 ;  /* 0x000000011b1b7824 */ /* 0x000fe200078e0214 */
        /* <DEDUP_REMOVED lines=8> */
[----:B------:R-:W-:Y:S01]  /*9860*/  LOP3.LUT R33, R34, R33, R32, 0x96, !PT ;  /* 0x0000002122217212 */ /* 0x000fe200078e9620 */
[----:B------:R-:W-:-:S03]  /*9870*/  IMAD.IADD R29, R18, 0x1, R29 ;  /* 0x00000001121d7824 */ /* 0x000fc600078e021d */
[----:B------:R-:W-:Y:S02]  /*9880*/  IADD3 R32, PT, PT, R33, R2, R30 ;  /* 0x0000000221207210 */ /* 0x000fe40007ffe01e */
[----:B0-----:R-:W2:Y:S01]  /*9890*/  LDG.E.CONSTANT R2, desc[UR16][R8.64+0x1c] ;  /* 0x00001c1008027981 */ /* 0x001ea2000c1e9900 */
[C-C-:B------:R-:W-:Y:S02]  /*98a0*/  SHF.R.W.U32 R18, R12.reuse, 0x2, R12.reuse ;  /* 0x000000020c127819 */ /* 0x140fe40000001e0c */
[C-C-:B------:R-:W-:Y:S02]  /*98b0*/  SHF.R.W.U32 R33, R12.reuse, 0xd, R12.reuse ;  /* 0x0000000d0c217819 */ /* 0x140fe40000001e0c */
[----:B------:R-:W-:Y:S02]  /*98c0*/  SHF.R.W.U32 R30, R12, 0x16, R12 ;  /* 0x000000160c1e7819 */ /* 0x000fe40000001e0c */
[----:B------:R-:W-:Y:S02]  /*98d0*/  IADD3 R4, PT, PT, R4, R31, R13 ;  /* 0x0000001f04047210 */ /* 0x000fe40007ffe00d */
[----:B------:R-:W-:-:S02]  /*98e0*/  LOP3.LUT R35, R30, R33, R18, 0x96, !PT ;  /* 0x000000211e237212 */ /* 0x000fc400078e9612 */
[----:B------:R-:W-:Y:S01]  /*98f0*/  IADD3 R33, PT, PT, R29, UR65, R32 ;  /* 0x000000411d217c10 */ /* 0x000fe2000fffe020 */
[----:B------:R-:W-:Y:S01]  /*9900*/  IMAD.IADD R4, R19, 0x1, R4 ;  /* 0x0000000113047824 */ /* 0x000fe200078e0204 */
[----:B------:R-:W-:Y:S02]  /*9910*/  LOP3.LUT R18, R11, R28, R12, 0xe8, !PT ;  /* 0x0000001c0b127212 */ /* 0x000fe400078ee80c */
[----:B------:R-:W-:Y:S01]  /*9920*/  SHF.R.W.U32 R19, R6, 0x7, R6 ;  /* 0x0000000706137819 */ /* 0x000fe20000001e06 */
        /* <DEDUP_REMOVED lines=8> */
[----:B------:R-:W-:Y:S02]  /*99b0*/  SHF.R.U32.HI R20, RZ, 0x3, R6 ;  /* 0x00000003ff147819 */ /* 0x000fe40000011606 */
[--C-:B------:R-:W-:Y:S02]  /*99c0*/  SHF.R.W.U32 R35, R4, 0x13, R4.reuse ;  /* 0x0000001304237819 */ /* 0x100fe40000001e04 */
        /* <DEDUP_REMOVED lines=8> */
[----:B------:R-:W-:Y:S02]  /*9a50*/  SHF.R.W.U32 R32, R31, 0x2, R31 ;  /* 0x000000021f207819 */ /* 0x000fe40000001e1f */
[----:B------:R-:W-:-:S02]  /*9a60*/  LOP3.LUT R30, R35, R18, R30, 0x96, !PT ;  /* 0x00000012231e7212 */ /* 0x000fc400078e961e */
[----:B------:R-:W-:Y:S02]  /*9a70*/  IADD3 R18, PT, PT, R6, R20, R7 ;  /* 0x0000001406127210 */ /* 0x000fe40007ffe007 */
        /* <DEDUP_REMOVED lines=9> */
[----:B------:R-:W-:Y:S02]  /*9b10*/  IADD3 R6, PT, PT, R3, R30, R10 ;  /* 0x0000001e03067210 */ /* 0x000fe40007ffe00a */
[----:B------:R-:W-:Y:S02]  /*9b20*/  LOP3.LUT R3, R27, R7, R28, 0xb8, !PT ;  /* 0x000000071b037212 */ /* 0x000fe400078eb81c */
[----:B------:R-:W-:Y:S01]  /*9b30*/  LOP3.LUT R30, R12, R11, R31, 0xe8, !PT ;  /* 0x0000000b0c1e7212 */ /* 0x000fe200078ee81f */
[----:B------:R-:W-:Y:S01]  /*9b40*/  IMAD.IADD R6, R19, 0x1, R6 ;  /* 0x0000000113067824 */ /* 0x000fe200078e0206 */
[----:B------:R-:W-:Y:S02]  /*9b50*/  IADD3 R23, PT, PT, R23, R3, R16 ;  /* 0x0000000317177210 */ /* 0x000fe40007ffe010 */
[----:B------:R-:W-:-:S02]  /*9b60*/  SHF.R.W.U32 R3, R5, 0x7, R5 ;  /* 0x0000000705037819 */ /* 0x000fc40000001e05 */
[--C-:B------:R-:W-:Y:S02]  /*9b70*/  SHF.R.W.U32 R16, R5, 0x12, R5.reuse ;  /* 0x0000001205107819 */ /* 0x100fe40000001e05 */
[----:B------:R-:W-:Y:S02]  /*9b80*/  SHF.R.U32.HI R19, RZ, 0x3, R5 ;  /* 0x00000003ff137819 */ /* 0x000fe40000011605 */
[----:B------:R-:W-:Y:S02]  /*9b90*/  IADD3 R11, PT, PT, R6, UR67, R23 ;  /* 0x00000043060b7c10 */ /* 0x000fe4000fffe017 */
[----:B------:R-:W-:Y:S02]  /*9ba0*/  LOP3.LUT R3, R16, R19, R3, 0x96, !PT ;  /* 0x0000001310037212 */ /* 0x000fe400078e9603 */
[----:B------:R-:W-:Y:S01]  /*9bb0*/  IADD3 R30, PT, PT, R32, R33, R30 ;  /* 0x00000021201e7210 */ /* 0x000fe20007ffe01e */
[----:B------:R-:W-:Y:S01]  /*9bc0*/  IMAD.IADD R16, R12, 0x1, R11 ;  /* 0x000000010c107824 */ /* 0x000fe200078e020b */
[C---:B------:R-:W-:Y:S01]  /*9bd0*/  SHF.R.W.U32 R19, R6.reuse, 0x11, R6 ;  /* 0x0000001106137819 */ /* 0x040fe20000001e06 */
[----:B------:R-:W-:Y:S01]  /*9be0*/  IMAD.IADD R18, R3, 0x1, R18 ;  /* 0x0000000103127824 */ /* 0x000fe200078e0212 */
[----:B------:R-:W-:-:S02]  /*9bf0*/  SHF.R.W.U32 R32, R6, 0x13, R6 ;  /* 0x0000001306207819 */ /* 0x000fc40000001e06 */
[----:B------:R-:W-:Y:S02]  /*9c00*/  SHF.R.U32.HI R23, RZ, 0xa, R6 ;  /* 0x0000000aff177819 */ /* 0x000fe40000011606 */
[--C-:B------:R-:W-:Y:S02]  /*9c10*/  SHF.R.W.U32 R33, R16, 0x19, R16.reuse ;  /* 0x0000001910217819 */ /* 0x100fe40000001e10 */
[----:B------:R-:W-:Y:S02]  /*9c20*/  LOP3.LUT R19, R32, R23, R19, 0x96, !PT ;  /* 0x0000001720137212 */ /* 0x000fe400078e9613 */
[C-C-:B------:R-:W-:Y:S02]  /*9c30*/  SHF.R.W.U32 R23, R16.reuse, 0x6, R16.reuse ;  /* 0x0000000610177819 */ /* 0x140fe40000001e10 */
[----:B------:R-:W-:Y:S02]  /*9c40*/  SHF.R.W.U32 R32, R16, 0xb, R16 ;  /* 0x0000000b10207819 */ /* 0x000fe40000001e10 */
[----:B------:R-:W-:-:S02]  /*9c50*/  SHF.R.U32.HI R3, RZ, 0x3, R14 ;  /* 0x00000003ff037819 */ /* 0x000fc4000001160e */
[----:B------:R-:W-:Y:S02]  /*9c60*/  LOP3.LUT R32, R33, R32, R23, 0x96, !PT ;  /* 0x0000002021207212 */ /* 0x000fe400078e9617 */
[----:B------:R-:W-:Y:S02]  /*9c70*/  LOP3.LUT R23, R28, R16, R7, 0xb8, !PT ;  /* 0x000000101c177212 */ /* 0x000fe400078eb807 */
[----:B------:R-:W-:Y:S02]  /*9c80*/  SHF.R.W.U32 R34, R30, 0xd, R30 ;  /* 0x0000000d1e227819 */ /* 0x000fe40000001e1e */
[----:B------:R-:W-:Y:S02]  /*9c90*/  IADD3 R27, PT, PT, R32, R23, R27 ;  /* 0x00000017201b7210 */ /* 0x000fe40007ffe01b */
[C-C-:B------:R-:W-:Y:S02]  /*9ca0*/  SHF.R.W.U32 R23, R14.reuse, 0x7, R14.reuse ;  /* 0x000000070e177819 */ /* 0x140fe40000001e0e */
[----:B------:R-:W-:-:S02]  /*9cb0*/  SHF.R.W.U32 R32, R14, 0x12, R14 ;  /* 0x000000120e207819 */ /* 0x000fc40000001e0e */
[----:B------:R-:W-:Y:S02]  /*9cc0*/  LOP3.LUT R12, R31, R12, R30, 0xe8, !PT ;  /* 0x0000000c1f0c7212 */ /* 0x000fe400078ee81e */
[----:B------:R-:W-:Y:S02]  /*9cd0*/  LOP3.LUT R23, R32, R3, R23, 0x96, !PT ;  /* 0x0000000320177212 */ /* 0x000fe400078e9617 */
        /* <DEDUP_REMOVED lines=13> */
[C-C-:B------:R-:W-:Y:S02]  /*9db0*/  SHF.R.W.U32 R12, R18.reuse, 0x11, R18.reuse ;  /* 0x00000011120c7819 */ /* 0x140fe40000001e12 */
[--C-:B------:R-:W-:Y:S02]  /*9dc0*/  SHF.R.W.U32 R23, R18, 0x13, R18.reuse ;  /* 0x0000001312177819 */ /* 0x100fe40000001e12 */
[----:B------:R-:W-:Y:S02]  /*9dd0*/  SHF.R.U32.HI R20, RZ, 0xa, R18 ;  /* 0x0000000aff147819 */ /* 0x000fe40000011612 */
[----:B------:R-:W-:Y:S02]  /*9de0*/  IADD3 R34, PT, PT, R27, R33, R28 ;  /* 0x000000211b227210 */ /* 0x000fe40007ffe01c */
[C-C-:B------:R-:W-:Y:S02]  /*9df0*/  SHF.R.W.U32 R27, R19.reuse, 0x2, R19.reuse ;  /* 0x00000002131b7819 */ /* 0x140fe40000001e13 */
[----:B------:R-:W-:-:S02]  /*9e00*/  SHF.R.W.U32 R28, R19, 0xd, R19 ;  /* 0x0000000d131c7819 */ /* 0x000fc40000001e13 */
[----:B------:R-:W-:Y:S02]  /*9e10*/  SHF.R.W.U32 R32, R19, 0x16, R19 ;  /* 0x0000001613207819 */ /* 0x000fe40000001e13 */
[----:B------:R-:W-:Y:S02]  /*9e20*/  LOP3.LUT R12, R23, R20, R12, 0x96, !PT ;  /* 0x00000014170c7212 */ /* 0x000fe400078e960c */
[----:B------:R-:W-:Y:S02]  /*9e30*/  IADD3 R23, PT, PT, R5, UR69, R34 ;  /* 0x0000004505177c10 */ /* 0x000fe4000fffe022 */
[----:B------:R-:W-:Y:S02]  /*9e40*/  LOP3.LUT R28, R32, R28, R27, 0x96, !PT ;  /* 0x0000001c201c7212 */ /* 0x000fe400078e961b */
[----:B------:R-:W-:Y:S02]  /*9e50*/  LOP3.LUT R31, R30, R31, R19, 0xe8, !PT ;  /* 0x0000001f1e1f7212 */ /* 0x000fe400078ee813 */
[----:B------:R-:W-:Y:S01]  /*9e60*/  IADD3 R25, PT, PT, R14, R12, R25 ;  /* 0x0000000c0e197210 */ /* 0x000fe20007ffe019 */
        /* <DEDUP_REMOVED lines=18> */
[--C-:B------:R-:W-:Y:S02]  /*9f90*/  SHF.R.W.U32 R28, R5, 0x13, R5.reuse ;  /* 0x00000013051c7819 */ /* 0x100fe40000001e05 */
[----:B------:R-:W-:Y:S02]  /*9fa0*/  SHF.R.U32.HI R5, RZ, 0xa, R5 ;  /* 0x0000000aff057819 */ /* 0x000fe40000011605 */
[----:B------:R-:W-:-:S02]  /*9fb0*/  IADD3 R20, PT, PT, R11, UR70, R20 ;  /* 0x000000460b147c10 */ /* 0x000fc4000fffe014 */
[C---:B------:R-:W-:Y:S02]  /*9fc0*/  LOP3.LUT R30, R19.reuse, R30, R14, 0xe8, !PT ;  /* 0x0000001e131e7212 */ /* 0x040fe400078ee80e */
        /* <DEDUP_REMOVED lines=29> */
[----:B------:R-:W-:Y:S02]  /*a1a0*/  IADD3 R16, PT, PT, R30, R23, R16 ;  /* 0x000000171e107210 */ /* 0x000fe40007ffe010 */
[----:B------:R-:W-:Y:S02]  /*a1b0*/  LOP3.LUT R23, R27, R28, R26, 0x96, !PT ;  /* 0x0000001c1b177212 */ /* 0x000fe400078e961a */
[----:B------:R-:W-:-:S02]  /*a1c0*/  SHF.R.W.U32 R25, R16, 0x2, R16 ;  /* 0x0000000210197819 */ /* 0x000fc40000001e10 */
[C-C-:B------:R-:W-:Y:S02]  /*a1d0*/  SHF.R.W.U32 R26, R16.reuse, 0xd, R16.reuse ;  /* 0x0000000d101a7819 */ /* 0x140fe40000001e10 */
[----:B------:R-:W-:Y:S02]  /*a1e0*/  SHF.R.W.U32 R27, R16, 0x16, R16 ;  /* 0x00000016101b7819 */ /* 0x000fe40000001e10 */
[C-C-:B------:R-:W-:Y:S02]  /*a1f0*/  SHF.R.W.U32 R28, R22.reuse, 0x6, R22.reuse ;  /* 0x00000006161c7819 */ /* 0x140fe40000001e16 */
[C-C-:B------:R-:W-:Y:S02]  /*a200*/  SHF.R.W.U32 R31, R22.reuse, 0xb, R22.reuse ;  /* 0x0000000b161f7819 */ /* 0x140fe40000001e16 */
[----:B------:R-:W-:Y:S02]  /*a210*/  SHF.R.W.U32 R30, R22, 0x19, R22 ;  /* 0x00000019161e7819 */ /* 0x000fe40000001e16 */
[----:B------:R-:W-:-:S02]  /*a220*/  IADD3 R24, PT, PT, R24, R19, R29 ;  /* 0x0000001318187210 */ /* 0x000fc40007ffe01d */
[----:B------:R-:W-:Y:S02]  /*a230*/  LOP3.LUT R19, R27, R26, R25, 0x96, !PT ;  /* 0x0000001a1b137212 */ /* 0x000fe400078e9619 */
[----:B------:R-:W-:Y:S01]  /*a240*/  LOP3.LUT R14, R7, R14, R16, 0xe8, !PT ;  /* 0x0000000e070e7212 */ /* 0x000fe200078ee810 */
[----:B------:R-:W-:Y:S01]  /*a250*/  IMAD.IADD R23, R23, 0x1, R24 ;  /* 0x0000000117177824 */ /* 0x000fe200078e0218 */
        /* <DEDUP_REMOVED lines=8> */
[C-C-:B------:R-:W-:Y:S02]  /*a2e0*/  SHF.R.W.U32 R24, R19.reuse, 0x2, R19.reuse ;  /* 0x0000000213187819 */ /* 0x140fe40000001e13 */
[----:B------:R-:W-:-:S02]  /*a2f0*/  SHF.R.W.U32 R25, R19, 0xd, R19 ;  /* 0x0000000d13197819 */ /* 0x000fc40000001e13 */
[----:B------:R-:W-:Y:S02]  /*a300*/  SHF.R.W.U32 R26, R19, 0x16, R19 ;  /* 0x00000016131a7819 */ /* 0x000fe40000001e13 */
[----:B------:R-:W-:Y:S01]  /*a310*/  LOP3.LUT R21, R20, R21, R3, 0x96, !PT ;  /* 0x0000001514157212 */ /* 0x000fe200078e9603 */
[----:B------:R-:W-:Y:S01]  /*a320*/  IMAD.IADD R3, R7, 0x1, R14 ;  /* 0x0000000107037824 */ /* 0x000fe200078e020e */
[----:B------:R-:W-:Y:S02]  /*a330*/  LOP3.LUT R20, R26, R25, R24, 0x96, !PT ;  /* 0x000000191a147212 */ /* 0x000fe400078e9618 */
[----:B------:R-:W-:Y:S02]  /*a340*/  LOP3.LUT R7, R16, R7, R19, 0xe8, !PT ;  /* 0x0000000710077212 */ /* 0x000fe400078ee813 */
[C-C-:B------:R-:W-:Y:S02]  /*a350*/  SHF.R.W.U32 R24, R15.reuse, 0x7, R15.reuse ;  /* 0x000000070f187819 */ /* 0x140fe40000001e0f */
[----:B------:R-:W-:-:S02]  /*a360*/  SHF.R.W.U32 R25, R15, 0x12, R15 ;  /* 0x000000120f197819 */ /* 0x000fc40000001e0f */
[----:B------:R-:W-:Y:S02]  /*a370*/  SHF.R.U32.HI R26, RZ, 0x3, R15 ;  /* 0x00000003ff1a7819 */ /* 0x000fe4000001160f */
[----:B------:R-:W-:Y:S02]  /*a380*/  IADD3 R20, PT, PT, R20, R11, R7 ;  /* 0x0000000b14147210 */ /* 0x000fe40007ffe007 */
[C-C-:B------:R-:W-:Y:S02]  /*a390*/  SHF.R.W.U32 R27, R3.reuse, 0x6, R3.reuse ;  /* 0x00000006031b7819 */ /* 0x140fe40000001e03 */
[C-C-:B------:R-:W-:Y:S02]  /*a3a0*/  SHF.R.W.U32 R28, R3.reuse, 0xb, R3.reuse ;  /* 0x0000000b031c7819 */ /* 0x140fe40000001e03 */
[----:B------:R-:W-:Y:S02]  /*a3b0*/  SHF.R.W.U32 R29, R3, 0x19, R3 ;  /* 0x00000019031d7819 */ /* 0x000fe40000001e03 */
[----:B------:R-:W-:-:S02]  /*a3c0*/  LOP3.LUT R24, R25, R26, R24, 0x96, !PT ;  /* 0x0000001a19187212 */ /* 0x000fc400078e9618 */
[----:B------:R-:W-:Y:S02]  /*a3d0*/  IADD3 R21, PT, PT, R17, R21, R4 ;  /* 0x0000001511157210 */ /* 0x000fe40007ffe004 */
[C-C-:B------:R-:W-:Y:S02]  /*a3e0*/  SHF.R.W.U32 R7, R20.reuse, 0x2, R20.reuse ;  /* 0x0000000214077819 */ /* 0x140fe40000001e14 */
[--C-:B------:R-:W-:Y:S01]  /*a3f0*/  SHF.R.W.U32 R26, R20, 0xd, R20.reuse ;  /* 0x0000000d141a7819 */ /* 0x100fe20000001e14 */
[----:B------:R-:W-:Y:S01]  /*a400*/  IMAD.IADD R4, R24, 0x1, R21 ;  /* 0x0000000118047824 */ /* 0x000fe200078e0215 */
[----:B------:R-:W-:Y:S02]  /*a410*/  SHF.R.W.U32 R11, R20, 0x16, R20 ;  /* 0x00000016140b7819 */ /* 0x000fe40000001e14 */
[----:B------:R-:W-:Y:S02]  /*a420*/  LOP3.LUT R27, R29, R28, R27, 0x96, !PT ;  /* 0x0000001c1d1b7212 */ /* 0x000fe400078e961b */
[----:B------:R-:W-:-:S02]  /*a430*/  LOP3.LUT R17, R5, R3, R22, 0xb8, !PT ;  /* 0x0000000305117212 */ /* 0x000fc400078eb816 */
[----:B------:R-:W-:Y:S02]  /*a440*/  LOP3.LUT R25, R11, R26, R7, 0x96, !PT ;  /* 0x0000001a0b197212 */ /* 0x000fe400078e9607 */
[----:B------:R-:W-:Y:S02]  /*a450*/  IADD3 R11, PT, PT, R27, R17, R12 ;  /* 0x000000111b0b7210 */ /* 0x000fe40007ffe00c */
[C---:B------:R-:W-:Y:S02]  /*a460*/  SHF.R.W.U32 R7, R23.reuse, 0x11, R23 ;  /* 0x0000001117077819 */ /* 0x040fe40000001e17 */
[----:B------:R-:W-:Y:S02]  /*a470*/  IADD3 R11, PT, PT, R4, UR73, R11 ;  /* 0x00000049040b7c10 */ /* 0x000fe4000fffe00b */
[--C-:B------:R-:W-:Y:S02]  /*a480*/  SHF.R.W.U32 R12, R23, 0x13, R23.reuse ;  /* 0x00000013170c7819 */ /* 0x100fe40000001e17 */
[----:B------:R-:W-:-:S02]  /*a490*/  SHF.R.U32.HI R23, RZ, 0xa, R23 ;  /* 0x0000000aff177819 */ /* 0x000fc40000011617 */
[----:B------:R-:W-:Y:S01]  /*a4a0*/  LOP3.LUT R26, R19, R16, R20, 0xe8, !PT ;  /* 0x00000010131a7212 */ /* 0x000fe200078ee814 */
[----:B------:R-:W-:Y:S01]  /*a4b0*/  IMAD.IADD R16, R16, 0x1, R11 ;  /* 0x0000000110107824 */ /* 0x000fe200078e020b */
[C-C-:B------:R-:W-:Y:S02]  /*a4c0*/  SHF.R.W.U32 R17, R13.reuse, 0x7, R13.reuse ;  /* 0x000000070d117819 */ /* 0x140fe40000001e0d */
[--C-:B------:R-:W-:Y:S02]  /*a4d0*/  SHF.R.W.U32 R24, R13, 0x12, R13.reuse ;  /* 0x000000120d187819 */ /* 0x100fe40000001e0d */
[----:B------:R-:W-:Y:S02]  /*a4e0*/  SHF.R.U32.HI R21, RZ, 0x3, R13 ;  /* 0x00000003ff157819 */ /* 0x000fe4000001160d */
[----:B------:R-:W-:Y:S02]  /*a4f0*/  LOP3.LUT R12, R12, R23, R7, 0x96, !PT ;  /* 0x000000170c0c7212 */ /* 0x000fe400078e9607 */
[----:B------:R-:W-:-:S02]  /*a500*/  IADD3 R7, PT, PT, R25, R14, R26 ;  /* 0x0000000e19077210 */ /* 0x000fc40007ffe01a */
[----:B------:R-:W-:Y:S02]  /*a510*/  LOP3.LUT R17, R24, R21, R17, 0x96, !PT ;  /* 0x0000001518117212 */ /* 0x000fe400078e9611 */
[----:B------:R-:W-:Y:S02]  /*a520*/  IADD3 R12, PT, PT, R15, R12, R6 ;  /* 0x0000000c0f0c7210 */ /* 0x000fe40007ffe006 */
[C-C-:B------:R-:W-:Y:S02]  /*a530*/  SHF.R.W.U32 R21, R16.reuse, 0x6, R16.reuse ;  /* 0x0000000610157819 */ /* 0x140fe40000001e10 */
[C---:B------:R-:W-:Y:S01]  /*a540*/  SHF.R.W.U32 R24, R16.reuse, 0xb, R16 ;  /* 0x0000000b10187819 */ /* 0x040fe20000001e10 */
[----:B------:R-:W-:Y:S01]  /*a550*/  IMAD.IADD R12, R17, 0x1, R12 ;  /* 0x00000001110c7824 */ /* 0x000fe200078e020c */
[----:B------:R-:W-:Y:S02]  /*a560*/  SHF.R.W.U32 R23, R16, 0x19, R16 ;  /* 0x0000001910177819 */ /* 0x000fe40000001e10 */
[----:B------:R-:W-:-:S02]  /*a570*/  SHF.R.W.U32 R6, R7, 0x2, R7 ;  /* 0x0000000207067819 */ /* 0x000fc40000001e07 */
[C-C-:B------:R-:W-:Y:S02]  /*a580*/  SHF.R.W.U32 R15, R7.reuse, 0xd, R7.reuse ;  /* 0x0000000d070f7819 */ /* 0x140fe40000001e07 */
[----:B------:R-:W-:Y:S02]  /*a590*/  SHF.R.W.U32 R14, R7, 0x16, R7 ;  /* 0x00000016070e7819 */ /* 0x000fe40000001e07 */
        /* <DEDUP_REMOVED lines=17> */
[--C-:B------:R-:W-:Y:S02]  /*a6b0*/  SHF.R.W.U32 R15, R4, 0x16, R4.reuse ;  /* 0x00000016040f7819 */ /* 0x100fe40000001e04 */
[----:B------:R-:W-:Y:S02]  /*a6c0*/  LOP3.LUT R5, R12, R10, R5, 0x96, !PT ;  /* 0x0000000a0c057212 */ /* 0x000fe400078e9605 */
[----:B------:R-:W-:Y:S02]  /*a6d0*/  LOP3.LUT R11, R15, R24, R11, 0x96, !PT ;  /* 0x000000180f0b7212 */ /* 0x000fe400078e960b */
[----:B------:R-:W-:Y:S02]  /*a6e0*/  LOP3.LUT R10, R7, R20, R4, 0xe8, !PT ;  /* 0x00000014070a7212 */ /* 0x000fe400078ee804 */
[----:B------:R-:W-:Y:S02]  /*a6f0*/  IADD3 R6, PT, PT, R13, R6, R18 ;  /* 0x000000060d067210 */ /* 0x000fe40007ffe012 */
[----:B------:R-:W-:Y:S01]  /*a700*/  IADD3 R10, PT, PT, R11, R14, R10 ;  /* 0x0000000e0b0a7210 */ /* 0x000fe20007ffe00a */
[----:B------:R-:W-:Y:S01]  /*a710*/  VIADD R14, R3, 0x5be0cd19 ;  /* 0x5be0cd19030e7836 */ /* 0x000fe20000000000 */
[--C-:B------:R-:W-:Y:S01]  /*a720*/  SHF.R.W.U32 R12, R19, 0x6, R19.reuse ;  /* 0x00000006130c7819 */ /* 0x100fe20000001e13 */
[----:B------:R-:W-:Y:S01]  /*a730*/  IMAD.IADD R5, R5, 0x1, R6 ;  /* 0x0000000105057824 */ /* 0x000fe200078e0206 */
[----:B------:R-:W-:-:S02]  /*a740*/  SHF.R.W.U32 R13, R19, 0xb, R19 ;  /* 0x0000000b130d7819 */ /* 0x000fc40000001e13 */
[----:B------:R-:W-:Y:S02]  /*a750*/  SHF.R.W.U32 R15, R19, 0x19, R19 ;  /* 0x00000019130f7819 */ /* 0x000fe40000001e13 */
[----:B------:R-:W-:Y:S02]  /*a760*/  LOP3.LUT R3, R3, R19, R16, 0xb8, !PT ;  /* 0x0000001303037212 */ /* 0x000fe400078eb810 */
[----:B------:R-:W-:Y:S02]  /*a770*/  LOP3.LUT R13, R15, R13, R12, 0x96, !PT ;  /* 0x0000000d0f0d7212 */ /* 0x000fe400078e960c */
[----:B------:R-:W-:Y:S02]  /*a780*/  PRMT R15, R14, 0x123, RZ ;  /* 0x000001230e0f7816 */ /* 0x000fe400000000ff */
[----:B------:R-:W-:Y:S02]  /*a790*/  SHF.R.W.U32 R6, R10, 0x2, R10 ;  /* 0x000000020a067819 */ /* 0x000fe40000001e0a */
[----:B--2---:R-:W-:-:S02]  /*a7a0*/  ISETP.GT.U32.AND P0, PT, R15, R2, PT ;  /* 0x000000020f00720c */ /* 0x004fc40003f04070 */
[C-C-:B------:R-:W-:Y:S02]  /*a7b0*/  SHF.R.W.U32 R11, R10.reuse, 0xd, R10.reuse ;  /* 0x0000000d0a0b7819 */ /* 0x140fe40000001e0a */
[----:B------:R-:W-:Y:S02]  /*a7c0*/  SHF.R.W.U32 R12, R10, 0x16, R10 ;  /* 0x000000160a0c7819 */ /* 0x000fe40000001e0a */
        /* <DEDUP_REMOVED lines=56> */
.L_x_19:
[----:B------:R-:W-:Y:S05]  /*ab50*/  BSYNC.RECONVERGENT B0 ;  /* 0x0000000000007941 */ /* 0x000fea0003800200 */
.L_x_18:
        /* <DEDUP_REMOVED lines=11> */
.L_x_20:
        /* <DEDUP_REMOVED lines=15> */
.L_x_41:


//--------------------- .text._ZN6tetsuo8variants11mine_sharedEPKjS2_S2_jPjS3_ --------------------------
	.section	.text._ZN6tetsuo8variants11mine_sharedEPKjS2_S2_jPjS3_,"ax",@progbits
	.align	128
        .global         _ZN6tetsuo8variants11mine_sharedEPKjS2_S2_jPjS3_
        .type           _ZN6tetsuo8variants11mine_sharedEPKjS2_S2_jPjS3_,@function
        .size           _ZN6tetsuo8variants11mine_sharedEPKjS2_S2_jPjS3_,(.L_x_42 - _ZN6tetsuo8variants11mine_sharedEPKjS2_S2_jPjS3_)
        .other          _ZN6tetsuo8variants11mine_sharedEPKjS2_S2_jPjS3_,@"STO_CUDA_ENTRY STV_DEFAULT"
_ZN6tetsuo8variants11mine_sharedEPKjS2_S2_jPjS3_:
.text._ZN6tetsuo8variants11mine_sharedEPKjS2_S2_jPjS3_:
        /* <DEDUP_REMOVED lines=30> */
.L_x_22:
[----:B------:R-:W-:Y:S05]  /*01e0*/  BSYNC.RECONVERGENT B0 ;  /* 0x0000000000007941 */ /* 0x000fea0003800200 */
.L_x_21:
        /* <DEDUP_REMOVED lines=45> */
[--C-:B------:R-:W-:Y:S02]  /*04c0*/  SHF.R.W.U32 R11, R19, 0x19, R19.reuse ;  /* 0x00000019130b7819 */ /* 0x100fe40000001e13 */
        /* <DEDUP_REMOVED lines=12> */
[C-C-:B------:R-:W-:Y:S02]  /*0590*/  SHF.R.W.U32 R16, R2.reuse, 0xb, R2.reuse ;  /* 0x0000000b02107819 */ /* 0x140fe40000001e02 */
        /* <DEDUP_REMOVED lines=8> */
[----:B------:R-:W-:Y:S02]  /*0620*/  SHF.R.W.U32 R20, R17, 0x19, R17 ;  /* 0x0000001911147819 */ /* 0x000fe40000001e11 */
        /* <DEDUP_REMOVED lines=46> */
[--C-:B------:R-:W-:Y:S02]  /*0910*/  SHF.R.W.U32 R24, R21, 0x16, R21.reuse ;  /* 0x0000001615187819 */ /* 0x100fe40000001e15 */
        /* <DEDUP_REMOVED lines=23> */
[C---:B------:R-:W-:Y:S02]  /*0a90*/  SHF.R.W.U32 R23, R20.reuse, 0xd, R20 ;  /* 0x0000000d14177819 */ /* 0x040fe40000001e14 */
[----:B------:R-:W-:Y:S02]  /*0aa0*/  IADD3 R24, PT, PT, R25, R24, R4 ;  /* 0x0000001819187210 */ /* 0x000fe40007ffe004 */
[--C-:B------:R-:W-:Y:S02]  /*0ab0*/  SHF.R.W.U32 R22, R20, 0x16, R20.reuse ;  /* 0x0000001614167819 */ /* 0x100fe40000001e14 */
[----:B------:R-:W-:Y:S01]  /*0ac0*/  LOP3.LUT R4, R19, R21, R20, 0xe8, !PT ;  /* 0x0000001513047212 */ /* 0x000fe200078ee814 */
[----:B-----5:R-:W-:Y:S01]  /*0ad0*/  VIADD R21, R24, UR20 ;  /* 0x0000001418157c36 */ /* 0x020fe20008000000 */
[----:B------:R-:W-:-:S03]  /*0ae0*/  LOP3.LUT R23, R22, R23, R12, 0x96, !PT ;  /* 0x0000001716177212 */ /* 0x000fc600078e960c */
[----:B------:R-:W-:Y:S01]  /*0af0*/  IMAD.IADD R12, R20, 0x1, R21 ;  /* 0x00000001140c7824 */ /* 0x000fe200078e0215 */
[----:B------:R-:W-:-:S04]  /*0b00*/  IADD3 R23, PT, PT, R23, R2, R4 ;  /* 0x0000000217177210 */ /* 0x000fc80007ffe004 */
        /* <DEDUP_REMOVED lines=23> */
[----:B------:R-:W-:Y:S02]  /*0c80*/  LOP3.LUT R22, R11, R17, R12, 0xb8, !PT ;  /* 0x000000110b167212 */ /* 0x000fe400078eb80c */
[----:B------:R-:W-:-:S02]  /*0c90*/  LOP3.LUT R25, R20, R25, R16, 0x96, !PT ;  /* 0x0000001914197212 */ /* 0x000fc400078e9610 */
[C-C-:B------:R-:W-:Y:S02]  /*0ca0*/  SHF.R.W.U32 R3, R2.reuse, 0x2, R2.reuse ;  /* 0x0000000202037819 */ /* 0x140fe40000001e02 */
[C-C-:B------:R-:W-:Y:S02]  /*0cb0*/  SHF.R.W.U32 R16, R2.reuse, 0xd, R2.reuse ;  /* 0x0000000d02107819 */ /* 0x140fe40000001e02 */
[----:B------:R-:W-:Y:S02]  /*0cc0*/  SHF.R.W.U32 R20, R2, 0x16, R2 ;  /* 0x0000001602147819 */ /* 0x000fe40000001e02 */
        /* <DEDUP_REMOVED lines=18> */
[--C-:B------:R-:W-:Y:S01]  /*0df0*/  SHF.R.W.U32 R3, R9, 0x7, R9.reuse ;  /* 0x0000000709037819 */ /* 0x100fe20000001e09 */
[----:B------:R-:W-:Y:S01]  /*0e00*/  VIADD R23, R23, UR23 ;  /* 0x0000001717177c36 */ /* 0x000fe20008000000 */
[--C-:B------:R-:W-:Y:S02]  /*0e10*/  SHF.R.W.U32 R4, R9, 0x12, R9.reuse ;  /* 0x0000001209047819 */ /* 0x100fe40000001e09 */
[----:B------:R-:W-:Y:S02]  /*0e20*/  SHF.R.U32.HI R11, RZ, 0x3, R9 ;  /* 0x00000003ff0b7819 */ /* 0x000fe40000011609 */
[C---:B------:R-:W-:Y:S02]  /*0e30*/  SHF.R.W.U32 R24, R19.reuse, 0x2, R19 ;  /* 0x0000000213187819 */ /* 0x040fe40000001e13 */
[----:B------:R-:W-:Y:S01]  /*0e40*/  LOP3.LUT R3, R4, R11, R3, 0x96, !PT ;  /* 0x0000000b04037212 */ /* 0x000fe200078e9603 */
[----:B------:R-:W-:Y:S01]  /*0e50*/  IMAD.IADD R4, R2, 0x1, R23 ;  /* 0x0000000102047824 */ /* 0x000fe200078e0217 */
[----:B------:R-:W-:-:S02]  /*0e60*/  SHF.R.W.U32 R25, R19, 0xd, R19 ;  /* 0x0000000d13197819 */ /* 0x000fc40000001e13 */
[----:B------:R-:W-:Y:S01]  /*0e70*/  SHF.R.W.U32 R27, R19, 0x16, R19 ;  /* 0x00000016131b7819 */ /* 0x000fe20000001e13 */
[----:B------:R-:W-:Y:S01]  /*0e80*/  IMAD.IADD R3, R8, 0x1, R3 ;  /* 0x0000000108037824 */ /* 0x000fe200078e0203 */
[C-C-:B------:R-:W-:Y:S02]  /*0e90*/  SHF.R.W.U32 R21, R35.reuse, 0x7, R35.reuse ;  /* 0x0000000723157819 */ /* 0x140fe40000001e23 */
[--C-:B------:R-:W-:Y:S02]  /*0ea0*/  SHF.R.W.U32 R20, R35, 0x12, R35.reuse ;  /* 0x0000001223147819 */ /* 0x100fe40000001e23 */
[----:B------:R-:W-:Y:S02]  /*0eb0*/  SHF.R.U32.HI R22, RZ, 0x3, R35 ;  /* 0x00000003ff167819 */ /* 0x000fe40000011623 */
[----:B------:R-:W-:Y:S02]  /*0ec0*/  LOP3.LUT R25, R27, R25, R24, 0x96, !PT ;  /* 0x000000191b197212 */ /* 0x000fe400078e9618 */
[----:B------:R-:W-:-:S02]  /*0ed0*/  LOP3.LUT R2, R18, R2, R19, 0xe8, !PT ;  /* 0x0000000212027212 */ /* 0x000fc400078ee813 */
[C-C-:B------:R-:W-:Y:S02]  /*0ee0*/  SHF.R.W.U32 R24, R4.reuse, 0x6, R4.reuse ;  /* 0x0000000604187819 */ /* 0x140fe40000001e04 */
[C-C-:B------:R-:W-:Y:S02]  /*0ef0*/  SHF.R.W.U32 R27, R4.reuse, 0xb, R4.reuse ;  /* 0x0000000b041b7819 */ /* 0x140fe40000001e04 */
[----:B------:R-:W-:Y:S02]  /*0f00*/  SHF.R.W.U32 R28, R4, 0x19, R4 ;  /* 0x00000019041c7819 */ /* 0x000fe40000001e04 */
[----:B------:R-:W-:Y:S02]  /*0f10*/  LOP3.LUT R21, R20, R22, R21, 0x96, !PT ;  /* 0x0000001614157212 */ /* 0x000fe400078e9615 */
        /* <DEDUP_REMOVED lines=90> */
[----:B------:R-:W-:Y:S01]  /*14c0*/  IADD3 R9, PT, PT, R9, R30, R31 ;  /* 0x0000001e09097210 */ /* 0x000fe20007ffe01f */
        /* <DEDUP_REMOVED lines=72> */
[C---:B------:R-:W-:Y:S02]  /*1950*/  SHF.R.W.U32 R33, R2.reuse, 0x12, R2 ;  /* 0x0000001202217819 */ /* 0x040fe40000001e02 */
        /* <DEDUP_REMOVED lines=66> */
[----:B------:R-:W-:Y:S02]  /*1d80*/  SHF.R.W.U32 R32, R10, 0x19, R10 ;  /* 0x000000190a207819 */ /* 0x000fe40000001e0a */
        /* <DEDUP_REMOVED lines=295> */
[C---:B------:R-:W-:Y:S02]  /*3000*/  SHF.R.W.U32 R34, R23.reuse, 0x12, R23 ;  /* 0x0000001217227819 */ /* 0x040fe40000001e17 */
        /* <DEDUP_REMOVED lines=465> */
[C---:B------:R-:W-:Y:S02]  /*4d20*/  SHF.R.W.U32 R19, R26.reuse, 0x2, R26 ;  /* 0x000000021a137819 */ /* 0x040fe40000001e1a */
[----:B------:R-:W-:Y:S02]  /*4d30*/  IADD3 R4, PT, PT, R29, R4, R28 ;  /* 0x000000041d047210 */ /* 0x000fe40007ffe01c */
[C---:B------:R-:W-:Y:S02]  /*4d40*/  SHF.R.W.U32 R28, R26.reuse, 0xd, R26 ;  /* 0x0000000d1a1c7819 */ /* 0x040fe40000001e1a */
[----:B------:R-:W-:Y:S02]  /*4d50*/  IADD3 R11, PT, PT, R11, UR67, R4 ;  /* 0x000000430b0b7c10 */ /* 0x000fe4000fffe004 */
[C-C-:B------:R-:W-:Y:S02]  /*4d60*/  SHF.R.W.U32 R29, R26.reuse, 0x16, R26.reuse ;  /* 0x000000161a1d7819 */ /* 0x140fe40000001e1a */
[----:B------:R-:W-:Y:S01]  /*4d70*/  LOP3.LUT R2, R33, R2, R26, 0xe8, !PT ;  /* 0x0000000221027212 */ /* 0x000fe200078ee81a */
        /* <DEDUP_REMOVED lines=58> */
[C-C-:B------:R-:W-:Y:S02]  /*5120*/  SHF.R.W.U32 R27, R19.reuse, 0xd, R19.reuse ;  /* 0x0000000d131b7819 */ /* 0x140fe40000001e13 */
[----:B------:R-:W-:Y:S02]  /*5130*/  SHF.R.W.U32 R8, R19, 0x16, R19 ;  /* 0x0000001613087819 */ /* 0x000fe40000001e13 */
[----:B------:R-:W-:Y:S02]  /*5140*/  IADD3 R25, PT, PT, R25, UR71, R22 ;  /* 0x0000004719197c10 */ /* 0x000fe4000fffe016 */
[----:B------:R-:W-:-:S02]  /*5150*/  LOP3.LUT R8, R8, R27, R2, 0x96, !PT ;  /* 0x0000001b08087212 */ /* 0x000fc400078e9602 */
[C---:B------:R-:W-:Y:S01]  /*5160*/  LOP3.LUT R21, R20.reuse, R21, R19, 0xe8, !PT ;  /* 0x0000001514157212 */ /* 0x040fe200078ee813 */
        /* <DEDUP_REMOVED lines=35> */
[----:B------:R-:W-:-:S03]  /*53a0*/  IADD3 R12, PT, PT, R9, R12, R10 ;  /* 0x0000000c090c7210 */ /* 0x000fc60007ffe00a */
[----:B------:R-:W-:Y:S01]  /*53b0*/  IMAD.IADD R9, R8, 0x1, R17 ;  /* 0x0000000108097824 */ /* 0x000fe200078e0211 */
        /* <DEDUP_REMOVED lines=47> */
[----:B------:R-:W-:Y:S02]  /*56b0*/  LOP3.LUT R18, R20, R19, R18, 0x96, !PT ;  /* 0x0000001314127212 */ /* 0x000fe400078e9612 */
        /* <DEDUP_REMOVED lines=31> */
[----:B------:R-:W-:-:S04]  /*58b0*/  LOP3.LUT R24, R24, R19, R26, 0xf8, !PT ;  /* 0x0000001318187212 */ /* 0x000fc800078ef81a */
[----:B------:R-:W-:Y:S01]  /*58c0*/  IADD3 R22, PT, PT, R25, R24, R22 ;  /* 0x0000001819167210 */ /* 0x000fe20007ffe016 */
[----:B------:R-:W-:-:S03]  /*58d0*/  VIADD R24, R17, 0x83f7318a ;  /* 0x83f7318a11187836 */ /* 0x000fc60000000000 */
        /* <DEDUP_REMOVED lines=9> */
[----:B------:R-:W-:Y:S02]  /*5970*/  LOP3.LUT R6, R24, 0xd16e48e2, RZ, 0xc0, !PT ;  /* 0xd16e48e218067812 */ /* 0x000fe400078ec0ff */
        /* <DEDUP_REMOVED lines=42> */
[----:B------:R-:W-:Y:S02]  /*5c20*/  LOP3.LUT R4, R14, R27, R4, 0x96, !PT ;  /* 0x0000001b0e047212 */ /* 0x000fe400078e9604 */
[----:B------:R-:W-:-:S02]  /*5c30*/  SHF.R.W.U32 R14, R11, 0x6, R11 ;  /* 0x000000060b0e7819 */ /* 0x000fc40000001e0b */
[----:B------:R-:W-:Y:S02]  /*5c40*/  SHF.R.W.U32 R27, R11, 0xb, R11 ;  /* 0x0000000b0b1b7819 */ /* 0x000fe40000001e0b */
[----:B------:R-:W-:Y:S02]  /*5c50*/  LOP3.LUT R20, R19, R11, R12, 0xb8, !PT ;  /* 0x0000000b13147212 */ /* 0x000fe400078eb80c */
[----:B------:R-:W-:Y:S02]  /*5c60*/  LOP3.LUT R27, R18, R27, R14, 0x96, !PT ;  /* 0x0000001b121b7212 */ /* 0x000fe400078e960e */
[----:B------:R-:W-:Y:S02]  /*5c70*/  LOP3.LUT R25, R9, R25, R16, 0xe8, !PT ;  /* 0x0000001909197212 */ /* 0x000fe400078ee810 */
[----:B------:R-:W-:Y:S02]  /*5c80*/  IADD3 R20, PT, PT, R27, R20, R8 ;  /* 0x000000141b147210 */ /* 0x000fe40007ffe008 */
[----:B------:R-:W-:-:S03]  /*5c90*/  IADD3 R4, PT, PT, R4, R17, R25 ;  /* 0x0000001104047210 */ /* 0x000fc60007ffe019 */
[----:B------:R-:W-:Y:S01]  /*5ca0*/  VIADD R18, R20, UR20 ;  /* 0x0000001414127c36 */ /* 0x000fe20008000000 */
[C-C-:B------:R-:W-:Y:S02]  /*5cb0*/  SHF.R.W.U32 R14, R4.reuse, 0x2, R4.reuse ;  /* 0x00000002040e7819 */ /* 0x140fe40000001e04 */
[C-C-:B------:R-:W-:Y:S02]  /*5cc0*/  SHF.R.W.U32 R17, R4.reuse, 0xd, R4.reuse ;  /* 0x0000000d04117819 */ /* 0x140fe40000001e04 */
[--C-:B------:R-:W-:Y:S02]  /*5cd0*/  SHF.R.W.U32 R8, R4, 0x16, R4.reuse ;  /* 0x0000001604087819 */ /* 0x100fe40000001e04 */
[----:B------:R-:W-:Y:S02]  /*5ce0*/  LOP3.LUT R18, R18, 0x80000000, RZ, 0x3c, !PT ;  /* 0x8000000012127812 */ /* 0x000fe400078e3cff */
[----:B------:R-:W-:Y:S02]  /*5cf0*/  LOP3.LUT R9, R16, R9, R4, 0xe8, !PT ;  /* 0x0000000910097212 */ /* 0x000fe400078ee804 */
[----:B------:R-:W-:Y:S01]  /*5d00*/  LOP3.LUT R8, R8, R17, R14, 0x96, !PT ;  /* 0x0000001108087212 */ /* 0x000fe200078e960e */
[----:B------:R-:W-:Y:S01]  /*5d10*/  IMAD.IADD R17, R4, 0x1, R18 ;  /* 0x0000000104117824 */ /* 0x000fe200078e0212 */
[----:B------:R-:W-:-:S02]  /*5d20*/  SHF.R.W.U32 R14, R7, 0x7, R7 ;  /* 0x00000007070e7819 */ /* 0x000fc40000001e07 */
        /* <DEDUP_REMOVED lines=16> */
[----:B------:R-:W-:Y:S02]  /*5e30*/  LOP3.LUT R29, R12, R17, R11, 0xb8, !PT ;  /* 0x000000110c1d7212 */ /* 0x000fe400078eb80b */
[----:B------:R-:W-:-:S02]  /*5e40*/  SHF.R.W.U32 R9, R15, 0x7, R15 ;  /* 0x000000070f097819 */ /* 0x000fc40000001e0f */
[--C-:B------:R-:W-:Y:S02]  /*5e50*/  SHF.R.W.U32 R24, R15, 0x12, R15.reuse ;  /* 0x000000120f187819 */ /* 0x100fe40000001e0f */
[----:B------:R-:W-:Y:S02]  /*5e60*/  SHF.R.U32.HI R26, RZ, 0x3, R15 ;  /* 0x00000003ff1a7819 */ /* 0x000fe4000001160f */
[----:B------:R-:W-:Y:S02]  /*5e70*/  LOP3.LUT R25, R8, R20, R25, 0x96, !PT ;  /* 0x0000001408197212 */ /* 0x000fe400078e9619 */
[----:B------:R-:W-:Y:S02]  /*5e80*/  IADD3 R22, PT, PT, R27, R22, R16 ;  /* 0x000000161b167210 */ /* 0x000fe40007ffe010 */
[----:B------:R-:W-:Y:S02]  /*5e90*/  IADD3 R30, PT, PT, R28, R29, R19 ;  /* 0x0000001d1c1e7210 */ /* 0x000fe40007ffe013 */
        /* <DEDUP_REMOVED lines=24> */
[----:B------:R-:W-:Y:S02]  /*6020*/  IADD3 R4, PT, PT, R25, 0xa00000, R10 ;  /* 0x00a0000019047810 */ /* 0x000fe40007ffe00a */
[----:B------:R-:W-:Y:S02]  /*6030*/  LOP3.LUT R10, R27, R28, R26, 0x96, !PT ;  /* 0x0000001c1b0a7212 */ /* 0x000fe400078e961a */
[----:B------:R-:W-:Y:S02]  /*6040*/  LOP3.LUT R31, R32, R31, R30, 0x96, !PT ;  /* 0x0000001f201f7212 */ /* 0x000fe400078e961e */
[----:B------:R-:W-:-:S02]  /*6050*/  SHF.R.W.U32 R27, R24, 0x2, R24 ;  /* 0x00000002181b7819 */ /* 0x000fc40000001e18 */
[C-C-:B------:R-:W-:Y:S02]  /*6060*/  SHF.R.W.U32 R28, R24.reuse, 0xd, R24.reuse ;  /* 0x0000000d181c7819 */ /* 0x140fe40000001e18 */
[----:B------:R-:W-:Y:S02]  /*6070*/  SHF.R.W.U32 R29, R24, 0x16, R24 ;  /* 0x00000016181d7819 */ /* 0x000fe40000001e18 */
[----:B------:R-:W-:Y:S02]  /*6080*/  LOP3.LUT R30, R11, R8, R17, 0xb8, !PT ;  /* 0x000000080b1e7212 */ /* 0x000fe400078eb811 */
[C-C-:B------:R-:W-:Y:S02]  /*6090*/  SHF.R.W.U32 R26, R4.reuse, 0x11, R4.reuse ;  /* 0x00000011041a7819 */ /* 0x140fe40000001e04 */
[--C-:B------:R-:W-:Y:S02]  /*60a0*/  SHF.R.W.U32 R21, R4, 0x13, R4.reuse ;  /* 0x0000001304157819 */ /* 0x100fe40000001e04 */
[----:B------:R-:W-:-:S02]  /*60b0*/  SHF.R.U32.HI R25, RZ, 0xa, R4 ;  /* 0x0000000aff197819 */ /* 0x000fc40000011604 */
[----:B------:R-:W-:Y:S02]  /*60c0*/  LOP3.LUT R27, R29, R28, R27, 0x96, !PT ;  /* 0x0000001c1d1b7212 */ /* 0x000fe400078e961b */
[----:B------:R-:W-:Y:S02]  /*60d0*/  LOP3.LUT R23, R22, R23, R24, 0xe8, !PT ;  /* 0x0000001716177212 */ /* 0x000fe400078ee818 */
[----:B------:R-:W-:Y:S02]  /*60e0*/  IADD3 R30, PT, PT, R31, R30, R12 ;  /* 0x0000001e1f1e7210 */ /* 0x000fe40007ffe00c */
[----:B------:R-:W-:Y:S02]  /*60f0*/  LOP3.LUT R26, R21, R25, R26, 0x96, !PT ;  /* 0x00000019151a7212 */ /* 0x000fe400078e961a */
[----:B------:R-:W-:Y:S01]  /*6100*/  IADD3 R21, PT, PT, R27, R18, R23 ;  /* 0x000000121b157210 */ /* 0x000fe20007ffe017 */
[----:B------:R-:W-:Y:S01]  /*6110*/  VIADD R23, R30, UR22 ;  /* 0x000000161e177c36 */ /* 0x000fe20008000000 */
[----:B------:R-:W-:-:S02]  /*6120*/  SHF.R.W.U32 R18, R3, 0x7, R3 ;  /* 0x0000000703127819 */ /* 0x000fc40000001e03 */
[C---:B------:R-:W-:Y:S01]  /*6130*/  SHF.R.W.U32 R27, R21.reuse, 0x2, R21 ;  /* 0x00000002151b7819 */ /* 0x040fe20000001e15 */
[----:B------:R-:W-:Y:S01]  /*6140*/  IMAD.IADD R12, R22, 0x1, R23 ;  /* 0x00000001160c7824 */ /* 0x000fe200078e0217 */
[C-C-:B------:R-:W-:Y:S02]  /*6150*/  SHF.R.W.U32 R28, R21.reuse, 0xd, R21.reuse ;  /* 0x0000000d151c7819 */ /* 0x140fe40000001e15 */
[----:B------:R-:W-:Y:S02]  /*6160*/  SHF.R.W.U32 R29, R21, 0x16, R21 ;  /* 0x00000016151d7819 */ /* 0x000fe40000001e15 */
        /* <DEDUP_REMOVED lines=30> */
[C-C-:B------:R-:W-:Y:S02]  /*6350*/  SHF.R.W.U32 R29, R16.reuse, 0xd, R16.reuse ;  /* 0x0000000d101d7819 */ /* 0x140fe40000001e10 */
[----:B------:R-:W-:Y:S02]  /*6360*/  SHF.R.W.U32 R28, R16, 0x16, R16 ;  /* 0x00000016101c7819 */ /* 0x000fe40000001e10 */
[----:B------:R-:W-:Y:S02]  /*6370*/  IADD3 R18, PT, PT, R30, R22, R17 ;  /* 0x000000161e127210 */ /* 0x000fe40007ffe011 */
[----:B------:R-:W-:Y:S02]  /*6380*/  LOP3.LUT R26, R28, R29, R26, 0x96, !PT ;  /* 0x0000001d1c1a7212 */ /* 0x000fe400078e961a */
[----:B------:R-:W-:Y:S01]  /*6390*/  LOP3.LUT R24, R21, R24, R16, 0xe8, !PT ;  /* 0x0000001815187212 */ /* 0x000fe200078ee810 */
[----:B------:R-:W-:Y:S01]  /*63a0*/  VIADD R18, R18, UR24 ;  /* 0x0000001812127c36 */ /* 0x000fe20008000000 */
[----:B------:R-:W-:-:S02]  /*63b0*/  IADD3 R7, PT, PT, R14, R7, R5 ;  /* 0x000000070e077210 */ /* 0x000fc40007ffe005 */
[----:B------:R-:W-:Y:S01]  /*63c0*/  IADD3 R13, PT, PT, R26, R23, R24 ;  /* 0x000000171a0d7210 */ /* 0x000fe20007ffe018 */
[----:B------:R-:W-:Y:S01]  /*63d0*/  IMAD.IADD R23, R21, 0x1, R18 ;  /* 0x0000000115177824 */ /* 0x000fe200078e0212 */
        /* <DEDUP_REMOVED lines=14> */
[----:B------:R-:W-:Y:S02]  /*64c0*/  LOP3.LUT R26, R29, R28, R27, 0x96, !PT ;  /* 0x0000001c1d1a7212 */ /* 0x000fe400078e961b */
[----:B------:R-:W-:Y:S02]  /*64d0*/  LOP3.LUT R31, R32, R31, R30, 0x96, !PT ;  /* 0x0000001f201f7212 */ /* 0x000fe400078e961e */
[----:B------:R-:W-:-:S02]  /*64e0*/  LOP3.LUT R27, R12, R23, R19, 0xb8, !PT ;  /* 0x000000170c1b7212 */ /* 0x000fc400078eb813 */
[----:B------:R-:W-:Y:S02]  /*64f0*/  IADD3 R14, PT, PT, R10, R14, R3 ;  /* 0x0000000e0a0e7210 */ /* 0x000fe40007ffe003 */
[C-C-:B------:R-:W-:Y:S02]  /*6500*/  SHF.R.W.U32 R17, R20.reuse, 0x11, R20.reuse ;  /* 0x0000001114117819 */ /* 0x140fe40000001e14 */
[--C-:B------:R-:W-:Y:S02]  /*6510*/  SHF.R.W.U32 R22, R20, 0x13, R20.reuse ;  /* 0x0000001314167819 */ /* 0x100fe40000001e14 */
[----:B------:R-:W-:Y:S02]  /*6520*/  SHF.R.U32.HI R24, RZ, 0xa, R20 ;  /* 0x0000000aff187819 */ /* 0x000fe40000011614 */
[----:B------:R-:W-:Y:S02]  /*6530*/  IADD3 R3, PT, PT, R31, R27, R8 ;  /* 0x0000001b1f037210 */ /* 0x000fe40007ffe008 */
[----:B------:R-:W-:-:S02]  /*6540*/  LOP3.LUT R21, R16, R21, R13, 0xe8, !PT ;  /* 0x0000001510157212 */ /* 0x000fc400078ee80d */
[----:B------:R-:W-:Y:S01]  /*6550*/  LOP3.LUT R22, R22, R24, R17, 0x96, !PT ;  /* 0x0000001816167212 */ /* 0x000fe200078e9611 */
[----:B------:R-:W-:Y:S01]  /*6560*/  VIADD R3, R3, UR25 ;  /* 0x0000001903037c36 */ /* 0x000fe20008000000 */
[----:B------:R-:W-:Y:S02]  /*6570*/  IADD3 R26, PT, PT, R26, R25, R21 ;  /* 0x000000191a1a7210 */ /* 0x000fe40007ffe015 */
[----:B------:R-:W-:Y:S01]  /*6580*/  IADD3 R22, PT, PT, R15, R22, R2 ;  /* 0x000000160f167210 */ /* 0x000fe20007ffe002 */
[----:B------:R-:W-:Y:S01]  /*6590*/  IMAD.IADD R8, R16, 0x1, R3 ;  /* 0x0000000110087824 */ /* 0x000fe200078e0203 */
[C-C-:B------:R-:W-:Y:S02]  /*65a0*/  SHF.R.W.U32 R10, R14.reuse, 0x11, R14.reuse ;  /* 0x000000110e0a7819 */ /* 0x140fe40000001e0e */
[--C-:B------:R-:W-:Y:S02]  /*65b0*/  SHF.R.W.U32 R17, R14, 0x13, R14.reuse ;  /* 0x000000130e117819 */ /* 0x100fe40000001e0e */
[----:B------:R-:W-:-:S02]  /*65c0*/  SHF.R.U32.HI R21, RZ, 0xa, R14 ;  /* 0x0000000aff157819 */ /* 0x000fc4000001160e */
[C-C-:B------:R-:W-:Y:S02]  /*65d0*/  SHF.R.W.U32 R24, R26.reuse, 0x2, R26.reuse ;  /* 0x000000021a187819 */ /* 0x140fe40000001e1a */
[C-C-:B------:R-:W-:Y:S02]  /*65e0*/  SHF.R.W.U32 R25, R26.reuse, 0xd, R26.reuse ;  /* 0x0000000d1a197819 */ /* 0x140fe40000001e1a */
[--C-:B------:R-:W-:Y:S02]  /*65f0*/  SHF.R.W.U32 R27, R26, 0x16, R26.reuse ;  /* 0x000000161a1b7819 */ /* 0x100fe40000001e1a */
        /* <DEDUP_REMOVED lines=15> */
[C-C-:B------:R-:W-:Y:S02]  /*66f0*/  SHF.R.W.U32 R15, R25.reuse, 0x2, R25.reuse ;  /* 0x00000002190f7819 */ /* 0x140fe40000001e19 */
[----:B------:R-:W-:-:S02]  /*6700*/  SHF.R.W.U32 R22, R25, 0xd, R25 ;  /* 0x0000000d19167819 */ /* 0x000fc40000001e19 */
[----:B------:R-:W-:Y:S02]  /*6710*/  SHF.R.W.U32 R17, R25, 0x16, R25 ;  /* 0x0000001619117819 */ /* 0x000fe40000001e19 */
[----:B------:R-:W-:Y:S01]  /*6720*/  LOP3.LUT R18, R9, R10, R18, 0x96, !PT ;  /* 0x0000000a09127212 */ /* 0x000fe200078e9612 */
[----:B------:R-:W-:Y:S01]  /*6730*/  IMAD.U32 R9, RZ, RZ, UR27 ;  /* 0x0000001bff097e24 */ /* 0x000fe2000f8e00ff */
[----:B------:R-:W-:Y:S02]  /*6740*/  IADD3 R10, PT, PT, R21, R24, R12 ;  /* 0x00000018150a7210 */ /* 0x000fe40007ffe00c */
[----:B------:R-:W-:Y:S02]  /*6750*/  LOP3.LUT R22, R17, R22, R15, 0x96, !PT ;  /* 0x0000001611167212 */ /* 0x000fe400078e960f */
[----:B------:R-:W-:Y:S01]  /*6760*/  LOP3.LUT R15, R26, R13, R25, 0xe8, !PT ;  /* 0x0000000d1a0f7212 */ /* 0x000fe200078ee819 */
[----:B------:R-:W-:Y:S01]  /*6770*/  VIADD R10, R10, UR26 ;  /* 0x0000001a0a0a7c36 */ /* 0x000fe20008000000 */
[----:B------:R-:W-:-:S02]  /*6780*/  SHF.R.U32.HI R17, RZ, 0xa, R6 ;  /* 0x0000000aff117819 */ /* 0x000fc40000011606 */
[----:B------:R-:W-:Y:S01]  /*6790*/  IADD3 R12, PT, PT, R22, R3, R15 ;  /* 0x00000003160c7210 */ /* 0x000fe20007ffe00f */
[----:B------:R-:W-:Y:S01]  /*67a0*/  IMAD.IADD R3, R13, 0x1, R10 ;  /* 0x000000010d037824 */ /* 0x000fe200078e020a */
[C---:B------:R-:W-:Y:S01]  /*67b0*/  SHF.R.W.U32 R15, R6.reuse, 0x11, R6 ;  /* 0x00000011060f7819 */ /* 0x040fe20000001e06 */
[----:B------:R-:W-:Y:S01]  /*67c0*/  IMAD.IADD R13, R7, 0x1, R18 ;  /* 0x00000001070d7824 */ /* 0x000fe200078e0212 */
[----:B------:R-:W-:Y:S02]  /*67d0*/  SHF.R.W.U32 R22, R6, 0x13, R6 ;  /* 0x0000001306167819 */ /* 0x000fe40000001e06 */
        /* <DEDUP_REMOVED lines=16> */
[----:B------:R-:W-:Y:S02]  /*68e0*/  IADD3 R17, PT, PT, R17, -0x80000000, R4 ;  /* 0x8000000011117810 */ /* 0x000fe40007ffe004 */
[----:B------:R-:W-:Y:S01]  /*68f0*/  IADD3 R29, PT, PT, R27, R10, R29 ;  /* 0x0000000a1b1d7210 */ /* 0x000fe20007ffe01d */
[----:B------:R-:W-:Y:S01]  /*6900*/  IMAD.IADD R24, R14, 0x1, R21 ;  /* 0x000000010e187824 */ /* 0x000fe200078e0215 */
[----:B------:R-:W-:Y:S02]  /*6910*/  IADD3 R9, PT, PT, R22, 0x100, R9 ;  /* 0x0000010016097810 */ /* 0x000fe40007ffe009 */
        /* <DEDUP_REMOVED lines=13> */
[C-C-:B------:R-:W-:Y:S02]  /*69f0*/  SHF.R.W.U32 R22, R26.reuse, 0x6, R26.reuse ;  /* 0x000000061a167819 */ /* 0x140fe40000001e1a */
[C-C-:B------:R-:W-:Y:S02]  /*6a00*/  SHF.R.W.U32 R31, R26.reuse, 0xb, R26.reuse ;  /* 0x0000000b1a1f7819 */ /* 0x140fe40000001e1a */
[----:B------:R-:W-:Y:S02]  /*6a10*/  SHF.R.W.U32 R30, R26, 0x19, R26 ;  /* 0x000000191a1e7819 */ /* 0x000fe40000001e1a */
[----:B------:R-:W-:Y:S02]  /*6a20*/  LOP3.LUT R15, R18, R19, R15, 0x96, !PT ;  /* 0x00000013120f7212 */ /* 0x000fe400078e960f */
[----:B------:R-:W-:-:S02]  /*6a30*/  LOP3.LUT R27, R12, R25, R29, 0xe8, !PT ;  /* 0x000000190c1b7212 */ /* 0x000fc400078ee81d */
[----:B------:R-:W-:Y:S01]  /*6a40*/  LOP3.LUT R30, R30, R31, R22, 0x96, !PT ;  /* 0x0000001f1e1e7212 */ /* 0x000fe200078e9616 */
[----:B------:R-:W-:Y:S01]  /*6a50*/  IMAD.IADD R15, R6, 0x1, R15 ;  /* 0x00000001060f7824 */ /* 0x000fe200078e020f */
[----:B------:R-:W-:Y:S02]  /*6a60*/  LOP3.LUT R19, R8, R26, R3, 0xb8, !PT ;  /* 0x0000001a08137212 */ /* 0x000fe400078eb803 */
[----:B------:R-:W-:Y:S02]  /*6a70*/  IADD3 R27, PT, PT, R28, R9, R27 ;  /* 0x000000091c1b7210 */ /* 0x000fe40007ffe01b */
[----:B------:R-:W-:Y:S02]  /*6a80*/  IADD3 R33, PT, PT, R30, R19, R23 ;  /* 0x000000131e217210 */ /* 0x000fe40007ffe017 */
[C-C-:B------:R-:W-:Y:S02]  /*6a90*/  SHF.R.W.U32 R9, R21.reuse, 0x11, R21.reuse ;  /* 0x0000001115097819 */ /* 0x140fe40000001e15 */
[----:B------:R-:W-:-:S02]  /*6aa0*/  SHF.R.W.U32 R10, R21, 0x13, R21 ;  /* 0x00000013150a7819 */ /* 0x000fc40000001e15 */
[----:B------:R-:W-:Y:S02]  /*6ab0*/  SHF.R.U32.HI R18, RZ, 0xa, R21 ;  /* 0x0000000aff127819 */ /* 0x000fe40000011615 */
[C-C-:B------:R-:W-:Y:S02]  /*6ac0*/  SHF.R.W.U32 R22, R27.reuse, 0x2, R27.reuse ;  /* 0x000000021b167819 */ /* 0x140fe40000001e1b */
[C-C-:B------:R-:W-:Y:S02]  /*6ad0*/  SHF.R.W.U32 R31, R27.reuse, 0xd, R27.reuse ;  /* 0x0000000d1b1f7819 */ /* 0x140fe40000001e1b */
[----:B------:R-:W-:Y:S02]  /*6ae0*/  SHF.R.W.U32 R28, R27, 0x16, R27 ;  /* 0x000000161b1c7819 */ /* 0x000fe40000001e1b */
[----:B------:R-:W-:Y:S02]  /*6af0*/  IADD3 R33, PT, PT, R2, UR28, R33 ;  /* 0x0000001c02217c10 */ /* 0x000fe4000fffe021 */
        /* <DEDUP_REMOVED lines=8> */
[----:B------:R-:W-:Y:S02]  /*6b80*/  SHF.R.U32.HI R23, RZ, 0xa, R15 ;  /* 0x0000000aff177819 */ /* 0x000fe4000001160f */
[----:B------:R-:W-:Y:S02]  /*6b90*/  LOP3.LUT R30, R29, R12, R27, 0xe8, !PT ;  /* 0x0000000c1d1e7212 */ /* 0x000fe400078ee81b */
[----:B------:R-:W-:Y:S01]  /*6ba0*/  LOP3.LUT R10, R31, R18, R10, 0x96, !PT ;  /* 0x000000121f0a7212 */ /* 0x000fe200078e960a */
[----:B------:R-:W-:Y:S01]  /*6bb0*/  IMAD.IADD R18, R20, 0x1, R9 ;  /* 0x0000000114127824 */ /* 0x000fe200078e0209 */
[----:B------:R-:W-:Y:S02]  /*6bc0*/  LOP3.LUT R19, R28, R23, R19, 0x96, !PT ;  /* 0x000000171c137212 */ /* 0x000fe400078e9613 */
[----:B------:R-:W-:Y:S02]  /*6bd0*/  IADD3 R22, PT, PT, R22, R33, R30 ;  /* 0x0000002116167210 */ /* 0x000fe40007ffe01e */
[----:B------:R-:W-:-:S02]  /*6be0*/  SHF.R.W.U32 R23, R25, 0x6, R25 ;  /* 0x0000000619177819 */ /* 0x000fc40000001e19 */
[C-C-:B------:R-:W-:Y:S02]  /*6bf0*/  SHF.R.W.U32 R30, R25.reuse, 0xb, R25.reuse ;  /* 0x0000000b191e7819 */ /* 0x140fe40000001e19 */
[----:B------:R-:W-:Y:S02]  /*6c00*/  SHF.R.W.U32 R31, R25, 0x19, R25 ;  /* 0x00000019191f7819 */ /* 0x000fe40000001e19 */
[----:B------:R-:W-:Y:S02]  /*6c10*/  IADD3 R10, PT, PT, R10, R19, R17 ;  /* 0x000000130a0a7210 */ /* 0x000fe40007ffe011 */
[----:B------:R-:W-:Y:S02]  /*6c20*/  LOP3.LUT R23, R31, R30, R23, 0x96, !PT ;  /* 0x0000001e1f177212 */ /* 0x000fe400078e9617 */
[----:B------:R-:W-:Y:S02]  /*6c30*/  LOP3.LUT R19, R3, R25, R26, 0xb8, !PT ;  /* 0x0000001903137212 */ /* 0x000fe400078eb81a */
[----:B------:R-:W-:-:S02]  /*6c40*/  SHF.R.W.U32 R33, R18, 0x11, R18 ;  /* 0x0000001112217819 */ /* 0x000fc40000001e12 */
[--C-:B------:R-:W-:Y:S02]  /*6c50*/  SHF.R.W.U32 R28, R18, 0x13, R18.reuse ;  /* 0x00000013121c7819 */ /* 0x100fe40000001e12 */
[----:B------:R-:W-:Y:S02]  /*6c60*/  SHF.R.U32.HI R9, RZ, 0xa, R18 ;  /* 0x0000000aff097819 */ /* 0x000fe40000011612 */
[----:B------:R-:W-:Y:S02]  /*6c70*/  IADD3 R19, PT, PT, R23, R19, R8 ;  /* 0x0000001317137210 */ /* 0x000fe40007ffe008 */
[----:B------:R-:W-:Y:S01]  /*6c80*/  LOP3.LUT R33, R28, R9, R33, 0x96, !PT ;  /* 0x000000091c217212 */ /* 0x000fe200078e9621 */
[----:B------:R-:W-:Y:S01]  /*6c90*/  VIADD R9, R10, 0x100 ;  /* 0x000001000a097836 */ /* 0x000fe20000000000 */
[C-C-:B------:R-:W-:Y:S02]  /*6ca0*/  SHF.R.W.U32 R28, R22.reuse, 0x2, R22.reuse ;  /* 0x00000002161c7819 */ /* 0x140fe40000001e16 */
[----:B------:R-:W-:-:S02]  /*6cb0*/  SHF.R.W.U32 R31, R22, 0xd, R22 ;  /* 0x0000000d161f7819 */ /* 0x000fc40000001e16 */
[----:B------:R-:W-:Y:S02]  /*6cc0*/  SHF.R.W.U32 R30, R22, 0x16, R22 ;  /* 0x00000016161e7819 */ /* 0x000fe40000001e16 */
[----:B------:R-:W-:Y:S02]  /*6cd0*/  IADD3 R23, PT, PT, R4, UR29, R19 ;  /* 0x0000001d04177c10 */ /* 0x000fe4000fffe013 */
[----:B------:R-:W-:Y:S02]  /*6ce0*/  LOP3.LUT R28, R30, R31, R28, 0x96, !PT ;  /* 0x0000001f1e1c7212 */ /* 0x000fe400078e961c */
[C---:B------:R-:W-:Y:S01]  /*6cf0*/  SHF.R.W.U32 R31, R9.reuse, 0x11, R9 ;  /* 0x00000011091f7819 */ /* 0x040fe20000001e09 */
[----:B------:R-:W-:Y:S01]  /*6d00*/  IMAD.IADD R12, R12, 0x1, R23 ;  /* 0x000000010c0c7824 */ /* 0x000fe200078e0217 */
[--C-:B------:R-:W-:Y:S02]  /*6d10*/  SHF.R.W.U32 R8, R9, 0x13, R9.reuse ;  /* 0x0000001309087819 */ /* 0x100fe40000001e09 */
        /* <DEDUP_REMOVED lines=8> */
[--C-:B------:R-:W-:Y:S02]  /*6da0*/  SHF.R.W.U32 R23, R7, 0x12, R7.reuse ;  /* 0x0000001207177819 */ /* 0x100fe40000001e07 */
[----:B------:R-:W-:Y:S02]  /*6db0*/  SHF.R.U32.HI R8, RZ, 0x3, R7 ;  /* 0x00000003ff087819 */ /* 0x000fe40000011607 */
[----:B------:R-:W-:Y:S02]  /*6dc0*/  LOP3.LUT R30, R30, R35, R10, 0x96, !PT ;  /* 0x000000231e1e7212 */ /* 0x000fe400078e960a */
[----:B------:R-:W-:Y:S02]  /*6dd0*/  LOP3.LUT R32, R26, R12, R25, 0xb8, !PT ;  /* 0x0000000c1a207212 */ /* 0x000fe400078eb819 */
[----:B------:R-:W-:-:S02]  /*6de0*/  LOP3.LUT R28, R23, R8, R28, 0x96, !PT ;  /* 0x00000008171c7212 */ /* 0x000fc400078e961c */
[C-C-:B------:R-:W-:Y:S02]  /*6df0*/  SHF.R.W.U32 R8, R11.reuse, 0x7, R11.reuse ;  /* 0x000000070b087819 */ /* 0x140fe40000001e0b */
[--C-:B------:R-:W-:Y:S02]  /*6e00*/  SHF.R.W.U32 R23, R11, 0x12, R11.reuse ;  /* 0x000000120b177819 */ /* 0x100fe40000001e0b */
[----:B------:R-:W-:Y:S02]  /*6e10*/  SHF.R.U32.HI R10, RZ, 0x3, R11 ;  /* 0x00000003ff0a7819 */ /* 0x000fe4000001160b */
[----:B------:R-:W-:Y:S02]  /*6e20*/  IADD3 R30, PT, PT, R30, R32, R3 ;  /* 0x000000201e1e7210 */ /* 0x000fe40007ffe003 */
[----:B------:R-:W-:Y:S02]  /*6e30*/  LOP3.LUT R8, R23, R10, R8, 0x96, !PT ;  /* 0x0000000a17087212 */ /* 0x000fe400078e9608 */
[----:B------:R-:W-:-:S02]  /*6e40*/  SHF.R.W.U32 R3, R19, 0x2, R19 ;  /* 0x0000000213037819 */ /* 0x000fc40000001e13 */
        /* <DEDUP_REMOVED lines=14> */
[----:B------:R-:W-:Y:S02]  /*6f30*/  LOP3.LUT R30, R25, R23, R12, 0xb8, !PT ;  /* 0x00000017191e7212 */ /* 0x000fe400078eb80c */
[----:B------:R-:W-:Y:S02]  /*6f40*/  IADD3 R3, PT, PT, R33, 0x400022, R16 ;  /* 0x0040002221037810 */ /* 0x000fe40007ffe010 */
        /* <DEDUP_REMOVED lines=30> */
[--C-:B------:R-:W-:Y:S02]  /*7130*/  SHF.R.W.U32 R27, R32, 0x16, R32.reuse ;  /* 0x00000016201b7819 */ /* 0x100fe40000001e20 */
        /* <DEDUP_REMOVED lines=8> */
[----:B------:R-:W-:-:S04]  /*71c0*/  SHF.R.W.U32 R22, R25, 0x19, R25 ;  /* 0x0000001919167819 */ /* 0x000fc80000001e19 */
[----:B------:R-:W-:Y:S02]  /*71d0*/  LOP3.LUT R33, R22, R31, R2, 0x96, !PT ;  /* 0x0000001f16217212 */ /* 0x000fe400078e9602 */
[--C-:B------:R-:W-:Y:S02]  /*71e0*/  SHF.R.W.U32 R31, R20, 0x12, R20.reuse ;  /* 0x00000012141f7819 */ /* 0x100fe40000001e14 */
[----:B------:R-:W-:Y:S02]  /*71f0*/  SHF.R.U32.HI R2, RZ, 0x3, R20 ;  /* 0x00000003ff027819 */ /* 0x000fe40000011614 */
        /* <DEDUP_REMOVED lines=16> */
[C---:B------:R-:W-:Y:S01]  /*7300*/  SHF.R.W.U32 R11, R22.reuse, 0x6, R22 ;  /* 0x00000006160b7819 */ /* 0x040fe20000001e16 */
        /* <DEDUP_REMOVED lines=101> */
[----:B------:R-:W-:Y:S02]  /*7960*/  SHF.R.W.U32 R34, R28, 0xd, R28 ;  /* 0x0000000d1c227819 */ /* 0x000fe40000001e1c */
[----:B------:R-:W-:Y:S02]  /*7970*/  LOP3.LUT R32, R32, R33, R22, 0x96, !PT ;  /* 0x0000002120207212 */ /* 0x000fe400078e9616 */
[----:B------:R-:W-:Y:S02]  /*7980*/  SHF.R.U32.HI R22, RZ, 0x3, R21 ;  /* 0x00000003ff167819 */ /* 0x000fe40000011615 */
[----:B------:R-:W-:Y:S02]  /*7990*/  LOP3.LUT R33, R2, R26, R27, 0xb8, !PT ;  /* 0x0000001a02217212 */ /* 0x000fe400078eb81b */
        /* <DEDUP_REMOVED lines=10> */
[----:B------:R-:W-:Y:S02]  /*7a40*/  IADD3 R31, PT, PT, R6, R31, R9 ;  /* 0x0000001f061f7210 */ /* 0x000fe40007ffe009 */
[----:B------:R-:W-:Y:S02]  /*7a50*/  LOP3.LUT R25, R25, R34, R19, 0x96, !PT ;  /* 0x0000002219197212 */ /* 0x000fe400078e9613 */
[----:B------:R-:W-:Y:S01]  /*7a60*/  LOP3.LUT R19, R29, R20, R28, 0xe8, !PT ;  /* 0x000000141d137212 */ /* 0x000fe200078ee81c */
[----:B------:R-:W-:Y:S01]  /*7a70*/  IMAD.IADD R6, R10, 0x1, R31 ;  /* 0x000000010a067824 */ /* 0x000fe200078e021f */
[----:B------:R-:W-:Y:S02]  /*7a80*/  SHF.R.W.U32 R33, R23, 0x19, R23 ;  /* 0x0000001917217819 */ /* 0x000fe40000001e17 */
[----:B------:R-:W-:Y:S02]  /*7a90*/  IADD3 R25, PT, PT, R25, R32, R19 ;  /* 0x0000002019197210 */ /* 0x000fe40007ffe013 */
        /* <DEDUP_REMOVED lines=45> */
[----:B------:R-:W-:Y:S01]  /*7d70*/  SHF.R.U32.HI R30, RZ, 0x3, R3 ;  /* 0x00000003ff1e7819 */ /* 0x000fe20000011603 */
        /* <DEDUP_REMOVED lines=52> */
[----:B------:R-:W-:Y:S02]  /*80c0*/  SHF.R.W.U32 R19, R9, 0x7, R9 ;  /* 0x0000000709137819 */ /* 0x000fe40000001e09 */
        /* <DEDUP_REMOVED lines=12> */
[----:B------:R-:W-:-:S04]  /*8190*/  SHF.R.W.U32 R30, R23, 0x16, R23 ;  /* 0x00000016171e7819 */ /* 0x000fc80000001e17 */
[----:B------:R-:W-:Y:S02]  /*81a0*/  LOP3.LUT R30, R30, R33, R20, 0x96, !PT ;  /* 0x000000211e1e7212 */ /* 0x000fe400078e9614 */
[----:B------:R-:W-:Y:S02]  /*81b0*/  IADD3 R33, PT, PT, R9, UR43, R32 ;  /* 0x0000002b09217c10 */ /* 0x000fe4000fffe020 */
[----:B------:R-:W-:Y:S02]  /*81c0*/  LOP3.LUT R32, R24, R17, R23, 0xe8, !PT ;  /* 0x0000001118207212 */ /* 0x000fe400078ee817 */
[----:B------:R-:W-:Y:S01]  /*81d0*/  IADD3 R20, PT, PT, R15, R28, R6 ;  /* 0x0000001c0f147210 */ /* 0x000fe20007ffe006 */
[----:B------:R-:W-:Y:S01]  /*81e0*/  IMAD.IADD R22, R22, 0x1, R33 ;  /* 0x0000000116167824 */ /* 0x000fe200078e0221 */
[----:B------:R-:W-:-:S03]  /*81f0*/  IADD3 R28, PT, PT, R30, R33, R32 ;  /* 0x000000211e1c7210 */ /* 0x000fc60007ffe020 */
[----:B------:R-:W-:Y:S01]  /*8200*/  IMAD.IADD R20, R29, 0x1, R20 ;  /* 0x000000011d147824 */ /* 0x000fe200078e0214 */
[C-C-:B------:R-:W-:Y:S02]  /*8210*/  SHF.R.W.U32 R15, R22.reuse, 0x6, R22.reuse ;  /* 0x00000006160f7819 */ /* 0x140fe40000001e16 */
[C-C-:B------:R-:W-:Y:S02]  /*8220*/  SHF.R.W.U32 R30, R22.reuse, 0xb, R22.reuse ;  /* 0x0000000b161e7819 */ /* 0x140fe40000001e16 */
[----:B------:R-:W-:Y:S02]  /*8230*/  SHF.R.W.U32 R32, R22, 0x19, R22 ;  /* 0x0000001916207819 */ /* 0x000fe40000001e16 */
[C---:B------:R-:W-:Y:S02]  /*8240*/  SHF.R.W.U32 R29, R5.reuse, 0x7, R5 ;  /* 0x00000007051d7819 */ /* 0x040fe40000001e05 */
        /* <DEDUP_REMOVED lines=9> */
[----:B------:R-:W-:Y:S02]  /*82e0*/  IADD3 R32, PT, PT, R5, UR44, R32 ;  /* 0x0000002c05207c10 */ /* 0x000fe4000fffe020 */
        /* <DEDUP_REMOVED lines=60> */
[C-C-:B------:R-:W-:Y:S02]  /*86b0*/  SHF.R.W.U32 R25, R23.reuse, 0x6, R23.reuse ;  /* 0x0000000617197819 */ /* 0x140fe40000001e17 */
[C-C-:B------:R-:W-:Y:S02]  /*86c0*/  SHF.R.W.U32 R32, R23.reuse, 0xb, R23.reuse ;  /* 0x0000000b17207819 */ /* 0x140fe40000001e17 */
[----:B------:R-:W-:Y:S02]  /*86d0*/  SHF.R.W.U32 R31, R23, 0x19, R23 ;  /* 0x00000019171f7819 */ /* 0x000fe40000001e17 */
[----:B------:R-:W-:Y:S02]  /*86e0*/  LOP3.LUT R33, R17, R23, R24, 0xb8, !PT ;  /* 0x0000001711217212 */ /* 0x000fe400078eb818 */
[----:B------:R-:W-:-:S02]  /*86f0*/  LOP3.LUT R31, R31, R32, R25, 0x96, !PT ;  /* 0x000000201f1f7212 */ /* 0x000fc400078e9619 */
[C-C-:B------:R-:W-:Y:S02]  /*8700*/  SHF.R.W.U32 R25, R12.reuse, 0x7, R12.reuse ;  /* 0x000000070c197819 */ /* 0x140fe40000001e0c */
[----:B------:R-:W-:Y:S02]  /*8710*/  SHF.R.W.U32 R32, R12, 0x12, R12 ;  /* 0x000000120c207819 */ /* 0x000fe40000001e0c */
        /* <DEDUP_REMOVED lines=14> */
[----:B------:R-:W-:Y:S01]  /*8800*/  IADD3 R4, PT, PT, R32, R33, R19 ;  /* 0x0000002120047210 */ /* 0x000fe20007ffe013 */
[----:B------:R-:W-:Y:S01]  /*8810*/  IMAD.IADD R19, R29, 0x1, R30 ;  /* 0x000000011d137824 */ /* 0x000fe200078e021e */
        /* <DEDUP_REMOVED lines=22> */
[----:B------:R-:W-:-:S02]  /*8980*/  SHF.R.U32.HI R10, RZ, 0x3, R11 ;  /* 0x00000003ff0a7819 */ /* 0x000fc4000001160b */
[----:B------:R-:W-:Y:S02]  /*8990*/  IADD3 R17, PT, PT, R17, R32, R31 ;  /* 0x0000002011117210 */ /* 0x000fe40007ffe01f */
        /* <DEDUP_REMOVED lines=92> */
[----:B------:R-:W-:-:S02]  /*8f60*/  IADD3 R30, PT, PT, R14, UR52, R31 ;  /* 0x000000340e1e7c10 */ /* 0x000fc4000fffe01f */
        /* <DEDUP_REMOVED lines=22> */
[----:B------:R-:W-:Y:S02]  /*90d0*/  SHF.R.W.U32 R30, R31, 0x16, R31 ;  /* 0x000000161f1e7819 */ /* 0x000fe40000001e1f */
[----:B------:R-:W-:-:S02]  /*90e0*/  IADD3 R6, PT, PT, R6, R15, R9 ;  /* 0x0000000f06067210 */ /* 0x000fc40007ffe009 */
        /* <DEDUP_REMOVED lines=13> */
[----:B------:R-:W-:Y:S02]  /*91c0*/  SHF.R.W.U32 R32, R18, 0xd, R18 ;  /* 0x0000000d12207819 */ /* 0x000fe40000001e12 */
        /* <DEDUP_REMOVED lines=80> */
[----:B------:R-:W-:-:S02]  /*96d0*/  LOP3.LUT R29, R18, R28, R23, 0xb8, !PT ;  /* 0x0000001c121d7212 */ /* 0x000fc400078eb817 */
[--C-:B------:R-:W-:Y:S02]  /*96e0*/  SHF.R.W.U32 R32, R30, 0xd, R30.reuse ;  /* 0x0000000d1e207819 */ /* 0x100fe40000001e1e */
[----:B------:R-:W-:Y:S02]  /*96f0*/  IADD3 R24, PT, PT, R24, R29, R31 ;  /* 0x0000001d18187210 */ /* 0x000fe40007ffe01f */
[C-C-:B------:R-:W-:Y:S02]  /*9700*/  SHF.R.W.U32 R29, R30.reuse, 0x2, R30.reuse ;  /* 0x000000021e1d7819 */ /* 0x140fe40000001e1e */
[----:B------:R-:W-:Y:S02]  /*9710*/  SHF.R.W.U32 R31, R30, 0x16, R30 ;  /* 0x000000161e1f7819 */ /* 0x000fe40000001e1e */
        /* <DEDUP_REMOVED lines=24> */
[C---:B------:R-:W-:Y:S02]  /*98a0*/  SHF.R.W.U32 R18, R29.reuse, 0xd, R29 ;  /* 0x0000000d1d127819 */ /* 0x040fe40000001e1d */
[----:B------:R-:W-:Y:S02]  /*98b0*/  IADD3 R12, PT, PT, R12, R17, R23 ;  /* 0x000000110c0c7210 */ /* 0x000fe40007ffe017 */
[--C-:B------:R-:W-:Y:S02]  /*98c0*/  SHF.R.W.U32 R17, R29, 0x2, R29.reuse ;  /* 0x000000021d117819 */ /* 0x100fe40000001e1d */
[----:B------:R-:W-:Y:S02]  /*98d0*/  IADD3 R12, PT, PT, R25, UR62, R12 ;  /* 0x0000003e190c7c10 */ /* 0x000fe4000fffe00c */
[----:B------:R-:W-:-:S03]  /*98e0*/  SHF.R.W.U32 R23, R29, 0x16, R29 ;  /* 0x000000161d177819 */ /* 0x000fc60000001e1d */
        /* <DEDUP_REMOVED lines=11> */
[----:B------:R-:W-:Y:S02]  /*99a0*/  SHF.R.W.U32 R12, R24, 0x2, R24 ;  /* 0x00000002180c7819 */ /* 0x000fe40000001e18 */
[----:B------:R-:W-:Y:S02]  /*99b0*/  IADD3 R17, PT, PT, R10, UR63, R17 ;  /* 0x0000003f0a117c10 */ /* 0x000fe4000fffe011 */
[----:B------:R-:W-:-:S02]  /*99c0*/  LOP3.LUT R12, R18, R23, R12, 0x96, !PT ;  /* 0x00000017120c7212 */ /* 0x000fc400078e960c */
        /* <DEDUP_REMOVED lines=9> */
[--C-:B------:R-:W-:Y:S02]  /*9a60*/  SHF.R.W.U32 R18, R17, 0x16, R17.reuse ;  /* 0x0000001611127819 */ /* 0x100fe40000001e11 */
        /* <DEDUP_REMOVED lines=34> */
[----:B------:R-:W-:Y:S02]  /*9c90*/  IADD3 R28, PT, PT, R11, UR67, R30 ;  /* 0x000000430b1c7c10 */ /* 0x000fe4000fffe01e */
[--C-:B------:R-:W-:Y:S02]  /*9ca0*/  SHF.R.W.U32 R29, R3, 0x13, R3.reuse ;  /* 0x00000013031d7819 */ /* 0x100fe40000001e03 */
[----:B------:R-:W-:Y:S01]  /*9cb0*/  SHF.R.U32.HI R30, RZ, 0xa, R3 ;  /* 0x0000000aff1e7819 */ /* 0x000fe20000011603 */
[----:B------:R-:W-:-:S03]  /*9cc0*/  IMAD.IADD R16, R17, 0x1, R28 ;  /* 0x0000000111107824 */ /* 0x000fc600078e021c */
[----:B------:R-:W-:Y:S02]  /*9cd0*/  LOP3.LUT R4, R29, R30, R4, 0x96, !PT ;  /* 0x0000001e1d047212 */ /* 0x000fe400078e9604 */
[----:B------:R-:W-:Y:S02]  /*9ce0*/  IADD3 R29, PT, PT, R33, R18, R24 ;  /* 0x00000012211d7210 */ /* 0x000fe40007ffe018 */
[C-C-:B------:R-:W-:Y:S02]  /*9cf0*/  SHF.R.W.U32 R18, R16.reuse, 0x6, R16.reuse ;  /* 0x0000000610127819 */ /* 0x140fe40000001e10 */
[C-C-:B------:R-:W-:Y:S02]  /*9d00*/  SHF.R.W.U32 R33, R16.reuse, 0xb, R16.reuse ;  /* 0x0000000b10217819 */ /* 0x140fe40000001e10 */
[----:B------:R-:W-:Y:S02]  /*9d10*/  SHF.R.W.U32 R24, R16, 0x19, R16 ;  /* 0x0000001910187819 */ /* 0x000fe40000001e10 */
[----:B------:R-:W-:-:S02]  /*9d20*/  IADD3 R4, PT, PT, R14, R4, R19 ;  /* 0x000000040e047210 */ /* 0x000fc40007ffe013 */
        /* <DEDUP_REMOVED lines=14> */
[----:B------:R-:W-:Y:S01]  /*9e10*/  IADD3 R14, PT, PT, R24, R31, R19 ;  /* 0x0000001f180e7210 */ /* 0x000fe20007ffe013 */
[----:B------:R-:W-:Y:S01]  /*9e20*/  IMAD.IADD R7, R6, 0x1, R17 ;  /* 0x0000000106077824 */ /* 0x000fe200078e0211 */
[C-C-:B------:R-:W-:Y:S02]  /*9e30*/  SHF.R.W.U32 R19, R21.reuse, 0x7, R21.reuse ;  /* 0x0000000715137819 */ /* 0x140fe40000001e15 */
[--C-:B------:R-:W-:Y:S02]  /*9e40*/  SHF.R.W.U32 R24, R21, 0x12, R21.reuse ;  /* 0x0000001215187819 */ /* 0x100fe40000001e15 */
[----:B------:R-:W-:Y:S02]  /*9e50*/  SHF.R.U32.HI R23, RZ, 0x3, R21 ;  /* 0x00000003ff177819 */ /* 0x000fe40000011615 */
[----:B------:R-:W-:-:S02]  /*9e60*/  SHF.R.W.U32 R30, R7, 0x6, R7 ;  /* 0x00000006071e7819 */ /* 0x000fc40000001e07 */
[C-C-:B------:R-:W-:Y:S02]  /*9e70*/  SHF.R.W.U32 R31, R7.reuse, 0xb, R7.reuse ;  /* 0x0000000b071f7819 */ /* 0x140fe40000001e07 */
[----:B------:R-:W-:Y:S02]  /*9e80*/  SHF.R.W.U32 R32, R7, 0x19, R7 ;  /* 0x0000001907207819 */ /* 0x000fe40000001e07 */
[----:B------:R-:W-:Y:S02]  /*9e90*/  LOP3.LUT R19, R24, R23, R19, 0x96, !PT ;  /* 0x0000001718137212 */ /* 0x000fe400078e9613 */
        /* <DEDUP_REMOVED lines=15> */
[----:B------:R-:W-:Y:S01]  /*9f90*/  IADD3 R19, PT, PT, R23, R28, R24 ;  /* 0x0000001c17137210 */ /* 0x000fe20007ffe018 */
[----:B------:R-:W-:Y:S01]  /*9fa0*/  IMAD.IADD R2, R29, 0x1, R6 ;  /* 0x000000011d027824 */ /* 0x000fe200078e0206 */
[----:B------:R-:W-:-:S02]  /*9fb0*/  SHF.R.W.U32 R23, R27, 0x7, R27 ;  /* 0x000000071b177819 */ /* 0x000fc40000001e1b */
[--C-:B------:R-:W-:Y:S02]  /*9fc0*/  SHF.R.W.U32 R24, R27, 0x12, R27.reuse ;  /* 0x000000121b187819 */ /* 0x100fe40000001e1b */
[----:B------:R-:W-:Y:S02]  /*9fd0*/  SHF.R.U32.HI R25, RZ, 0x3, R27 ;  /* 0x00000003ff197819 */ /* 0x000fe4000001161b */
[C-C-:B------:R-:W-:Y:S02]  /*9fe0*/  SHF.R.W.U32 R28, R2.reuse, 0x6, R2.reuse ;  /* 0x00000006021c7819 */ /* 0x140fe40000001e02 */
[C-C-:B------:R-:W-:Y:S02]  /*9ff0*/  SHF.R.W.U32 R31, R2.reuse, 0xb, R2.reuse ;  /* 0x0000000b021f7819 */ /* 0x140fe40000001e02 */
[----:B------:R-:W-:Y:S02]  /*a000*/  SHF.R.W.U32 R30, R2, 0x19, R2 ;  /* 0x00000019021e7819 */ /* 0x000fe40000001e02 */
[----:B------:R-:W-:-:S02]  /*a010*/  LOP3.LUT R23, R24, R25, R23, 0x96, !PT ;  /* 0x0000001918177212 */ /* 0x000fc400078e9617 */
[----:B------:R-:W-:Y:S02]  /*a020*/  IADD3 R12, PT, PT, R21, R12, R10 ;  /* 0x0000000c150c7210 */ /* 0x000fe40007ffe00a */
[----:B------:R-:W-:Y:S02]  /*a030*/  LOP3.LUT R30, R30, R31, R28, 0x96, !PT ;  /* 0x0000001f1e1e7212 */ /* 0x000fe400078e961c */
[--C-:B------:R-:W-:Y:S01]  /*a040*/  SHF.R.W.U32 R10, R19, 0x2, R19.reuse ;  /* 0x00000002130a7819 */ /* 0x100fe20000001e13 */
[----:B------:R-:W-:Y:S01]  /*a050*/  IMAD.IADD R12, R23, 0x1, R12 ;  /* 0x00000001170c7824 */ /* 0x000fe200078e020c */
        /* <DEDUP_REMOVED lines=12> */
[--C-:B------:R-:W-:Y:S02]  /*a120*/  SHF.R.W.U32 R24, R13, 0x12, R13.reuse ;  /* 0x000000120d187819 */ /* 0x100fe40000001e0d */
[----:B------:R-:W-:Y:S02]  /*a130*/  SHF.R.U32.HI R23, RZ, 0x3, R13 ;  /* 0x00000003ff177819 */ /* 0x000fe4000001160d */
        /* <DEDUP_REMOVED lines=13> */
[----:B------:R-:W-:Y:S02]  /*a210*/  LOP3.LUT R24, R7, R17, R2, 0xb8, !PT ;  /* 0x0000001107187212 */ /* 0x000fe400078eb802 */
[C-C-:B------:R-:W-:Y:S02]  /*a220*/  SHF.R.W.U32 R21, R12.reuse, 0x11, R12.reuse ;  /* 0x000000110c157819 */ /* 0x140fe40000001e0c */
[----:B------:R-:W-:-:S02]  /*a230*/  SHF.R.W.U32 R22, R12, 0x13, R12 ;  /* 0x000000130c167819 */ /* 0x000fc40000001e0c */
[----:B------:R-:W-:Y:S02]  /*a240*/  SHF.R.U32.HI R12, RZ, 0xa, R12 ;  /* 0x0000000aff0c7819 */ /* 0x000fe4000001160c */
[----:B------:R-:W-:Y:S02]  /*a250*/  IADD3 R25, PT, PT, R25, R24, R16 ;  /* 0x0000001819197210 */ /* 0x000fe40007ffe010 */
[----:B------:R-:W-:Y:S02]  /*a260*/  LOP3.LUT R22, R22, R12, R21, 0x96, !PT ;  /* 0x0000000c16167212 */ /* 0x000fe400078e9615 */
[----:B------:R-:W-:Y:S02]  /*a270*/  LOP3.LUT R14, R19, R14, R10, 0xe8, !PT ;  /* 0x0000000e130e7212 */ /* 0x000fe400078ee80a */
[----:B------:R-:W-:Y:S02]  /*a280*/  IADD3 R12, PT, PT, R18, UR71, R25 ;  /* 0x00000047120c7c10 */ /* 0x000fe4000fffe019 */
[----:B------:R-:W-:-:S02]  /*a290*/  IADD3 R21, PT, PT, R23, R6, R14 ;  /* 0x0000000617157210 */ /* 0x000fc40007ffe00e */
[C---:B------:R-:W-:Y:S01]  /*a2a0*/  SHF.R.W.U32 R14, R20.reuse, 0x7, R20 ;  /* 0x00000007140e7819 */ /* 0x040fe20000001e14 */
[----:B------:R-:W-:Y:S01]  /*a2b0*/  IMAD.IADD R6, R19, 0x1, R12 ;  /* 0x0000000113067824 */ /* 0x000fe200078e020c */
        /* <DEDUP_REMOVED lines=13> */
[----:B------:R-:W-:Y:S02]  /*a390*/  LOP3.LUT R8, R27, R25, R24, 0x96, !PT ;  /* 0x000000191b087212 */ /* 0x000fe400078e9618 */
[----:B------:R-:W-:Y:S02]  /*a3a0*/  LOP3.LUT R19, R10, R19, R21, 0xe8, !PT ;  /* 0x000000130a137212 */ /* 0x000fe400078ee815 */
[----:B------:R-:W-:Y:S02]  /*a3b0*/  IADD3 R28, PT, PT, R28, R16, R7 ;  /* 0x000000101c1c7210 */ /* 0x000fe40007ffe007 */
[----:B------:R-:W-:Y:S02]  /*a3c0*/  IADD3 R8, PT, PT, R8, R15, R19 ;  /* 0x0000000f08087210 */ /* 0x000fe40007ffe013 */
[----:B------:R-:W-:-:S02]  /*a3d0*/  SHF.R.W.U32 R7, R18, 0x11, R18 ;  /* 0x0000001112077819 */ /* 0x000fc40000001e12 */
[--C-:B------:R-:W-:Y:S02]  /*a3e0*/  SHF.R.W.U32 R14, R18, 0x13, R18.reuse ;  /* 0x00000013120e7819 */ /* 0x100fe40000001e12 */
[----:B------:R-:W-:Y:S02]  /*a3f0*/  SHF.R.U32.HI R18, RZ, 0xa, R18 ;  /* 0x0000000aff127819 */ /* 0x000fe40000011612 */
[----:B------:R-:W-:Y:S02]  /*a400*/  IADD3 R15, PT, PT, R13, UR72, R28 ;  /* 0x000000480d0f7c10 */ /* 0x000fe4000fffe01c */
[C-C-:B------:R-:W-:Y:S02]  /*a410*/  SHF.R.W.U32 R16, R8.reuse, 0x2, R8.reuse ;  /* 0x0000000208107819 */ /* 0x140fe40000001e08 */
[C-C-:B------:R-:W-:Y:S02]  /*a420*/  SHF.R.W.U32 R19, R8.reuse, 0xd, R8.reuse ;  /* 0x0000000d08137819 */ /* 0x140fe40000001e08 */
[----:B------:R-:W-:-:S02]  /*a430*/  SHF.R.W.U32 R22, R8, 0x16, R8 ;  /* 0x0000001608167819 */ /* 0x000fc40000001e08 */
[----:B------:R-:W-:Y:S01]  /*a440*/  LOP3.LUT R14, R14, R18, R7, 0x96, !PT ;  /* 0x000000120e0e7212 */ /* 0x000fe200078e9607 */
[----:B------:R-:W-:Y:S01]  /*a450*/  IMAD.IADD R7, R10, 0x1, R15 ;  /* 0x000000010a077824 */ /* 0x000fe200078e020f */
[----:B------:R-:W-:Y:S02]  /*a460*/  LOP3.LUT R19, R22, R19, R16, 0x96, !PT ;  /* 0x0000001316137212 */ /* 0x000fe400078e9610 */
[----:B------:R-:W-:Y:S02]  /*a470*/  LOP3.LUT R10, R21, R10, R8, 0xe8, !PT ;  /* 0x0000000a150a7212 */ /* 0x000fe400078ee808 */
[C-C-:B------:R-:W-:Y:S02]  /*a480*/  SHF.R.W.U32 R16, R26.reuse, 0x7, R26.reuse ;  /* 0x000000071a107819 */ /* 0x140fe40000001e1a */
[--C-:B------:R-:W-:Y:S02]  /*a490*/  SHF.R.W.U32 R23, R26, 0x12, R26.reuse ;  /* 0x000000121a177819 */ /* 0x100fe40000001e1a */
[----:B------:R-:W-:-:S02]  /*a4a0*/  SHF.R.U32.HI R18, RZ, 0x3, R26 ;  /* 0x00000003ff127819 */ /* 0x000fc4000001161a */
[----:B------:R-:W-:Y:S02]  /*a4b0*/  IADD3 R19, PT, PT, R19, R12, R10 ;  /* 0x0000000c13137210 */ /* 0x000fe40007ffe00a */
[C-C-:B------:R-:W-:Y:S02]  /*a4c0*/  SHF.R.W.U32 R22, R7.reuse, 0x6, R7.reuse ;  /* 0x0000000607167819 */ /* 0x140fe40000001e07 */
[C-C-:B------:R-:W-:Y:S02]  /*a4d0*/  SHF.R.W.U32 R25, R7.reuse, 0xb, R7.reuse ;  /* 0x0000000b07197819 */ /* 0x140fe40000001e07 */
[----:B------:R-:W-:Y:S02]  /*a4e0*/  SHF.R.W.U32 R24, R7, 0x19, R7 ;  /* 0x0000001907187819 */ /* 0x000fe40000001e07 */
[----:B------:R-:W-:Y:S02]  /*a4f0*/  LOP3.LUT R16, R23, R18, R16, 0x96, !PT ;  /* 0x0000001217107212 */ /* 0x000fe400078e9610 */
[----:B------:R-:W-:-:S02]  /*a500*/  IADD3 R3, PT, PT, R20, R14, R3 ;  /* 0x0000000e14037210 */ /* 0x000fc40007ffe003 */
[C-C-:B------:R-:W-:Y:S02]  /*a510*/  SHF.R.W.U32 R10, R19.reuse, 0x2, R19.reuse ;  /* 0x00000002130a7819 */ /* 0x140fe40000001e13 */
[C---:B------:R-:W-:Y:S01]  /*a520*/  SHF.R.W.U32 R23, R19.reuse, 0xd, R19 ;  /* 0x0000000d13177819 */ /* 0x040fe20000001e13 */
[----:B------:R-:W-:Y:S01]  /*a530*/  IMAD.IADD R3, R16, 0x1, R3 ;  /* 0x0000000110037824 */ /* 0x000fe200078e0203 */
[----:B------:R-:W-:Y:S02]  /*a540*/  SHF.R.W.U32 R12, R19, 0x16, R19 ;  /* 0x00000016130c7819 */ /* 0x000fe40000001e13 */
[----:B------:R-:W-:Y:S02]  /*a550*/  LOP3.LUT R25, R24, R25, R22, 0x96, !PT ;  /* 0x0000001918197212 */ /* 0x000fe400078e9616 */
[----:B------:R-:W-:Y:S02]  /*a560*/  LOP3.LUT R14, R17, R7, R6, 0xb8, !PT ;  /* 0x00000007110e7212 */ /* 0x000fe400078eb806 */
        /* <DEDUP_REMOVED lines=10> */
[----:B------:R-:W-:Y:S02]  /*a610*/  IADD3 R13, PT, PT, R26, R13, R11 ;  /* 0x0000000d1a0d7210 */ /* 0x000fe40007ffe00b */
[----:B------:R-:W-:Y:S02]  /*a620*/  LOP3.LUT R18, R8, R21, R19, 0xe8, !PT ;  /* 0x0000001508127212 */ /* 0x000fe400078ee813 */
[----:B------:R-:W-:Y:S01]  /*a630*/  IADD3 R10, PT, PT, R3, UR73, R10 ;  /* 0x00000049030a7c10 */ /* 0x000fe2000fffe00a */
[----:B------:R-:W-:Y:S01]  /*a640*/  IMAD.IADD R11, R12, 0x1, R13 ;  /* 0x000000010c0b7824 */ /* 0x000fe200078e020d */
[----:B------:R-:W-:-:S02]  /*a650*/  IADD3 R2, PT, PT, R16, R15, R18 ;  /* 0x0000000f10027210 */ /* 0x000fc40007ffe012 */
[----:B------:R-:W0:Y:S01]  /*a660*/  LDS.128 R12, [UR4+0x40] ;  /* 0x00004004ff0c7984 */ /* 0x000e220008000c00 */
[----:B------:R-:W-:Y:S01]  /*a670*/  IMAD.IADD R16, R21, 0x1, R10 ;  /* 0x0000000115107824 */ /* 0x000fe200078e020a */
[C-C-:B------:R-:W-:Y:S02]  /*a680*/  SHF.R.W.U32 R18, R2.reuse, 0x2, R2.reuse ;  /* 0x0000000202127819 */ /* 0x140fe40000001e02 */
[----:B------:R-:W-:Y:S02]  /*a690*/  SHF.R.W.U32 R21, R2, 0xd, R2 ;  /* 0x0000000d02157819 */ /* 0x000fe40000001e02 */
[C-C-:B------:R-:W-:Y:S02]  /*a6a0*/  SHF.R.W.U32 R22, R16.reuse, 0x6, R16.reuse ;  /* 0x0000000610167819 */ /* 0x140fe40000001e10 */
        /* <DEDUP_REMOVED lines=18> */
[----:B------:R-:W-:Y:S02]  /*a7d0*/  IADD3 R18, PT, PT, R9, R18, R4 ;  /* 0x0000001209127210 */ /* 0x000fe40007ffe004 */
[----:B------:R-:W-:Y:S02]  /*a7e0*/  LOP3.LUT R5, R11, R5, R10, 0x96, !PT ;  /* 0x000000050b057212 */ /* 0x000fe400078e960a */
[----:B------:R-:W-:-:S02]  /*a7f0*/  SHF.R.W.U32 R20, R3, 0x2, R3 ;  /* 0x0000000203147819 */ /* 0x000fc40000001e03 */
[--C-:B------:R-:W-:Y:S01]  /*a800*/  SHF.R.W.U32 R21, R3, 0xd, R3.reuse ;  /* 0x0000000d03157819 */ /* 0x100fe20000001e03 */
[----:B------:R-:W-:Y:S01]  /*a810*/  IMAD.IADD R5, R5, 0x1, R18 ;  /* 0x0000000105057824 */ /* 0x000fe200078e0212 */
[----:B------:R-:W-:Y:S01]  /*a820*/  SHF.R.W.U32 R22, R3, 0x16, R3 ;  /* 0x0000001603167819 */ /* 0x000fe20000001e03 */
[----:B------:R-:W-:Y:S01]  /*a830*/  VIADD R18, R7, 0x5be0cd19 ;  /* 0x5be0cd1907127836 */ /* 0x000fe20000000000 */
[C-C-:B------:R-:W-:Y:S02]  /*a840*/  SHF.R.W.U32 R9, R8.reuse, 0x6, R8.reuse ;  /* 0x0000000608097819 */ /* 0x140fe40000001e08 */
[--C-:B------:R-:W-:Y:S02]  /*a850*/  SHF.R.W.U32 R10, R8, 0xb, R8.reuse ;  /* 0x0000000b080a7819 */ /* 0x100fe40000001e08 */
[----:B------:R-:W-:Y:S02]  /*a860*/  PRMT R18, R18, 0x123, RZ ;  /* 0x0000012312127816 */ /* 0x000fe400000000ff */
[----:B------:R-:W-:-:S02]  /*a870*/  SHF.R.W.U32 R11, R8, 0x19, R8 ;  /* 0x00000019080b7819 */ /* 0x000fc40000001e08 */
[----:B------:R-:W-:Y:S02]  /*a880*/  LOP3.LUT R20, R22, R21, R20, 0x96, !PT ;  /* 0x0000001516147212 */ /* 0x000fe400078e9614 */
[----:B------:R-:W-:Y:S02]  /*a890*/  LOP3.LUT R4, R2, R19, R3, 0xe8, !PT ;  /* 0x0000001302047212 */ /* 0x000fe400078ee803 */
[----:B0-----:R-:W-:Y:S02]  /*a8a0*/  ISETP.GT.U32.AND P0, PT, R18, R15, PT ;  /* 0x0000000f1200720c */ /* 0x001fe40003f04070 */
[----:B------:R-:W-:Y:S02]  /*a8b0*/  LOP3.LUT R9, R11, R10, R9, 0x96, !PT ;  /* 0x0000000a0b097212 */ /* 0x000fe400078e9609 */
[----:B------:R-:W-:Y:S02]  /*a8c0*/  LOP3.LUT R7, R7, R8, R16, 0xb8, !PT ;  /* 0x0000000807077212 */ /* 0x000fe400078eb810 */
        /* <DEDUP_REMOVED lines=53> */
.L_x_24:
[----:B------:R-:W-:Y:S05]  /*ac20*/  BSYNC.RECONVERGENT B0 ;  /* 0x0000000000007941 */ /* 0x000fea0003800200 */
.L_x_23:
        /* <DEDUP_REMOVED lines=11> */
.L_x_25:
        /* <DEDUP_REMOVED lines=10> */
.L_x_42:


//--------------------- .text._ZN6tetsuo8variants12mine_slidingEPKjS2_S2_jPjS3_ --------------------------
	.section	.text._ZN6tetsuo8variants12mine_slidingEPKjS2_S2_jPjS3_,"ax",@progbits
	.align	128
        .global         _ZN6tetsuo8variants12mine_slidingEPKjS2_S2_jPjS3_
        .type           _ZN6tetsuo8variants12mine_slidingEPKjS2_S2_jPjS3_,@function
        .size           _ZN6tetsuo8variants12mine_slidingEPKjS2_S2_jPjS3_,(.L_x_43 - _ZN6tetsuo8variants12mine_slidingEPKjS2_S2_jPjS3_)
        .other          _ZN6tetsuo8variants12mine_slidingEPKjS2_S2_jPjS3_,@"STO_CUDA_ENTRY STV_DEFAULT"
_ZN6tetsuo8variants12mine_slidingEPKjS2_S2_jPjS3_:
.text._ZN6tetsuo8variants12mine_slidingEPKjS2_S2_jPjS3_:
        /* <DEDUP_REMOVED lines=59> */
[----:B0-----:R-:W-:-:S05]  /*03b0*/  IADD3 R16, PT, PT, R2, UR9, R11 ;  /* 0x0000000902107c10 */ /* 0x001fca000fffe00b */
[----:B------:R-:W-:-:S05]  /*03c0*/  IMAD.IADD R18, R7, 0x1, R16 ;  /* 0x0000000107127824 */ /* 0x000fca00078e0210 */
[C-C-:B------:R-:W-:Y:S02]  /*03d0*/  SHF.R.W.U32 R6, R18.reuse, 0x6, R18.reuse ;  /* 0x0000000612067819 */ /* 0x140fe40000001e12 */
[C-C-:B------:R-:W-:Y:S02]  /*03e0*/  SHF.R.W.U32 R11, R18.reuse, 0xb, R18.reuse ;  /* 0x0000000b120b7819 */ /* 0x140fe40000001e12 */
[----:B------:R-:W-:-:S04]  /*03f0*/  SHF.R.W.U32 R12, R18, 0x19, R18 ;  /* 0x00000019120c7819 */ /* 0x000fc80000001e12 */
[----:B------:R-:W-:Y:S02]  /*0400*/  LOP3.LUT R11, R12, R11, R6, 0x96, !PT ;  /* 0x0000000b0c0b7212 */ /* 0x000fe400078e9606 */
[----:B------:R-:W-:-:S04]  /*0410*/  LOP3.LUT R6, R18, UR7, R19, 0xac, !PT ;  /* 0x0000000712067c12 */ /* 0x000fc8000f8eac13 */
[----:B------:R-:W-:Y:S01]  /*0420*/  IADD3 R11, PT, PT, R11, R6, R14 ;  /* 0x000000060b0b7210 */ /* 0x000fe20007ffe00e */
[----:B-1----:R-:W-:Y:S01]  /*0430*/  IMAD R6, R20, UR4, R21 ;  /* 0x0000000414067c24 */ /* 0x002fe2000f8e0215 */
[----:B------:R-:W-:Y:S02]  /*0440*/  USHF.R.W.U32 UR4, UR18, 0x2, UR18 ;  /* 0x0000000212047899 */ /* 0x000fe40008001e12 */
[----:B------:R-:W-:Y:S01]  /*0450*/  IADD3 R15, PT, PT, R8, UR10, R11 ;  /* 0x0000000a080f7c10 */ /* 0x000fe2000fffe00b */
[----:B--2---:R-:W-:Y:S01]  /*0460*/  VIADD R0, R6, UR5 ;  /* 0x0000000506007c36 */ /* 0x004fe20008000000 */
[----:B------:R-:W-:-:S03]  /*0470*/  USHF.R.W.U32 UR5, UR18, 0xd, UR18 ;  /* 0x0000000d12057899 */ /* 0x000fc60008001e12 */
[----:B------:R-:W-:Y:S01]  /*0480*/  IMAD.IADD R17, R10, 0x1, R15 ;  /* 0x000000010a117824 */ /* 0x000fe200078e020f */
[----:B------:R-:W-:Y:S01]  /*0490*/  PRMT R35, R0, 0x123, RZ ;  /* 0x0000012300237816 */ /* 0x000fe200000000ff */
[----:B------:R-:W-:-:S03]  /*04a0*/  ULOP3.LUT UR4, UR6, UR5, UR4, 0x96, !UPT ;  /* 0x0000000506047292 */ /* 0x000fc6000f8e9604 */
        /* <DEDUP_REMOVED lines=63> */
[----:B------:R-:W-:Y:S01]  /*08a0*/  LOP3.LUT R20, R21, R20, R11, 0xe8, !PT ;  /* 0x0000001415147212 */ /* 0x000fe200078ee80b */
        /* <DEDUP_REMOVED lines=11> */
[C-C-:B------:R-:W-:Y:S01]  /*0960*/  SHF.R.W.U32 R23, R20.reuse, 0x16, R20.reuse ;  /* 0x0000001614177819 */ /* 0x140fe20000001e14 */
        /* <DEDUP_REMOVED lines=13> */
[--C-:B------:R-:W-:Y:S02]  /*0a40*/  SHF.R.W.U32 R23, R19, 0x16, R19.reuse ;  /* 0x0000001613177819 */ /* 0x100fe40000001e13 */
        /* <DEDUP_REMOVED lines=25> */
[----:B------:R-:W-:Y:S02]  /*0be0*/  LOP3.LUT R19, R24, R19, R20, 0xe8, !PT ;  /* 0x0000001318137212 */ /* 0x000fe400078ee814 */
[----:B------:R-:W-:Y:S02]  /*0bf0*/  IADD3 R23, PT, PT, R23, R25, R22 ;  /* 0x0000001917177210 */ /* 0x000fe40007ffe016 */
[C-C-:B------:R-:W-:Y:S02]  /*0c00*/  SHF.R.W.U32 R22, R20.reuse, 0xd, R20.reuse ;  /* 0x0000000d14167819 */ /* 0x140fe40000001e14 */
[----:B------:R-:W-:Y:S01]  /*0c10*/  SHF.R.U32.HI R28, RZ, 0x3, R35 ;  /* 0x00000003ff1c7819 */ /* 0x000fe20000011623 */
[----:B------:R-:W-:Y:S01]  /*0c20*/  VIADD R17, R23, UR23 ;  /* 0x0000001717117c36 */ /* 0x000fe20008000000 */
        /* <DEDUP_REMOVED lines=47> */
[--C-:B------:R-:W-:Y:S02]  /*0f20*/  SHF.R.W.U32 R17, R20, 0x16, R20.reuse ;  /* 0x0000001614117819 */ /* 0x100fe40000001e14 */
        /* <DEDUP_REMOVED lines=14> */
[----:B------:R-:W-:Y:S01]  /*1010*/  IADD3 R17, PT, PT, R19, R24, R6 ;  /* 0x0000001813117210 */ /* 0x000fe20007ffe006 */
[----:B------:R-:W-:Y:S01]  /*1020*/  IMAD.U32 R24, RZ, RZ, UR27 ;  /* 0x0000001bff187e24 */ /* 0x000fe2000f8e00ff */
[----:B------:R-:W-:-:S02]  /*1030*/  SHF.R.W.U32 R18, R2, 0x7, R2 ;  /* 0x0000000702127819 */ /* 0x000fc40000001e02 */
[--C-:B------:R-:W-:Y:S02]  /*1040*/  SHF.R.W.U32 R19, R2, 0x12, R2.reuse ;  /* 0x0000001202137819 */ /* 0x100fe40000001e02 */
[----:B------:R-:W-:Y:S02]  /*1050*/  SHF.R.U32.HI R6, RZ, 0x3, R2 ;  /* 0x00000003ff067819 */ /* 0x000fe40000011602 */
[----:B------:R-:W-:Y:S02]  /*1060*/  IADD3 R17, PT, PT, R17, 0x280, R24 ;  /* 0x0000028011117810 */ /* 0x000fe40007ffe018 */
[----:B------:R-:W-:Y:S02]  /*1070*/  LOP3.LUT R6, R19, R6, R18, 0x96, !PT ;  /* 0x0000000613067212 */ /* 0x000fe400078e9612 */
[----:B------:R-:W-:-:S03]  /*1080*/  LOP3.LUT R23, R20, R23, R11, 0xe8, !PT ;  /* 0x0000001714177212 */ /* 0x000fc600078ee80b */
[----:B------:R-:W-:Y:S01]  /*1090*/  IMAD.IADD R9, R9, 0x1, R6 ;  /* 0x0000000109097824 */ /* 0x000fe200078e0206 */
        /* <DEDUP_REMOVED lines=11> */
[----:B------:R-:W-:Y:S02]  /*1150*/  IADD3 R3, PT, PT, R9, R26, R3 ;  /* 0x0000001a09037210 */ /* 0x000fe40007ffe003 */
[----:B------:R-:W-:Y:S02]  /*1160*/  LOP3.LUT R20, R11, R20, R12, 0xe8, !PT ;  /* 0x000000140b147212 */ /* 0x000fe400078ee80c */
[----:B------:R-:W-:-:S02]  /*1170*/  SHF.R.W.U32 R21, R8, 0x7, R8 ;  /* 0x0000000708157819 */ /* 0x000fc40000001e08 */
[--C-:B------:R-:W-:Y:S02]  /*1180*/  SHF.R.W.U32 R24, R8, 0x12, R8.reuse ;  /* 0x0000001208187819 */ /* 0x100fe40000001e08 */
[----:B------:R-:W-:Y:S02]  /*1190*/  SHF.R.U32.HI R23, RZ, 0x3, R8 ;  /* 0x00000003ff177819 */ /* 0x000fe40000011608 */
[----:B------:R-:W-:Y:S02]  /*11a0*/  IADD3 R18, PT, PT, R3, UR28, R18 ;  /* 0x0000001c03127c10 */ /* 0x000fe4000fffe012 */
[----:B------:R-:W-:Y:S02]  /*11b0*/  IADD3 R19, PT, PT, R19, R22, R20 ;  /* 0x0000001613137210 */ /* 0x000fe40007ffe014 */
[----:B------:R-:W-:Y:S01]  /*11c0*/  LOP3.LUT R23, R24, R23, R21, 0x96, !PT ;  /* 0x0000001718177212 */ /* 0x000fe200078e9615 */
[----:B------:R-:W-:Y:S01]  /*11d0*/  IMAD.IADD R3, R11, 0x1, R18 ;  /* 0x000000010b037824 */ /* 0x000fe200078e0212 */
[----:B------:R-:W-:-:S02]  /*11e0*/  SHF.R.W.U32 R20, R19, 0x2, R19 ;  /* 0x0000000213147819 */ /* 0x000fc40000001e13 */
[C-C-:B------:R-:W-:Y:S02]  /*11f0*/  SHF.R.W.U32 R21, R19.reuse, 0xd, R19.reuse ;  /* 0x0000000d13157819 */ /* 0x140fe40000001e13 */
[----:B------:R-:W-:Y:S02]  /*1200*/  SHF.R.W.U32 R22, R19, 0x16, R19 ;  /* 0x0000001613167819 */ /* 0x000fe40000001e13 */
[C-C-:B------:R-:W-:Y:S02]  /*1210*/  SHF.R.W.U32 R24, R3.reuse, 0x6, R3.reuse ;  /* 0x0000000603187819 */ /* 0x140fe40000001e03 */
[----:B------:R-:W-:Y:S02]  /*1220*/  LOP3.LUT R20, R22, R21, R20, 0x96, !PT ;  /* 0x0000001516147212 */ /* 0x000fe400078e9614 */
[C-C-:B------:R-:W-:Y:S02]  /*1230*/  SHF.R.W.U32 R25, R3.reuse, 0xb, R3.reuse ;  /* 0x0000000b03197819 */ /* 0x140fe40000001e03 */
[----:B------:R-:W-:-:S02]  /*1240*/  SHF.R.W.U32 R26, R3, 0x19, R3 ;  /* 0x00000019031a7819 */ /* 0x000fc40000001e03 */
[----:B------:R-:W-:Y:S02]  /*1250*/  IADD3 R2, PT, PT, R23, 0x1100000, R2 ;  /* 0x0110000017027810 */ /* 0x000fe40007ffe002 */
[----:B------:R-:W-:Y:S02]  /*1260*/  LOP3.LUT R21, R16, R3, R6, 0xb8, !PT ;  /* 0x0000000310157212 */ /* 0x000fe400078eb806 */
[----:B------:R-:W-:Y:S02]  /*1270*/  LOP3.LUT R24, R26, R25, R24, 0x96, !PT ;  /* 0x000000191a187212 */ /* 0x000fe400078e9618 */
[----:B------:R-:W-:Y:S02]  /*1280*/  IADD3 R15, PT, PT, R2, R21, R15 ;  /* 0x00000015020f7210 */ /* 0x000fe40007ffe00f */
[----:B------:R-:W-:Y:S02]  /*1290*/  LOP3.LUT R11, R12, R11, R19, 0xe8, !PT ;  /* 0x0000000b0c0b7212 */ /* 0x000fe400078ee813 */
[----:B------:R-:W-:-:S02]  /*12a0*/  IADD3 R15, PT, PT, R15, UR29, R24 ;  /* 0x0000001d0f0f7c10 */ /* 0x000fc4000fffe018 */
[----:B------:R-:W-:Y:S02]  /*12b0*/  SHF.R.W.U32 R26, R35, 0x7, R35 ;  /* 0x00000007231a7819 */ /* 0x000fe40000001e23 */
[C-C-:B------:R-:W-:Y:S02]  /*12c0*/  SHF.R.W.U32 R22, R9.reuse, 0x11, R9.reuse ;  /* 0x0000001109167819 */ /* 0x140fe40000001e09 */
[--C-:B------:R-:W-:Y:S02]  /*12d0*/  SHF.R.W.U32 R23, R9, 0x13, R9.reuse ;  /* 0x0000001309177819 */ /* 0x100fe40000001e09 */
[----:B------:R-:W-:Y:S02]  /*12e0*/  SHF.R.U32.HI R25, RZ, 0xa, R9 ;  /* 0x0000000aff197819 */ /* 0x000fe40000011609 */
[----:B------:R-:W-:Y:S01]  /*12f0*/  IADD3 R20, PT, PT, R20, R17, R11 ;  /* 0x0000001114147210 */ /* 0x000fe20007ffe00b */
[----:B------:R-:W-:Y:S01]  /*1300*/  IMAD.IADD R11, R12, 0x1, R15 ;  /* 0x000000010c0b7824 */ /* 0x000fe200078e020f */
[----:B------:R-:W-:-:S02]  /*1310*/  LOP3.LUT R26, R27, R28, R26, 0x96, !PT ;  /* 0x0000001c1b1a7212 */ /* 0x000fc400078e961a */
[----:B------:R-:W-:Y:S02]  /*1320*/  LOP3.LUT R23, R23, R25, R22, 0x96, !PT ;  /* 0x0000001917177212 */ /* 0x000fe400078e9616 */
[----:B------:R-:W-:Y:S02]  /*1330*/  SHF.R.W.U32 R17, R20, 0x2, R20 ;  /* 0x0000000214117819 */ /* 0x000fe40000001e14 */
[----:B------:R-:W-:Y:S02]  /*1340*/  IADD3 R8, PT, PT, R26, R23, R8 ;  /* 0x000000171a087210 */ /* 0x000fe40007ffe008 */
        /* <DEDUP_REMOVED lines=8> */
[----:B------:R-:W-:-:S02]  /*13d0*/  LOP3.LUT R23, R25, R24, R23, 0x96, !PT ;  /* 0x0000001819177212 */ /* 0x000fc400078e9617 */
[----:B------:R-:W-:Y:S02]  /*13e0*/  IADD3 R16, PT, PT, R8, R27, R16 ;  /* 0x0000001b08107210 */ /* 0x000fe40007ffe010 */
        /* <DEDUP_REMOVED lines=8> */
[--C-:B------:R-:W-:Y:S02]  /*1470*/  SHF.R.W.U32 R22, R17, 0x16, R17.reuse ;  /* 0x0000001611167819 */ /* 0x100fe40000001e11 */
[----:B------:R-:W-:Y:S02]  /*1480*/  LOP3.LUT R24, R23, R25, R24, 0x96, !PT ;  /* 0x0000001917187212 */ /* 0x000fe400078e9618 */
[----:B------:R-:W-:Y:S02]  /*1490*/  LOP3.LUT R18, R22, R21, R18, 0x96, !PT ;  /* 0x0000001516127212 */ /* 0x000fe400078e9612 */
[----:B------:R-:W-:-:S02]  /*14a0*/  LOP3.LUT R19, R20, R19, R17, 0xe8, !PT ;  /* 0x0000001314137212 */ /* 0x000fc400078ee811 */
[C-C-:B------:R-:W-:Y:S02]  /*14b0*/  SHF.R.W.U32 R21, R16.reuse, 0x6, R16.reuse ;  /* 0x0000000610157819 */ /* 0x140fe40000001e10 */
[C-C-:B------:R-:W-:Y:S02]  /*14c0*/  SHF.R.W.U32 R22, R16.reuse, 0xb, R16.reuse ;  /* 0x0000000b10167819 */ /* 0x140fe40000001e10 */
[----:B------:R-:W-:Y:S02]  /*14d0*/  SHF.R.W.U32 R23, R16, 0x19, R16 ;  /* 0x0000001910177819 */ /* 0x000fe40000001e10 */
[----:B------:R-:W-:Y:S02]  /*14e0*/  IADD3 R18, PT, PT, R15, R18, R19 ;  /* 0x000000120f127210 */ /* 0x000fe40007ffe013 */
[----:B------:R-:W-:Y:S02]  /*14f0*/  LOP3.LUT R21, R23, R22, R21, 0x96, !PT ;  /* 0x0000001617157212 */ /* 0x000fe400078e9615 */
[----:B------:R-:W-:-:S02]  /*1500*/  IADD3 R35, PT, PT, R24, 0x11002000, R35 ;  /* 0x1100200018237810 */ /* 0x000fc40007ffe023 */
[----:B------:R-:W-:Y:S02]  /*1510*/  LOP3.LUT R23, R3, R16, R11, 0xb8, !PT ;  /* 0x0000001003177212 */ /* 0x000fe400078eb80b */
        /* <DEDUP_REMOVED lines=9> */
[----:B------:R-:W-:Y:S02]  /*15b0*/  IADD3 R19, PT, PT, R24, UR31, R21 ;  /* 0x0000001f18137c10 */ /* 0x000fe4000fffe015 */
[----:B------:R-:W-:-:S02]  /*15c0*/  LOP3.LUT R25, R26, R27, R25, 0x96, !PT ;  /* 0x0000001b1a197212 */ /* 0x000fc400078e9619 */
[----:B------:R-:W-:Y:S01]  /*15d0*/  IADD3 R15, PT, PT, R12, R15, R6 ;  /* 0x0000000f0c0f7210 */ /* 0x000fe20007ffe006 */
[----:B------:R-:W-:Y:S02]  /*15e0*/  IMAD.IADD R6, R20, 0x1, R19 ;  /* 0x0000000114067824 */ /* 0x000fe400078e0213 */
[----:B------:R-:W-:Y:S01]  /*15f0*/  VIADD R20, R25, 0x80000000 ;  /* 0x8000000019147836 */ /* 0x000fe20000000000 */
[----:B------:R-:W-:Y:S02]  /*1600*/  SHF.R.W.U32 R12, R15, 0x2, R15 ;  /* 0x000000020f0c7819 */ /* 0x000fe40000001e0f */
[C-C-:B------:R-:W-:Y:S02]  /*1610*/  SHF.R.W.U32 R23, R6.reuse, 0x6, R6.reuse ;  /* 0x0000000606177819 */ /* 0x140fe40000001e06 */
[C-C-:B------:R-:W-:Y:S02]  /*1620*/  SHF.R.W.U32 R24, R6.reuse, 0xb, R6.reuse ;  /* 0x0000000b06187819 */ /* 0x140fe40000001e06 */
[----:B------:R-:W-:-:S02]  /*1630*/  SHF.R.W.U32 R25, R6, 0x19, R6 ;  /* 0x0000001906197819 */ /* 0x000fc40000001e06 */
[----:B------:R-:W-:Y:S02]  /*1640*/  LOP3.LUT R26, R11, R6, R16, 0xb8, !PT ;  /* 0x000000060b1a7212 */ /* 0x000fe400078eb810 */
[C-C-:B------:R-:W-:Y:S02]  /*1650*/  SHF.R.W.U32 R21, R15.reuse, 0xd, R15.reuse ;  /* 0x0000000d0f157819 */ /* 0x140fe40000001e0f */
[----:B------:R-:W-:Y:S02]  /*1660*/  SHF.R.W.U32 R22, R15, 0x16, R15 ;  /* 0x000000160f167819 */ /* 0x000fe40000001e0f */
[----:B------:R-:W-:Y:S02]  /*1670*/  LOP3.LUT R24, R25, R24, R23, 0x96, !PT ;  /* 0x0000001819187212 */ /* 0x000fe400078e9617 */
[----:B------:R-:W-:Y:S02]  /*1680*/  IADD3 R23, PT, PT, R20, R26, R3 ;  /* 0x0000001a14177210 */ /* 0x000fe40007ffe003 */
[----:B------:R-:W-:-:S02]  /*1690*/  LOP3.LUT R22, R22, R21, R12, 0x96, !PT ;  /* 0x0000001516167212 */ /* 0x000fc400078e960c */
[----:B------:R-:W-:Y:S02]  /*16a0*/  LOP3.LUT R3, R18, R17, R15, 0xe8, !PT ;  /* 0x0000001112037212 */ /* 0x000fe400078ee80f */
[----:B------:R-:W-:Y:S02]  /*16b0*/  IADD3 R24, PT, PT, R23, UR32, R24 ;  /* 0x0000002017187c10 */ /* 0x000fe4000fffe018 */
[----:B------:R-:W-:Y:S02]  /*16c0*/  IADD3 R22, PT, PT, R19, R22, R3 ;  /* 0x0000001613167210 */ /* 0x000fe40007ffe003 */
[----:B------:R-:W-:Y:S01]  /*16d0*/  SHF.R.W.U32 R12, R35, 0x11, R35 ;  /* 0x00000011230c7819 */ /* 0x000fe20000001e23 */
[----:B------:R-:W-:Y:S01]  /*16e0*/  IMAD.IADD R17, R17, 0x1, R24 ;  /* 0x0000000111117824 */ /* 0x000fe200078e0218 */
[C-C-:B------:R-:W-:Y:S02]  /*16f0*/  SHF.R.W.U32 R3, R22.reuse, 0x2, R22.reuse ;  /* 0x0000000216037819 */ /* 0x140fe40000001e16 */
[----:B------:R-:W-:-:S02]  /*1700*/  SHF.R.W.U32 R26, R22, 0xd, R22 ;  /* 0x0000000d161a7819 */ /* 0x000fc40000001e16 */
[----:B------:R-:W-:Y:S02]  /*1710*/  SHF.R.W.U32 R19, R22, 0x16, R22 ;  /* 0x0000001616137819 */ /* 0x000fe40000001e16 */
[--C-:B------:R-:W-:Y:S02]  /*1720*/  SHF.R.W.U32 R21, R35, 0x13, R35.reuse ;  /* 0x0000001323157819 */ /* 0x100fe40000001e23 */
[----:B------:R-:W-:Y:S02]  /*1730*/  SHF.R.U32.HI R23, RZ, 0xa, R35 ;  /* 0x0000000aff177819 */ /* 0x000fe40000011623 */
        /* <DEDUP_REMOVED lines=9> */
[--C-:B------:R-:W-:Y:S02]  /*17d0*/  SHF.R.W.U32 R28, R20, 0x13, R20.reuse ;  /* 0x00000013141c7819 */ /* 0x100fe40000001e14 */
[----:B------:R-:W-:Y:S02]  /*17e0*/  SHF.R.U32.HI R23, RZ, 0xa, R20 ;  /* 0x0000000aff177819 */ /* 0x000fe40000011614 */
[----:B------:R-:W-:Y:S02]  /*17f0*/  IADD3 R11, PT, PT, R26, UR33, R25 ;  /* 0x000000211a0b7c10 */ /* 0x000fe4000fffe019 */
[----:B------:R-:W-:Y:S02]  /*1800*/  LOP3.LUT R19, R15, R18, R22, 0xe8, !PT ;  /* 0x000000120f137212 */ /* 0x000fe400078ee816 */
[----:B------:R-:W-:Y:S01]  /*1810*/  LOP3.LUT R21, R28, R23, R21, 0x96, !PT ;  /* 0x000000171c157212 */ /* 0x000fe200078e9615 */
[----:B------:R-:W-:Y:S01]  /*1820*/  IMAD.IADD R18, R18, 0x1, R11 ;  /* 0x0000000112127824 */ /* 0x000fe200078e020b */
[----:B------:R-:W-:-:S03]  /*1830*/  IADD3 R3, PT, PT, R24, R3, R19 ;  /* 0x0000000318037210 */ /* 0x000fc60007ffe013 */
[----:B------:R-:W-:Y:S01]  /*1840*/  VIADD R27, R21, 0x280 ;  /* 0x00000280151b7836 */ /* 0x000fe20000000000 */
        /* <DEDUP_REMOVED lines=34> */
[----:B------:R-:W-:Y:S01]  /*1a70*/  LOP3.LUT R25, R28, R29, R25, 0x96, !PT ;  /* 0x0000001d1c197212 */ /* 0x000fe200078e9619 */
[----:B------:R-:W-:Y:S01]  /*1a80*/  IMAD.IADD R22, R22, 0x1, R19 ;  /* 0x0000000116167824 */ /* 0x000fe200078e0213 */
        /* <DEDUP_REMOVED lines=48> */
[----:B------:R-:W-:-:S02]  /*1d90*/  LOP3.LUT R25, R28, R11, R19, 0xe8, !PT ;  /* 0x0000000b1c197212 */ /* 0x000fc400078ee813 */
[----:B------:R-:W-:Y:S02]  /*1da0*/  LOP3.LUT R16, R18, R29, R16, 0x96, !PT ;  /* 0x0000001d12107212 */ /* 0x000fe400078e9610 */
        /* <DEDUP_REMOVED lines=26> */
[----:B------:R-:W-:-:S02]  /*1f50*/  SHF.R.W.U32 R15, R33, 0x11, R33 ;  /* 0x00000011210f7819 */ /* 0x000fc40000001e21 */
[--C-:B------:R-:W-:Y:S02]  /*1f60*/  SHF.R.W.U32 R16, R33, 0x13, R33.reuse ;  /* 0x0000001321107819 */ /* 0x100fe40000001e21 */
[----:B------:R-:W-:Y:S02]  /*1f70*/  SHF.R.U32.HI R22, RZ, 0xa, R33 ;  /* 0x0000000aff167819 */ /* 0x000fe40000011621 */
        /* <DEDUP_REMOVED lines=16> */
[--C-:B------:R-:W-:Y:S01]  /*2080*/  SHF.R.W.U32 R3, R17, 0x2, R17.reuse ;  /* 0x0000000211037819 */ /* 0x100fe20000001e11 */
[----:B------:R-:W-:Y:S01]  /*2090*/  IMAD.IADD R15, R19, 0x1, R22 ;  /* 0x00000001130f7824 */ /* 0x000fe200078e0216 */
[----:B------:R-:W-:-:S02]  /*20a0*/  SHF.R.W.U32 R18, R17, 0xd, R17 ;  /* 0x0000000d11127819 */ /* 0x000fc40000001e11 */
[--C-:B------:R-:W-:Y:S02]  /*20b0*/  SHF.R.W.U32 R11, R17, 0x16, R17.reuse ;  /* 0x00000016110b7819 */ /* 0x100fe40000001e11 */
[----:B------:R-:W-:Y:S02]  /*20c0*/  LOP3.LUT R30, R26, R25, R17, 0xe8, !PT ;  /* 0x000000191a1e7212 */ /* 0x000fe400078ee811 */
[----:B------:R-:W-:Y:S01]  /*20d0*/  LOP3.LUT R11, R11, R18, R3, 0x96, !PT ;  /* 0x000000120b0b7212 */ /* 0x000fe200078e9603 */
[----:B------:R-:W-:Y:S01]  /*20e0*/  IMAD.IADD R3, R27, 0x1, R32 ;  /* 0x000000011b037824 */ /* 0x000fe200078e0220 */
[C-C-:B------:R-:W-:Y:S02]  /*20f0*/  SHF.R.W.U32 R18, R15.reuse, 0xb, R15.reuse ;  /* 0x0000000b0f127819 */ /* 0x140fe40000001e0f */
[----:B------:R-:W-:Y:S02]  /*2100*/  IADD3 R30, PT, PT, R22, R11, R30 ;  /* 0x0000000b161e7210 */ /* 0x000fe40007ffe01e */
[----:B------:R-:W-:-:S02]  /*2110*/  SHF.R.W.U32 R11, R15, 0x6, R15 ;  /* 0x000000060f0b7819 */ /* 0x000fc40000001e0f */
[----:B------:R-:W-:Y:S02]  /*2120*/  SHF.R.W.U32 R19, R15, 0x19, R15 ;  /* 0x000000190f137819 */ /* 0x000fe40000001e0f */
[----:B------:R-:W-:Y:S02]  /*2130*/  LOP3.LUT R22, R6, R15, R16, 0xb8, !PT ;  /* 0x0000000f06167212 */ /* 0x000fe400078eb810 */
[----:B------:R-:W-:Y:S02]  /*2140*/  LOP3.LUT R11, R19, R18, R11, 0x96, !PT ;  /* 0x00000012130b7212 */ /* 0x000fe400078e960b */
[----:B------:R-:W-:Y:S02]  /*2150*/  IADD3 R22, PT, PT, R3, R22, R21 ;  /* 0x0000001603167210 */ /* 0x000fe40007ffe015 */
[C-C-:B------:R-:W-:Y:S02]  /*2160*/  SHF.R.W.U32 R18, R30.reuse, 0x2, R30.reuse ;  /* 0x000000021e127819 */ /* 0x140fe40000001e1e */
        /* <DEDUP_REMOVED lines=8> */
[--C-:B------:R-:W-:Y:S02]  /*21f0*/  SHF.R.W.U32 R11, R28, 0x11, R28.reuse ;  /* 0x000000111c0b7819 */ /* 0x100fe40000001e1c */
[----:B------:R-:W-:Y:S02]  /*2200*/  SHF.R.U32.HI R19, RZ, 0xa, R28 ;  /* 0x0000000aff137819 */ /* 0x000fe4000001161c */
[----:B------:R-:W-:Y:S02]  /*2210*/  SHF.R.W.U32 R31, R21, 0xd, R21 ;  /* 0x0000000d151f7819 */ /* 0x000fe40000001e15 */
[----:B------:R-:W-:Y:S02]  /*2220*/  LOP3.LUT R22, R18, R19, R11, 0x96, !PT ;  /* 0x0000001312167212 */ /* 0x000fe400078e960b */
[C-C-:B------:R-:W-:Y:S02]  /*2230*/  SHF.R.W.U32 R18, R25.reuse, 0x6, R25.reuse ;  /* 0x0000000619127819 */ /* 0x140fe40000001e19 */
[----:B------:R-:W-:-:S02]  /*2240*/  SHF.R.W.U32 R11, R25, 0xb, R25 ;  /* 0x0000000b190b7819 */ /* 0x000fc40000001e19 */
[----:B------:R-:W-:-:S04]  /*2250*/  SHF.R.W.U32 R19, R25, 0x19, R25 ;  /* 0x0000001919137819 */ /* 0x000fc80000001e19 */
[----:B------:R-:W-:Y:S02]  /*2260*/  LOP3.LUT R18, R19, R11, R18, 0x96, !PT ;  /* 0x0000000b13127212 */ /* 0x000fe400078e9612 */
[----:B------:R-:W-:Y:S02]  /*2270*/  IADD3 R11, PT, PT, R22, 0xa00055, R23 ;  /* 0x00a00055160b7810 */ /* 0x000fe40007ffe017 */
[----:B------:R-:W-:Y:S02]  /*2280*/  LOP3.LUT R19, R16, R25, R15, 0xb8, !PT ;  /* 0x0000001910137212 */ /* 0x000fe400078eb80f */
[--C-:B------:R-:W-:Y:S02]  /*2290*/  SHF.R.W.U32 R22, R21, 0x16, R21.reuse ;  /* 0x0000001615167819 */ /* 0x100fe40000001e15 */
[----:B------:R-:W-:Y:S02]  /*22a0*/  IADD3 R19, PT, PT, R11, R19, R6 ;  /* 0x000000130b137210 */ /* 0x000fe40007ffe006 */
[----:B------:R-:W-:-:S02]  /*22b0*/  SHF.R.W.U32 R6, R21, 0x2, R21 ;  /* 0x0000000215067819 */ /* 0x000fc40000001e15 */
[----:B------:R-:W-:Y:S02]  /*22c0*/  IADD3 R19, PT, PT, R19, UR42, R18 ;  /* 0x0000002a13137c10 */ /* 0x000fe4000fffe012 */
[----:B------:R-:W-:Y:S02]  /*22d0*/  LOP3.LUT R6, R22, R31, R6, 0x96, !PT ;  /* 0x0000001f16067212 */ /* 0x000fe400078e9606 */
[----:B------:R-:W-:Y:S01]  /*22e0*/  LOP3.LUT R18, R30, R17, R21, 0xe8, !PT ;  /* 0x000000111e127212 */ /* 0x000fe200078ee815 */
[----:B------:R-:W-:Y:S01]  /*22f0*/  IMAD.IADD R26, R26, 0x1, R19 ;  /* 0x000000011a1a7824 */ /* 0x000fe200078e0213 */
[--C-:B------:R-:W-:Y:S02]  /*2300*/  SHF.R.W.U32 R31, R3, 0x13, R3.reuse ;  /* 0x00000013031f7819 */ /* 0x100fe40000001e03 */
[----:B------:R-:W-:Y:S02]  /*2310*/  IADD3 R6, PT, PT, R19, R6, R18 ;  /* 0x0000000613067210 */ /* 0x000fe40007ffe012 */
[----:B------:R-:W-:-:S02]  /*2320*/  SHF.R.W.U32 R18, R3, 0x11, R3 ;  /* 0x0000001103127819 */ /* 0x000fc40000001e03 */
[----:B------:R-:W-:Y:S02]  /*2330*/  SHF.R.U32.HI R22, RZ, 0xa, R3 ;  /* 0x0000000aff167819 */ /* 0x000fe40000011603 */
[--C-:B------:R-:W-:Y:S02]  /*2340*/  SHF.R.W.U32 R19, R9, 0x12, R9.reuse ;  /* 0x0000001209137819 */ /* 0x100fe40000001e09 */
[----:B------:R-:W-:Y:S02]  /*2350*/  LOP3.LUT R31, R31, R22, R18, 0x96, !PT ;  /* 0x000000161f1f7212 */ /* 0x000fe400078e9612 */
[--C-:B------:R-:W-:Y:S02]  /*2360*/  SHF.R.W.U32 R18, R9, 0x7, R9.reuse ;  /* 0x0000000709127819 */ /* 0x100fe40000001e09 */
[----:B------:R-:W-:-:S04]  /*2370*/  SHF.R.U32.HI R22, RZ, 0x3, R9 ;  /* 0x00000003ff167819 */ /* 0x000fc80000011609 */
[----:B------:R-:W-:Y:S02]  /*2380*/  LOP3.LUT R18, R19, R22, R18, 0x96, !PT ;  /* 0x0000001613127212 */ /* 0x000fe400078e9612 */
[----:B------:R-:W-:Y:S02]  /*2390*/  LOP3.LUT R19, R15, R26, R25, 0xb8, !PT ;  /* 0x0000001a0f137212 */ /* 0x000fe400078eb819 */
[----:B------:R-:W-:-:S05]  /*23a0*/  IADD3 R18, PT, PT, R18, R31, R34 ;  /* 0x0000001f12127210 */ /* 0x000fca0007ffe022 */
[----:B------:R-:W-:Y:S01]  /*23b0*/  VIADD R22, R18, 0x280 ;  /* 0x0000028012167836 */ /* 0x000fe20000000000 */
[----:B------:R-:W-:-:S04]  /*23c0*/  SHF.R.W.U32 R18, R26, 0x19, R26 ;  /* 0x000000191a127819 */ /* 0x000fc80000001e1a */
[----:B------:R-:W-:Y:S02]  /*23d0*/  IADD3 R31, PT, PT, R22, R19, R16 ;  /* 0x00000013161f7210 */ /* 0x000fe40007ffe010 */
[C-C-:B------:R-:W-:Y:S02]  /*23e0*/  SHF.R.W.U32 R16, R26.reuse, 0x6, R26.reuse ;  /* 0x000000061a107819 */ /* 0x140fe40000001e1a */
[----:B------:R-:W-:-:S04]  /*23f0*/  SHF.R.W.U32 R19, R26, 0xb, R26 ;  /* 0x0000000b1a137819 */ /* 0x000fc80000001e1a */
        /* <DEDUP_REMOVED lines=8> */
[C-C-:B------:R-:W-:Y:S02]  /*2480*/  SHF.R.W.U32 R31, R11.reuse, 0x13, R11.reuse ;  /* 0x000000130b1f7819 */ /* 0x140fe40000001e0b */
        /* <DEDUP_REMOVED lines=9> */
[----:B------:R-:W-:Y:S02]  /*2520*/  LOP3.LUT R9, R25, R17, R26, 0xb8, !PT ;  /* 0x0000001119097212 */ /* 0x000fe400078eb81a */
[----:B------:R-:W-:Y:S01]  /*2530*/  SHF.R.W.U32 R16, R17, 0xb, R17 ;  /* 0x0000000b11107819 */ /* 0x000fe20000001e11 */
[----:B------:R-:W-:Y:S01]  /*2540*/  IMAD.IADD R18, R18, 0x1, R31 ;  /* 0x0000000112127824 */ /* 0x000fe200078e021f */
[----:B------:R-:W-:-:S04]  /*2550*/  SHF.R.W.U32 R31, R19, 0x16, R19 ;  /* 0x00000016131f7819 */ /* 0x000fc80000001e13 */
[----:B------:R-:W-:Y:S02]  /*2560*/  IADD3 R32, PT, PT, R18, R9, R15 ;  /* 0x0000000912207210 */ /* 0x000fe40007ffe00f */
[C-C-:B------:R-:W-:Y:S02]  /*2570*/  SHF.R.W.U32 R9, R17.reuse, 0x6, R17.reuse ;  /* 0x0000000611097819 */ /* 0x140fe40000001e11 */
[----:B------:R-:W-:-:S04]  /*2580*/  SHF.R.W.U32 R15, R17, 0x19, R17 ;  /* 0x00000019110f7819 */ /* 0x000fc80000001e11 */
[----:B------:R-:W-:Y:S02]  /*2590*/  LOP3.LUT R9, R15, R16, R9, 0x96, !PT ;  /* 0x000000100f097212 */ /* 0x000fe400078e9609 */
[C-C-:B------:R-:W-:Y:S02]  /*25a0*/  SHF.R.W.U32 R15, R19.reuse, 0x2, R19.reuse ;  /* 0x00000002130f7819 */ /* 0x140fe40000001e13 */
[----:B------:R-:W-:Y:S02]  /*25b0*/  SHF.R.W.U32 R16, R19, 0xd, R19 ;  /* 0x0000000d13107819 */ /* 0x000fe40000001e13 */
[----:B------:R-:W-:Y:S02]  /*25c0*/  IADD3 R9, PT, PT, R32, UR44, R9 ;  /* 0x0000002c20097c10 */ /* 0x000fe4000fffe009 */
[----:B------:R-:W-:Y:S02]  /*25d0*/  LOP3.LUT R16, R31, R16, R15, 0x96, !PT ;  /* 0x000000101f107212 */ /* 0x000fe400078e960f */
[----:B------:R-:W-:-:S02]  /*25e0*/  LOP3.LUT R15, R6, R21, R19, 0xe8, !PT ;  /* 0x00000015060f7212 */ /* 0x000fc400078ee813 */
[--C-:B------:R-:W-:Y:S02]  /*25f0*/  SHF.R.U32.HI R31, RZ, 0xa, R22.reuse ;  /* 0x0000000aff1f7819 */ /* 0x100fe40000011616 */
[----:B------:R-:W-:Y:S01]  /*2600*/  IADD3 R16, PT, PT, R9, R16, R15 ;  /* 0x0000001009107210 */ /* 0x000fe20007ffe00f */
        /* <DEDUP_REMOVED lines=9> */
[----:B------:R-:W-:Y:S02]  /*26a0*/  LOP3.LUT R2, R26, R9, R17, 0xb8, !PT ;  /* 0x000000091a027212 */ /* 0x000fe400078eb811 */
[----:B------:R-:W-:Y:S01]  /*26b0*/  SHF.R.W.U32 R30, R9, 0x19, R9 ;  /* 0x00000019091e7819 */ /* 0x000fe20000001e09 */
[----:B------:R-:W-:-:S05]  /*26c0*/  IMAD.IADD R15, R15, 0x1, R32 ;  /* 0x000000010f0f7824 */ /* 0x000fca00078e0220 */
[----:B------:R-:W-:Y:S02]  /*26d0*/  IADD3 R31, PT, PT, R15, R2, R25 ;  /* 0x000000020f1f7210 */ /* 0x000fe40007ffe019 */
[C-C-:B------:R-:W-:Y:S02]  /*26e0*/  SHF.R.W.U32 R2, R9.reuse, 0x6, R9.reuse ;  /* 0x0000000609027819 */ /* 0x140fe40000001e09 */
[----:B------:R-:W-:-:S04]  /*26f0*/  SHF.R.W.U32 R25, R9, 0xb, R9 ;  /* 0x0000000b09197819 */ /* 0x000fc80000001e09 */
[----:B------:R-:W-:Y:S02]  /*2700*/  LOP3.LUT R2, R30, R25, R2, 0x96, !PT ;  /* 0x000000191e027212 */ /* 0x000fe400078e9602 */
[C---:B------:R-:W-:Y:S02]  /*2710*/  SHF.R.W.U32 R25, R16.reuse, 0x2, R16 ;  /* 0x0000000210197819 */ /* 0x040fe40000001e10 */
[----:B------:R-:W-:Y:S02]  /*2720*/  IADD3 R2, PT, PT, R31, UR45, R2 ;  /* 0x0000002d1f027c10 */ /* 0x000fe4000fffe002 */
[C-C-:B------:R-:W-:Y:S02]  /*2730*/  SHF.R.W.U32 R30, R16.reuse, 0xd, R16.reuse ;  /* 0x0000000d101e7819 */ /* 0x140fe40000001e10 */
[----:B------:R-:W-:-:S04]  /*2740*/  SHF.R.W.U32 R31, R16, 0x16, R16 ;  /* 0x00000016101f7819 */ /* 0x000fc80000001e10 */
[----:B------:R-:W-:Y:S02]  /*2750*/  LOP3.LUT R31, R31, R30, R25, 0x96, !PT ;  /* 0x0000001e1f1f7212 */ /* 0x000fe400078e9619 */
[----:B------:R-:W-:Y:S02]  /*2760*/  LOP3.LUT R25, R19, R6, R16, 0xe8, !PT ;  /* 0x0000000613197212 */ /* 0x000fe400078ee810 */
[----:B------:R-:W-:Y:S02]  /*2770*/  SHF.R.W.U32 R30, R18, 0x13, R18 ;  /* 0x00000013121e7819 */ /* 0x000fe40000001e12 */
[----:B------:R-:W-:Y:S01]  /*2780*/  IADD3 R31, PT, PT, R2, R31, R25 ;  /* 0x0000001f021f7210 */ /* 0x000fe20007ffe019 */
[----:B------:R-:W-:Y:S01]  /*2790*/  IMAD.IADD R2, R21, 0x1, R2 ;  /* 0x0000000115027824 */ /* 0x000fe200078e0202 */
        /* <DEDUP_REMOVED lines=15> */
[--C-:B------:R-:W-:Y:S02]  /*2890*/  SHF.R.W.U32 R25, R31, 0xd, R31.reuse ;  /* 0x0000000d1f197819 */ /* 0x100fe40000001e1f */
[----:B------:R-:W-:Y:S02]  /*28a0*/  IADD3 R37, PT, PT, R37, UR46, R8 ;  /* 0x0000002e25257c10 */ /* 0x000fe4000fffe008 */
[C-C-:B------:R-:W-:Y:S02]  /*28b0*/  SHF.R.W.U32 R8, R31.reuse, 0x2, R31.reuse ;  /* 0x000000021f087819 */ /* 0x140fe40000001e1f */
[----:B------:R-:W-:-:S04]  /*28c0*/  SHF.R.W.U32 R26, R31, 0x16, R31 ;  /* 0x000000161f1a7819 */ /* 0x000fc80000001e1f */
[----:B------:R-:W-:Y:S02]  /*28d0*/  LOP3.LUT R8, R26, R25, R8, 0x96, !PT ;  /* 0x000000191a087212 */ /* 0x000fe400078e9608 */
[----:B------:R-:W-:Y:S02]  /*28e0*/  LOP3.LUT R25, R16, R19, R31, 0xe8, !PT ;  /* 0x0000001310197212 */ /* 0x000fe400078ee81f */
[----:B------:R-:W-:Y:S02]  /*28f0*/  SHF.R.U32.HI R26, RZ, 0xa, R15 ;  /* 0x0000000aff1a7819 */ /* 0x000fe4000001160f */
[----:B------:R-:W-:Y:S01]  /*2900*/  IADD3 R8, PT, PT, R37, R8, R25 ;  /* 0x0000000825087210 */ /* 0x000fe20007ffe019 */
        /* <DEDUP_REMOVED lines=20> */
[----:B------:R-:W-:Y:S01]  /*2a50*/  SHF.R.W.U32 R30, R8, 0x16, R8 ;  /* 0x00000016081e7819 */ /* 0x000fe20000001e08 */
[----:B------:R-:W-:-:S03]  /*2a60*/  IMAD.IADD R19, R19, 0x1, R32 ;  /* 0x0000000113137824 */ /* 0x000fc600078e0220 */
[----:B------:R-:W-:Y:S02]  /*2a70*/  LOP3.LUT R17, R30, R26, R17, 0x96, !PT ;  /* 0x0000001a1e117212 */ /* 0x000fe400078e9611 */
[----:B------:R-:W-:Y:S02]  /*2a80*/  LOP3.LUT R26, R31, R16, R8, 0xe8, !PT ;  /* 0x000000101f1a7212 */ /* 0x000fe400078ee808 */
[--C-:B------:R-:W-:Y:S02]  /*2a90*/  SHF.R.U32.HI R30, RZ, 0xa, R21.reuse ;  /* 0x0000000aff1e7819 */ /* 0x100fe40000011615 */
[----:B------:R-:W-:Y:S02]  /*2aa0*/  IADD3 R17, PT, PT, R32, R17, R26 ;  /* 0x0000001120117210 */ /* 0x000fe40007ffe01a */
        /* <DEDUP_REMOVED lines=24> */
[----:B------:R-:W-:Y:S02]  /*2c30*/  SHF.R.W.U32 R30, R6, 0x13, R6 ;  /* 0x00000013061e7819 */ /* 0x000fe40000001e06 */
[----:B------:R-:W-:Y:S02]  /*2c40*/  SHF.R.W.U32 R35, R16, 0xb, R16 ;  /* 0x0000000b10237819 */ /* 0x000fe40000001e10 */
[----:B------:R-:W-:Y:S02]  /*2c50*/  LOP3.LUT R9, R30, R32, R9, 0x96, !PT ;  /* 0x000000201e097212 */ /* 0x000fe400078e9609 */
[----:B------:R-:W-:-:S02]  /*2c60*/  SHF.R.U32.HI R30, RZ, 0x3, R27 ;  /* 0x00000003ff1e7819 */ /* 0x000fc4000001161b */
        /* <DEDUP_REMOVED lines=16> */
[----:B------:R-:W-:Y:S02]  /*2d70*/  SHF.R.U32.HI R30, RZ, 0xa, R20 ;  /* 0x0000000aff1e7819 */ /* 0x000fe40000011614 */
        /* <DEDUP_REMOVED lines=33> */
[----:B------:R-:W-:-:S04]  /*2f90*/  SHF.R.W.U32 R23, R34, 0x12, R34 ;  /* 0x0000001222177819 */ /* 0x000fc80000001e22 */
[----:B------:R-:W-:Y:S02]  /*2fa0*/  LOP3.LUT R8, R23, R25, R8, 0x96, !PT ;  /* 0x0000001917087212 */ /* 0x000fe400078e9608 */
[----:B------:R-:W-:-:S03]  /*2fb0*/  LOP3.LUT R23, R16, R31, R2, 0xb8, !PT ;  /* 0x0000001f10177212 */ /* 0x000fc600078eb802 */
[----:B------:R-:W-:Y:S01]  /*2fc0*/  IMAD.IADD R8, R8, 0x1, R27 ;  /* 0x0000000108087824 */ /* 0x000fe200078e021b */
[----:B------:R-:W-:-:S04]  /*2fd0*/  LOP3.LUT R27, R35, R26, R32, 0xe8, !PT ;  /* 0x0000001a231b7212 */ /* 0x000fc800078ee820 */
        /* <DEDUP_REMOVED lines=8> */
[----:B------:R-:W-:Y:S01]  /*3060*/  LOP3.LUT R19, R23, R30, R19, 0x96, !PT ;  /* 0x0000001e17137212 */ /* 0x000fe200078e9613 */
[----:B------:R-:W-:Y:S01]  /*3070*/  IMAD.IADD R30, R17, 0x1, R36 ;  /* 0x00000001111e7824 */ /* 0x000fe200078e0224 */
[--C-:B------:R-:W-:Y:S02]  /*3080*/  SHF.R.W.U32 R17, R12, 0x11, R12.reuse ;  /* 0x000000110c117819 */ /* 0x100fe40000001e0c */
        /* <DEDUP_REMOVED lines=22> */
[--C-:B------:R-:W-:Y:S02]  /*31f0*/  SHF.R.U32.HI R19, RZ, 0xa, R8.reuse ;  /* 0x0000000aff137819 */ /* 0x100fe40000011608 */
[----:B------:R-:W-:Y:S01]  /*3200*/  IADD3 R16, PT, PT, R25, R16, R17 ;  /* 0x0000001019107210 */ /* 0x000fe20007ffe011 */
[----:B------:R-:W-:Y:S01]  /*3210*/  IMAD.IADD R25, R26, 0x1, R25 ;  /* 0x000000011a197824 */ /* 0x000fe200078e0219 */
        /* <DEDUP_REMOVED lines=14> */
[----:B------:R-:W-:Y:S02]  /*3300*/  SHF.R.W.U32 R17, R25, 0xb, R25 ;  /* 0x0000000b19117819 */ /* 0x000fe40000001e19 */
[----:B------:R-:W-:Y:S02]  /*3310*/  SHF.R.U32.HI R34, RZ, 0xa, R19 ;  /* 0x0000000aff227819 */ /* 0x000fe40000011613 */
[----:B------:R-:W-:Y:S02]  /*3320*/  LOP3.LUT R2, R24, R17, R2, 0x96, !PT ;  /* 0x0000001118027212 */ /* 0x000fe400078e9602 */
[----:B------:R-:W-:-:S02]  /*3330*/  SHF.R.W.U32 R17, R16, 0x2, R16 ;  /* 0x0000000210117819 */ /* 0x000fc40000001e10 */
[----:B------:R-:W-:Y:S02]  /*3340*/  SHF.R.W.U32 R24, R16, 0xd, R16 ;  /* 0x0000000d10187819 */ /* 0x000fe40000001e10 */
[----:B------:R-:W-:Y:S02]  /*3350*/  IADD3 R2, PT, PT, R37, UR53, R2 ;  /* 0x0000003525027c10 */ /* 0x000fe4000fffe002 */
[----:B------:R-:W-:Y:S02]  /*3360*/  LOP3.LUT R17, R26, R24, R17, 0x96, !PT ;  /* 0x000000181a117212 */ /* 0x000fe400078e9611 */
[----:B------:R-:W-:Y:S02]  /*3370*/  LOP3.LUT R24, R27, R32, R16, 0xe8, !PT ;  /* 0x000000201b187212 */ /* 0x000fe400078ee810 */
[--C-:B------:R-:W-:Y:S02]  /*3380*/  SHF.R.U32.HI R26, RZ, 0xa, R23.reuse ;  /* 0x0000000aff1a7819 */ /* 0x100fe40000011617 */
[----:B------:R-:W-:Y:S01]  /*3390*/  IADD3 R17, PT, PT, R2, R17, R24 ;  /* 0x0000001102117210 */ /* 0x000fe20007ffe018 */
[----:B------:R-:W-:Y:S01]  /*33a0*/  IMAD.IADD R2, R35, 0x1, R2 ;  /* 0x0000000123027824 */ /* 0x000fe200078e0202 */
[----:B------:R-:W-:-:S02]  /*33b0*/  SHF.R.W.U32 R24, R23, 0x11, R23 ;  /* 0x0000001117187819 */ /* 0x000fc40000001e17 */
        /* <DEDUP_REMOVED lines=47> */
[----:B------:R-:W-:Y:S02]  /*36b0*/  SHF.R.W.U32 R32, R24, 0x13, R24 ;  /* 0x0000001318207819 */ /* 0x000fe40000001e18 */
[----:B------:R-:W-:Y:S02]  /*36c0*/  SHF.R.W.U32 R35, R33, 0xd, R33 ;  /* 0x0000000d21237819 */ /* 0x000fe40000001e21 */
[----:B------:R-:W-:-:S02]  /*36d0*/  LOP3.LUT R27, R32, R34, R27, 0x96, !PT ;  /* 0x00000022201b7212 */ /* 0x000fc400078e961b */
        /* <DEDUP_REMOVED lines=17> */
[----:B------:R-:W-:Y:S02]  /*37f0*/  SHF.R.W.U32 R35, R29, 0x13, R29 ;  /* 0x000000131d237819 */ /* 0x000fe40000001e1d */
[----:B------:R-:W-:Y:S01]  /*3800*/  IADD3 R28, PT, PT, R25, R28, R32 ;  /* 0x0000001c191c7210 */ /* 0x000fe20007ffe020 */
        /* <DEDUP_REMOVED lines=38> */
[----:B------:R-:W-:Y:S02]  /*3a70*/  SHF.R.W.U32 R11, R2, 0x6, R2 ;  /* 0x00000006020b7819 */ /* 0x000fe40000001e02 */
[----:B------:R-:W-:Y:S02]  /*3a80*/  SHF.R.W.U32 R31, R35, 0x16, R35 ;  /* 0x00000016231f7819 */ /* 0x000fe40000001e23 */
[----:B------:R-:W-:Y:S02]  /*3a90*/  LOP3.LUT R11, R17, R32, R11, 0x96, !PT ;  /* 0x00000020110b7212 */ /* 0x000fe400078e960b */
[C-C-:B------:R-:W-:Y:S02]  /*3aa0*/  SHF.R.W.U32 R17, R35.reuse, 0x2, R35.reuse ;  /* 0x0000000223117819 */ /* 0x140fe40000001e23 */
[----:B------:R-:W-:-:S02]  /*3ab0*/  SHF.R.W.U32 R32, R35, 0xd, R35 ;  /* 0x0000000d23207819 */ /* 0x000fc40000001e23 */
[----:B------:R-:W-:Y:S02]  /*3ac0*/  IADD3 R11, PT, PT, R34, UR58, R11 ;  /* 0x0000003a220b7c10 */ /* 0x000fe4000fffe00b */
[----:B------:R-:W-:Y:S02]  /*3ad0*/  LOP3.LUT R32, R31, R32, R17, 0x96, !PT ;  /* 0x000000201f207212 */ /* 0x000fe400078e9611 */
[----:B------:R-:W-:Y:S02]  /*3ae0*/  LOP3.LUT R17, R28, R33, R35, 0xe8, !PT ;  /* 0x000000211c117212 */ /* 0x000fe400078ee823 */
[----:B------:R-:W-:Y:S02]  /*3af0*/  SHF.R.U32.HI R31, RZ, 0xa, R3 ;  /* 0x0000000aff1f7819 */ /* 0x000fe40000011603 */
        /* <DEDUP_REMOVED lines=29> */
[C---:B------:R-:W-:Y:S02]  /*3cd0*/  SHF.R.W.U32 R33, R15.reuse, 0x12, R15 ;  /* 0x000000120f217819 */ /* 0x040fe40000001e0f */
        /* <DEDUP_REMOVED lines=95> */
[C---:B------:R-:W-:Y:S02]  /*42d0*/  SHF.R.W.U32 R31, R9.reuse, 0x12, R9 ;  /* 0x00000012091f7819 */ /* 0x040fe40000001e09 */
        /* <DEDUP_REMOVED lines=52> */
[--C-:B------:R-:W-:Y:S02]  /*4620*/  SHF.R.W.U32 R22, R24, 0x12, R24.reuse ;  /* 0x0000001218167819 */ /* 0x100fe40000001e18 */
[----:B------:R-:W-:Y:S02]  /*4630*/  SHF.R.U32.HI R19, RZ, 0x3, R24 ;  /* 0x00000003ff137819 */ /* 0x000fe40000011618 */
[----:B------:R-:W-:Y:S02]  /*4640*/  SHF.R.W.U32 R23, R6, 0x19, R6 ;  /* 0x0000001906177819 */ /* 0x000fe40000001e06 */
[----:B------:R-:W-:Y:S02]  /*4650*/  LOP3.LUT R15, R22, R19, R15, 0x96, !PT ;  /* 0x00000013160f7212 */ /* 0x000fe400078e960f */
[----:B------:R-:W-:-:S02]  /*4660*/  SHF.R.W.U32 R19, R8, 0x13, R8 ;  /* 0x0000001308137819 */ /* 0x000fc40000001e08 */
[----:B------:R-:W-:-:S04]  /*4670*/  SHF.R.U32.HI R22, RZ, 0xa, R8 ;  /* 0x0000000aff167819 */ /* 0x000fc80000011608 */
[----:B------:R-:W-:Y:S02]  /*4680*/  LOP3.LUT R32, R19, R22, R32, 0x96, !PT ;  /* 0x0000001613207212 */ /* 0x000fe400078e9620 */
[----:B------:R-:W-:Y:S02]  /*4690*/  LOP3.LUT R19, R2, R6, R11, 0xb8, !PT ;  /* 0x0000000602137212 */ /* 0x000fe400078eb80b */
[--C-:B------:R-:W-:Y:S02]  /*46a0*/  SHF.R.W.U32 R22, R6, 0xb, R6.reuse ;  /* 0x0000000b06167819 */ /* 0x100fe40000001e06 */
[----:B------:R-:W-:Y:S02]  /*46b0*/  IADD3 R34, PT, PT, R20, R19, R25 ;  /* 0x0000001314227210 */ /* 0x000fe40007ffe019 */
[----:B------:R-:W-:Y:S02]  /*46c0*/  SHF.R.W.U32 R19, R6, 0x6, R6 ;  /* 0x0000000606137819 */ /* 0x000fe40000001e06 */
[----:B------:R-:W-:-:S02]  /*46d0*/  SHF.R.W.U32 R25, R35, 0x16, R35 ;  /* 0x0000001623197819 */ /* 0x000fc40000001e23 */
[----:B------:R-:W-:Y:S02]  /*46e0*/  LOP3.LUT R19, R23, R22, R19, 0x96, !PT ;  /* 0x0000001617137212 */ /* 0x000fe400078e9613 */
[C---:B------:R-:W-:Y:S02]  /*46f0*/  SHF.R.W.U32 R22, R35.reuse, 0xd, R35 ;  /* 0x0000000d23167819 */ /* 0x040fe40000001e23 */
[----:B------:R-:W-:Y:S02]  /*4700*/  IADD3 R23, PT, PT, R34, UR64, R19 ;  /* 0x0000004022177c10 */ /* 0x000fe4000fffe013 */
[----:B------:R-:W-:Y:S02]  /*4710*/  SHF.R.W.U32 R19, R35, 0x2, R35 ;  /* 0x0000000223137819 */ /* 0x000fe40000001e23 */
[----:B------:R-:W-:Y:S02]  /*4720*/  IADD3 R32, PT, PT, R24, R32, R21 ;  /* 0x0000002018207210 */ /* 0x000fe40007ffe015 */
[----:B------:R-:W-:Y:S01]  /*4730*/  LOP3.LUT R22, R25, R22, R19, 0x96, !PT ;  /* 0x0000001619167212 */ /* 0x000fe200078e9613 */
[----:B------:R-:W-:Y:S01]  /*4740*/  IMAD.IADD R19, R26, 0x1, R23 ;  /* 0x000000011a137824 */ /* 0x000fe200078e0217 */
[----:B------:R-:W-:-:S04]  /*4750*/  LOP3.LUT R25, R30, R33, R35, 0xe8, !PT ;  /* 0x000000211e197212 */ /* 0x000fc800078ee823 */
[----:B------:R-:W-:Y:S02]  /*4760*/  IADD3 R22, PT, PT, R23, R22, R25 ;  /* 0x0000001617167210 */ /* 0x000fe40007ffe019 */
[----:B------:R-:W-:Y:S02]  /*4770*/  LOP3.LUT R23, R11, R19, R6, 0xb8, !PT ;  /* 0x000000130b177212 */ /* 0x000fe400078eb806 */
[--C-:B------:R-:W-:Y:S02]  /*4780*/  SHF.R.W.U32 R25, R19, 0x19, R19.reuse ;  /* 0x0000001913197819 */ /* 0x100fe40000001e13 */
[----:B------:R-:W-:Y:S02]  /*4790*/  IADD3 R37, PT, PT, R9, R23, R2 ;  /* 0x0000001709257210 */ /* 0x000fe40007ffe002 */
[C-C-:B------:R-:W-:Y:S02]  /*47a0*/  SHF.R.W.U32 R2, R19.reuse, 0x6, R19.reuse ;  /* 0x0000000613027819 */ /* 0x140fe40000001e13 */
[----:B------:R-:W-:-:S02]  /*47b0*/  SHF.R.W.U32 R23, R19, 0xb, R19 ;  /* 0x0000000b13177819 */ /* 0x000fc40000001e13 */
[C---:B------:R-:W-:Y:S02]  /*47c0*/  SHF.R.W.U32 R26, R22.reuse, 0xd, R22 ;  /* 0x0000000d161a7819 */ /* 0x040fe40000001e16 */
[----:B------:R-:W-:Y:S02]  /*47d0*/  LOP3.LUT R2, R25, R23, R2, 0x96, !PT ;  /* 0x0000001719027212 */ /* 0x000fe400078e9602 */
[C---:B------:R-:W-:Y:S02]  /*47e0*/  SHF.R.W.U32 R23, R22.reuse, 0x2, R22 ;  /* 0x0000000216177819 */ /* 0x040fe40000001e16 */
[----:B------:R-:W-:Y:S02]  /*47f0*/  IADD3 R2, PT, PT, R37, UR65, R2 ;  /* 0x0000004125027c10 */ /* 0x000fe4000fffe002 */
[----:B------:R-:W-:-:S04]  /*4800*/  SHF.R.W.U32 R25, R22, 0x16, R22 ;  /* 0x0000001616197819 */ /* 0x000fc80000001e16 */
        /* <DEDUP_REMOVED lines=9> */
[C-C-:B------:R-:W-:Y:S02]  /*48a0*/  SHF.R.W.U32 R25, R2.reuse, 0x16, R2.reuse ;  /* 0x0000001602197819 */ /* 0x140fe40000001e02 */
[----:B------:R-:W-:Y:S02]  /*48b0*/  LOP3.LUT R11, R23, R34, R11, 0x96, !PT ;  /* 0x00000022170b7212 */ /* 0x000fe400078e960b */
[--C-:B------:R-:W-:Y:S02]  /*48c0*/  SHF.R.W.U32 R23, R2, 0x2, R2.reuse ;  /* 0x0000000202177819 */ /* 0x100fe40000001e02 */
        /* <DEDUP_REMOVED lines=31> */
[----:B------:R-:W-:Y:S01]  /*4ac0*/  LOP3.LUT R34, R25, R34, R19, 0x96, !PT ;  /* 0x0000002219227212 */ /* 0x000fe200078e9613 */
[----:B------:R-:W-:Y:S01]  /*4ad0*/  IMAD.IADD R25, R15, 0x1, R28 ;  /* 0x000000010f197824 */ /* 0x000fe200078e021c */
[----:B------:R-:W-:-:S04]  /*4ae0*/  LOP3.LUT R19, R11, R2, R6, 0xe8, !PT ;  /* 0x000000020b137212 */ /* 0x000fc800078ee806 */
[----:B------:R-:W-:Y:S01]  /*4af0*/  IADD3 R15, PT, PT, R21, R34, R19 ;  /* 0x00000022150f7210 */ /* 0x000fe20007ffe013 */
[----:B------:R-:W-:Y:S01]  /*4b00*/  IMAD.IADD R19, R22, 0x1, R21 ;  /* 0x0000000116137824 */ /* 0x000fe200078e0215 */
[C-C-:B------:R-:W-:Y:S02]  /*4b10*/  SHF.R.W.U32 R21, R25.reuse, 0x11, R25.reuse ;  /* 0x0000001119157819 */ /* 0x140fe40000001e19 */
[--C-:B------:R-:W-:Y:S02]  /*4b20*/  SHF.R.W.U32 R28, R25, 0x13, R25.reuse ;  /* 0x00000013191c7819 */ /* 0x100fe40000001e19 */
[----:B------:R-:W-:Y:S02]  /*4b30*/  LOP3.LUT R22, R23, R19, R24, 0xb8, !PT ;  /* 0x0000001317167212 */ /* 0x000fe400078eb818 */
[----:B------:R-:W-:Y:S02]  /*4b40*/  SHF.R.U32.HI R30, RZ, 0xa, R25 ;  /* 0x0000000aff1e7819 */ /* 0x000fe40000011619 */
[----:B------:R-:W-:-:S02]  /*4b50*/  IADD3 R33, PT, PT, R25, R22, R26 ;  /* 0x0000001619217210 */ /* 0x000fc40007ffe01a */
        /* <DEDUP_REMOVED lines=8> */
[----:B------:R-:W-:Y:S02]  /*4be0*/  IADD3 R33, PT, PT, R33, UR69, R22 ;  /* 0x0000004521217c10 */ /* 0x000fe4000fffe016 */
[----:B------:R-:W-:Y:S02]  /*4bf0*/  LOP3.LUT R25, R26, R28, R25, 0x96, !PT ;  /* 0x0000001c1a197212 */ /* 0x000fe400078e9619 */
[----:B------:R-:W-:Y:S01]  /*4c00*/  SHF.R.W.U32 R22, R27, 0x7, R27 ;  /* 0x000000071b167819 */ /* 0x000fe20000001e1b */
[----:B------:R-:W-:Y:S01]  /*4c10*/  IMAD.IADD R2, R2, 0x1, R33 ;  /* 0x0000000102027824 */ /* 0x000fe200078e0221 */
[----:B------:R-:W-:Y:S01]  /*4c20*/  SHF.R.U32.HI R26, RZ, 0x3, R27 ;  /* 0x00000003ff1a7819 */ /* 0x000fe2000001161b */
[----:B------:R-:W-:Y:S01]  /*4c30*/  IMAD.IADD R32, R25, 0x1, R32 ;  /* 0x0000000119207824 */ /* 0x000fe200078e0220 */
[----:B------:R-:W-:-:S02]  /*4c40*/  IADD3 R29, PT, PT, R29, R21, R20 ;  /* 0x000000151d1d7210 */ /* 0x000fc40007ffe014 */
[----:B------:R-:W-:Y:S02]  /*4c50*/  LOP3.LUT R26, R35, R26, R22, 0x96, !PT ;  /* 0x0000001a231a7212 */ /* 0x000fe400078e9616 */
[C-C-:B------:R-:W-:Y:S02]  /*4c60*/  SHF.R.W.U32 R20, R15.reuse, 0x2, R15.reuse ;  /* 0x000000020f147819 */ /* 0x140fe40000001e0f */
[C---:B------:R-:W-:Y:S01]  /*4c70*/  SHF.R.W.U32 R21, R15.reuse, 0xd, R15 ;  /* 0x0000000d0f157819 */ /* 0x040fe20000001e0f */
[----:B------:R-:W-:Y:S01]  /*4c80*/  IMAD.IADD R25, R26, 0x1, R29 ;  /* 0x000000011a197824 */ /* 0x000fe200078e021d */
[----:B------:R-:W-:Y:S02]  /*4c90*/  SHF.R.W.U32 R22, R15, 0x16, R15 ;  /* 0x000000160f167819 */ /* 0x000fe40000001e0f */
        /* <DEDUP_REMOVED lines=8> */
[----:B------:R-:W-:Y:S02]  /*4d20*/  SHF.R.U32.HI R32, RZ, 0xa, R32 ;  /* 0x0000000aff207819 */ /* 0x000fe40000011620 */
        /* <DEDUP_REMOVED lines=9> */
[--C-:B------:R-:W-:Y:S01]  /*4dc0*/  SHF.R.W.U32 R28, R3, 0x7, R3.reuse ;  /* 0x00000007031c7819 */ /* 0x100fe20000001e03 */
        /* <DEDUP_REMOVED lines=12> */
[----:B------:R-:W-:Y:S02]  /*4e90*/  LOP3.LUT R22, R33, R32, R22, 0x96, !PT ;  /* 0x0000002021167212 */ /* 0x000fe400078e9616 */
[----:B------:R-:W-:-:S02]  /*4ea0*/  IADD3 R32, PT, PT, R25, R29, R24 ;  /* 0x0000001d19207210 */ /* 0x000fc40007ffe018 */
[C-C-:B------:R-:W-:Y:S02]  /*4eb0*/  SHF.R.W.U32 R24, R11.reuse, 0x6, R11.reuse ;  /* 0x000000060b187819 */ /* 0x140fe40000001e0b */
[C-C-:B------:R-:W-:Y:S02]  /*4ec0*/  SHF.R.W.U32 R25, R11.reuse, 0xb, R11.reuse ;  /* 0x0000000b0b197819 */ /* 0x140fe40000001e0b */
[----:B------:R-:W-:Y:S02]  /*4ed0*/  SHF.R.W.U32 R29, R11, 0x19, R11 ;  /* 0x000000190b1d7819 */ /* 0x000fe40000001e0b */
[----:B------:R-:W-:Y:S02]  /*4ee0*/  IADD3 R21, PT, PT, R3, R21, R12 ;  /* 0x0000001503157210 */ /* 0x000fe40007ffe00c */
[----:B------:R-:W-:Y:S02]  /*4ef0*/  LOP3.LUT R25, R29, R25, R24, 0x96, !PT ;  /* 0x000000191d197212 */ /* 0x000fe400078e9618 */
[----:B------:R-:W-:Y:S01]  /*4f00*/  LOP3.LUT R24, R15, R6, R20, 0xe8, !PT ;  /* 0x000000060f187212 */ /* 0x000fe200078ee814 */
[----:B------:R-:W-:Y:S01]  /*4f10*/  IMAD.IADD R21, R22, 0x1, R21 ;  /* 0x0000000116157824 */ /* 0x000fe200078e0215 */
[----:B------:R-:W-:-:S02]  /*4f20*/  IADD3 R25, PT, PT, R32, UR71, R25 ;  /* 0x0000004720197c10 */ /* 0x000fc4000fffe019 */
[----:B------:R-:W-:Y:S02]  /*4f30*/  IADD3 R23, PT, PT, R30, R23, R24 ;  /* 0x000000171e177210 */ /* 0x000fe40007ffe018 */
[----:B------:R-:W-:Y:S01]  /*4f40*/  IADD3 R29, PT, PT, R27, R26, R9 ;  /* 0x0000001a1b1d7210 */ /* 0x000fe20007ffe009 */
[----:B------:R-:W-:Y:S01]  /*4f50*/  IMAD.IADD R9, R6, 0x1, R25 ;  /* 0x0000000106097824 */ /* 0x000fe200078e0219 */
[C-C-:B------:R-:W-:Y:S02]  /*4f60*/  SHF.R.W.U32 R6, R23.reuse, 0x2, R23.reuse ;  /* 0x0000000217067819 */ /* 0x140fe40000001e17 */
[C---:B------:R-:W-:Y:S01]  /*4f70*/  SHF.R.W.U32 R27, R23.reuse, 0xd, R23 ;  /* 0x0000000d171b7819 */ /* 0x040fe20000001e17 */
[----:B------:R-:W-:Y:S01]  /*4f80*/  IMAD.IADD R28, R28, 0x1, R29 ;  /* 0x000000011c1c7824 */ /* 0x000fe200078e021d */
[----:B------:R-:W-:Y:S02]  /*4f90*/  SHF.R.W.U32 R24, R23, 0x16, R23 ;  /* 0x0000001617187819 */ /* 0x000fe40000001e17 */
[----:B------:R-:W-:-:S02]  /*4fa0*/  SHF.R.W.U32 R26, R9, 0x6, R9 ;  /* 0x00000006091a7819 */ /* 0x000fc40000001e09 */
[----:B------:R-:W-:Y:S02]  /*4fb0*/  LOP3.LUT R6, R24, R27, R6, 0x96, !PT ;  /* 0x0000001b18067212 */ /* 0x000fe400078e9606 */
[C-C-:B------:R-:W-:Y:S02]  /*4fc0*/  SHF.R.W.U32 R33, R9.reuse, 0xb, R9.reuse ;  /* 0x0000000b09217819 */ /* 0x140fe40000001e09 */
        /* <DEDUP_REMOVED lines=9> */
[----:B------:R-:W-:-:S02]  /*5060*/  IADD3 R24, PT, PT, R27, UR72, R26 ;  /* 0x000000481b187c10 */ /* 0x000fc4000fffe01a */
[----:B------:R-:W-:Y:S02]  /*5070*/  LOP3.LUT R19, R30, R32, R29, 0x96, !PT ;  /* 0x000000201e137212 */ /* 0x000fe400078e961d */
[C---:B------:R-:W-:Y:S01]  /*5080*/  SHF.R.W.U32 R27, R28.reuse, 0x11, R28 ;  /* 0x000000111c1b7819 */ /* 0x040fe20000001e1c */
[----:B------:R-:W-:Y:S01]  /*5090*/  IMAD.IADD R6, R15, 0x1, R24 ;  /* 0x000000010f067824 */ /* 0x000fe200078e0218 */
[--C-:B------:R-:W-:Y:S02]  /*50a0*/  SHF.R.W.U32 R30, R28, 0x13, R28.reuse ;  /* 0x000000131c1e7819 */ /* 0x100fe40000001e1c */
[----:B------:R-:W-:Y:S02]  /*50b0*/  SHF.R.U32.HI R28, RZ, 0xa, R28 ;  /* 0x0000000aff1c7819 */ /* 0x000fe4000001161c */
[C-C-:B------:R-:W-:Y:S02]  /*50c0*/  SHF.R.W.U32 R3, R12.reuse, 0x2, R12.reuse ;  /* 0x000000020c037819 */ /* 0x140fe40000001e0c */
[----:B------:R-:W-:-:S02]  /*50d0*/  SHF.R.W.U32 R26, R12, 0xd, R12 ;  /* 0x0000000d0c1a7819 */ /* 0x000fc40000001e0c */
[--C-:B------:R-:W-:Y:S02]  /*50e0*/  SHF.R.W.U32 R25, R12, 0x16, R12.reuse ;  /* 0x000000160c197819 */ /* 0x100fe40000001e0c */
[----:B------:R-:W-:Y:S02]  /*50f0*/  LOP3.LUT R28, R30, R28, R27, 0x96, !PT ;  /* 0x0000001c1e1c7212 */ /* 0x000fe400078e961b */
[----:B------:R-:W-:Y:S02]  /*5100*/  LOP3.LUT R3, R25, R26, R3, 0x96, !PT ;  /* 0x0000001a19037212 */ /* 0x000fe400078e9603 */
[----:B------:R-:W-:Y:S02]  /*5110*/  LOP3.LUT R15, R23, R20, R12, 0xe8, !PT ;  /* 0x00000014170f7212 */ /* 0x000fe400078ee80c */
[C-C-:B------:R-:W-:Y:S02]  /*5120*/  SHF.R.W.U32 R22, R6.reuse, 0x6, R6.reuse ;  /* 0x0000000606167819 */ /* 0x140fe40000001e06 */
[----:B------:R-:W-:-:S02]  /*5130*/  SHF.R.W.U32 R25, R6, 0xb, R6 ;  /* 0x0000000b06197819 */ /* 0x000fc40000001e06 */
[----:B------:R-:W-:Y:S02]  /*5140*/  SHF.R.W.U32 R26, R6, 0x19, R6 ;  /* 0x00000019061a7819 */ /* 0x000fe40000001e06 */
[----:B------:R-:W-:Y:S02]  /*5150*/  LOP3.LUT R27, R11, R6, R9, 0xb8, !PT ;  /* 0x000000060b1b7212 */ /* 0x000fe400078eb809 */
[----:B------:R-:W-:Y:S02]  /*5160*/  IADD3 R15, PT, PT, R24, R3, R15 ;  /* 0x00000003180f7210 */ /* 0x000fe40007ffe00f */
[----:B------:R-:W-:Y:S02]  /*5170*/  LOP3.LUT R22, R26, R25, R22, 0x96, !PT ;  /* 0x000000191a167212 */ /* 0x000fe400078e9616 */
[----:B------:R-:W-:Y:S01]  /*5180*/  IADD3 R27, PT, PT, R21, R27, R2 ;  /* 0x0000001b151b7210 */ /* 0x000fe20007ffe002 */
[----:B------:R-:W-:Y:S01]  /*5190*/  IMAD.IADD R4, R4, 0x1, R15 ;  /* 0x0000000104047824 */ /* 0x000fe200078e020f */
[----:B------:R-:W-:-:S02]  /*51a0*/  IADD3 R28, PT, PT, R16, R28, R31 ;  /* 0x0000001c101c7210 */ /* 0x000fc40007ffe01f */
[C-C-:B------:R-:W-:Y:S02]  /*51b0*/  SHF.R.W.U32 R2, R15.reuse, 0x2, R15.reuse ;  /* 0x000000020f027819 */ /* 0x140fe40000001e0f */
[--C-:B------:R-:W-:Y:S01]  /*51c0*/  SHF.R.W.U32 R3, R15, 0xd, R15.reuse ;  /* 0x0000000d0f037819 */ /* 0x100fe20000001e0f */
[----:B------:R-:W-:Y:S01]  /*51d0*/  IMAD.IADD R28, R19, 0x1, R28 ;  /* 0x00000001131c7824 */ /* 0x000fe200078e021c */
[----:B------:R-:W-:Y:S02]  /*51e0*/  SHF.R.W.U32 R16, R15, 0x16, R15 ;  /* 0x000000160f107819 */ /* 0x000fe40000001e0f */
[----:B------:R-:W-:Y:S02]  /*51f0*/  IADD3 R27, PT, PT, R27, UR73, R22 ;  /* 0x000000491b1b7c10 */ /* 0x000fe4000fffe016 */
[----:B------:R-:W-:Y:S02]  /*5200*/  LOP3.LUT R16, R16, R3, R2, 0x96, !PT ;  /* 0x0000000310107212 */ /* 0x000fe400078e9602 */
[C---:B------:R-:W-:Y:S01]  /*5210*/  SHF.R.W.U32 R24, R21.reuse, 0x11, R21 ;  /* 0x0000001115187819 */ /* 0x040fe20000001e15 */
[----:B------:R-:W-:Y:S01]  /*5220*/  IMAD.IADD R3, R20, 0x1, R27 ;  /* 0x0000000114037824 */ /* 0x000fe200078e021b */
[----:B------:R-:W-:-:S02]  /*5230*/  SHF.R.W.U32 R25, R21, 0x13, R21 ;  /* 0x0000001315197819 */ /* 0x000fc40000001e15 */
[----:B------:R-:W-:Y:S01]  /*5240*/  SHF.R.U32.HI R26, RZ, 0xa, R21 ;  /* 0x0000000aff1a7819 */ /* 0x000fe20000011615 */
[----:B------:R-:W-:Y:S01]  /*5250*/  IMAD.IADD R13, R13, 0x1, R3 ;  /* 0x000000010d0d7824 */ /* 0x000fe200078e0203 */
[----:B------:R-:W-:Y:S02]  /*5260*/  LOP3.LUT R2, R12, R23, R15, 0xe8, !PT ;  /* 0x000000170c027212 */ /* 0x000fe400078ee80f */
[----:B------:R-:W-:Y:S02]  /*5270*/  LOP3.LUT R22, R9, R3, R6, 0xb8, !PT ;  /* 0x0000000309167212 */ /* 0x000fe400078eb806 */
[C-C-:B------:R-:W-:Y:S02]  /*5280*/  SHF.R.W.U32 R19, R3.reuse, 0x6, R3.reuse ;  /* 0x0000000603137819 */ /* 0x140fe40000001e03 */
[C-C-:B------:R-:W-:Y:S02]  /*5290*/  SHF.R.W.U32 R20, R3.reuse, 0xb, R3.reuse ;  /* 0x0000000b03147819 */ /* 0x140fe40000001e03 */
[----:B------:R-:W-:-:S02]  /*52a0*/  SHF.R.W.U32 R21, R3, 0x19, R3 ;  /* 0x0000001903157819 */ /* 0x000fc40000001e03 */
[----:B------:R-:W-:Y:S02]  /*52b0*/  IADD3 R16, PT, PT, R27, R16, R2 ;  /* 0x000000101b107210 */ /* 0x000fe40007ffe002 */
[----:B------:R-:W-:Y:S01]  /*52c0*/  IADD3 R22, PT, PT, R28, R22, R11 ;  /* 0x000000161c167210 */ /* 0x000fe20007ffe00b */
[----:B------:R-:W-:Y:S01]  /*52d0*/  IMAD.U32 R28, RZ, RZ, UR27 ;  /* 0x0000001bff1c7e24 */ /* 0x000fe2000f8e00ff */
[----:B------:R-:W-:Y:S01]  /*52e0*/  LOP3.LUT R19, R21, R20, R19, 0x96, !PT ;  /* 0x0000001415137212 */ /* 0x000fe200078e9613 */
[----:B------:R-:W-:Y:S01]  /*52f0*/  IMAD.IADD R7, R7, 0x1, R16 ;  /* 0x0000000107077824 */ /* 0x000fe200078e0210 */
[----:B------:R-:W-:Y:S02]  /*5300*/  LOP3.LUT R24, R25, R26, R24, 0x96, !PT ;  /* 0x0000001a19187212 */ /* 0x000fe400078e9618 */
        /* <DEDUP_REMOVED lines=8> */
[----:B------:R-:W-:Y:S01]  /*5390*/  IADD3 R17, PT, PT, R17, R24, R8 ;  /* 0x0000001811117210 */ /* 0x000fe20007ffe008 */
[----:B------:R-:W-:Y:S01]  /*53a0*/  IMAD.IADD R23, R23, 0x1, R22 ;  /* 0x0000000117177824 */ /* 0x000fe200078e0216 */
[----:B------:R-:W-:Y:S02]  /*53b0*/  LOP3.LUT R11, R18, R11, R2, 0x96, !PT ;  /* 0x0000000b120b7212 */ /* 0x000fe400078e9602 */
[----:B------:R-:W-:Y:S01]  /*53c0*/  LOP3.LUT R2, R15, R12, R16, 0xe8, !PT ;  /* 0x0000000c0f027212 */ /* 0x000fe200078ee810 */
[----:B------:R-:W-:Y:S01]  /*53d0*/  IMAD.IADD R20, R20, 0x1, R17 ;  /* 0x0000000114147824 */ /* 0x000fe200078e0211 */
[----:B------:R-:W-:Y:S01]  /*53e0*/  LOP3.LUT R18, R6, R23, R3, 0xb8, !PT ;  /* 0x0000001706127212 */ /* 0x000fe200078eb803 */
[--C-:B------:R-:W-:Y:S01]  /*53f0*/  IMAD.IADD R14, R14, 0x1, R23.reuse ;  /* 0x000000010e0e7824 */ /* 0x100fe200078e0217 */
[----:B------:R-:W-:Y:S01]  /*5400*/  IADD3 R11, PT, PT, R22, R11, R2 ;  /* 0x0000000b160b7210 */ /* 0x000fe20007ffe002 */
[----:B------:R-:W-:Y:S01]  /*5410*/  IMAD.IADD R6, R5, 0x1, R6 ;  /* 0x0000000105067824 */ /* 0x000fe200078e0206 */
[----:B------:R-:W-:-:S02]  /*5420*/  SHF.R.W.U32 R2, R23, 0x6, R23 ;  /* 0x0000000617027819 */ /* 0x000fc40000001e17 */
[C---:B------:R-:W-:Y:S01]  /*5430*/  SHF.R.W.U32 R17, R23.reuse, 0xb, R23 ;  /* 0x0000000b17117819 */ /* 0x040fe20000001e17 */
[----:B------:R-:W-:Y:S01]  /*5440*/  IMAD.IADD R10, R10, 0x1, R11 ;  /* 0x000000010a0a7824 */ /* 0x000fe200078e020b */
[----:B------:R-:W-:Y:S02]  /*5450*/  SHF.R.W.U32 R8, R23, 0x19, R23 ;  /* 0x0000001917087819 */ /* 0x000fe40000001e17 */
[C-C-:B------:R-:W-:Y:S02]  /*5460*/  SHF.R.W.U32 R19, R11.reuse, 0x2, R11.reuse ;  /* 0x000000020b137819 */ /* 0x140fe40000001e0b */
[C-C-:B------:R-:W-:Y:S02]  /*5470*/  SHF.R.W.U32 R22, R11.reuse, 0xd, R11.reuse ;  /* 0x0000000d0b167819 */ /* 0x140fe40000001e0b */
[----:B------:R-:W-:Y:S02]  /*5480*/  SHF.R.W.U32 R21, R11, 0x16, R11 ;  /* 0x000000160b157819 */ /* 0x000fe40000001e0b */
[----:B------:R-:W-:-:S02]  /*5490*/  IADD3 R9, PT, PT, R20, R18, R9 ;  /* 0x0000001214097210 */ /* 0x000fc40007ffe009 */
[----:B------:R-:W-:Y:S01]  /*54a0*/  LOP3.LUT R2, R8, R17, R2, 0x96, !PT ;  /* 0x0000001108027212 */ /* 0x000fe200078e9602 */
[----:B------:R-:W-:Y:S01]  /*54b0*/  IMAD.U32 R17, RZ, RZ, UR8 ;  /* 0x00000008ff117e24 */ /* 0x000fe2000f8e00ff */
[----:B------:R-:W-:Y:S02]  /*54c0*/  LOP3.LUT R22, R21, R22, R19, 0x96, !PT ;  /* 0x0000001615167212 */ /* 0x000fe400078e9613 */
[----:B------:R-:W-:Y:S02]  /*54d0*/  LOP3.LUT R8, R16, R15, R11, 0xe8, !PT ;  /* 0x0000000f10087212 */ /* 0x000fe400078ee80b */
[----:B------:R-:W-:-:S04]  /*54e0*/  IADD3 R9, PT, PT, R9, UR75, R2 ;  /* 0x0000004b09097c10 */ /* 0x000fc8000fffe002 */
[C---:B------:R-:W-:Y:S02]  /*54f0*/  IADD3 R2, PT, PT, R9.reuse, R22, R8 ;  /* 0x0000001609027210 */ /* 0x040fe40007ffe008 */
[----:B------:R-:W-:-:S03]  /*5500*/  IADD3 R12, PT, PT, R9, UR7, R12 ;  /* 0x00000007090c7c10 */ /* 0x000fc6000fffe00c */
[----:B------:R-:W-:-:S05]  /*5510*/  VIADD R2, R2, UR18 ;  /* 0x0000001202027c36 */ /* 0x000fca0008000000 */
[----:B------:R-:W-:-:S04]  /*5520*/  IADD3 R20, PT, PT, R2, 0x3587272b, R17 ;  /* 0x3587272b02147810 */ /* 0x000fc80007ffe011 */
[C---:B------:R-:W-:Y:S01]  /*5530*/  IADD3 R22, PT, PT, -R20.reuse, -0x20b68be0, RZ ;  /* 0xdf49742014167810 */ /* 0x040fe20007ffe1ff */
[C---:B------:R-:W-:Y:S02]  /*5540*/  VIADD R18, R20.reuse, 0x20b68bdf ;  /* 0x20b68bdf14127836 */ /* 0x040fe40000000000 */
[----:B------:R-:W-:-:S03]  /*5550*/  VIADD R20, R20, 0x83f7318a ;  /* 0x83f7318a14147836 */ /* 0x000fc60000000000 */
        /* <DEDUP_REMOVED lines=42> */
[----:B------:R-:W-:Y:S02]  /*5800*/  LOP3.LUT R22, R22, R25, R18, 0x96, !PT ;  /* 0x0000001916167212 */ /* 0x000fe400078e9612 */
[----:B------:R-:W-:Y:S02]  /*5810*/  LOP3.LUT R18, R20, 0xd16e48e2, RZ, 0xc0, !PT ;  /* 0xd16e48e214127812 */ /* 0x000fe400078ec0ff */
[C-C-:B------:R-:W-:Y:S02]  /*5820*/  SHF.R.W.U32 R24, R15.reuse, 0x6, R15.reuse ;  /* 0x000000060f187819 */ /* 0x140fe40000001e0f */
[C-C-:B------:R-:W-:Y:S02]  /*5830*/  SHF.R.W.U32 R27, R15.reuse, 0xb, R15.reuse ;  /* 0x0000000b0f1b7819 */ /* 0x140fe40000001e0f */
[----:B------:R-:W-:Y:S02]  /*5840*/  SHF.R.W.U32 R26, R15, 0x19, R15 ;  /* 0x000000190f1a7819 */ /* 0x000fe40000001e0f */
        /* <DEDUP_REMOVED lines=34> */
[----:B------:R-:W-:Y:S01]  /*5a70*/  SHF.R.U32.HI R27, RZ, 0x3, R14 ;  /* 0x00000003ff1b7819 */ /* 0x000fe2000001160e */
[----:B------:R-:W-:Y:S01]  /*5a80*/  VIADD R20, R20, 0x510e527f ;  /* 0x510e527f14147836 */ /* 0x000fe20000000000 */
[----:B------:R-:W-:-:S05]  /*5a90*/  IADD3 R5, PT, PT, R6, UR15, R5 ;  /* 0x0000000f06057c10 */ /* 0x000fca000fffe005 */
[----:B------:R-:W-:-:S05]  /*5aa0*/  IMAD.IADD R8, R20, 0x1, R5 ;  /* 0x0000000114087824 */ /* 0x000fca00078e0205 */
[C-C-:B------:R-:W-:Y:S02]  /*5ab0*/  SHF.R.W.U32 R11, R8.reuse, 0x6, R8.reuse ;  /* 0x00000006080b7819 */ /* 0x140fe40000001e08 */
[C-C-:B------:R-:W-:Y:S02]  /*5ac0*/  SHF.R.W.U32 R22, R8.reuse, 0xb, R8.reuse ;  /* 0x0000000b08167819 */ /* 0x140fe40000001e08 */
[----:B------:R-:W-:Y:S02]  /*5ad0*/  SHF.R.W.U32 R23, R8, 0x19, R8 ;  /* 0x0000001908177819 */ /* 0x000fe40000001e08 */
[----:B------:R-:W-:Y:S02]  /*5ae0*/  LOP3.LUT R25, R18, R8, R3, 0xb8, !PT ;  /* 0x0000000812197212 */ /* 0x000fe400078eb803 */
[----:B------:R-:W-:Y:S02]  /*5af0*/  LOP3.LUT R24, R23, R22, R11, 0x96, !PT ;  /* 0x0000001617187212 */ /* 0x000fe400078e960b */
[----:B------:R-:W-:-:S02]  /*5b00*/  SHF.R.W.U32 R11, R20, 0x2, R20 ;  /* 0x00000002140b7819 */ /* 0x000fc40000001e14 */
[C-C-:B------:R-:W-:Y:S02]  /*5b10*/  SHF.R.W.U32 R22, R20.reuse, 0xd, R20.reuse ;  /* 0x0000000d14167819 */ /* 0x140fe40000001e14 */
[--C-:B------:R-:W-:Y:S02]  /*5b20*/  SHF.R.W.U32 R23, R20, 0x16, R20.reuse ;  /* 0x0000001614177819 */ /* 0x100fe40000001e14 */
        /* <DEDUP_REMOVED lines=9> */
[--C-:B------:R-:W-:Y:S02]  /*5bc0*/  SHF.R.W.U32 R23, R15, 0x16, R15.reuse ;  /* 0x000000160f177819 */ /* 0x100fe40000001e0f */
        /* <DEDUP_REMOVED lines=12> */
[--C-:B------:R-:W-:Y:S02]  /*5c90*/  SHF.R.W.U32 R21, R22, 0x16, R22.reuse ;  /* 0x0000001616157819 */ /* 0x100fe40000001e16 */
[----:B------:R-:W-:-:S02]  /*5ca0*/  LOP3.LUT R20, R15, R20, R22, 0xe8, !PT ;  /* 0x000000140f147212 */ /* 0x000fc400078ee816 */
        /* <DEDUP_REMOVED lines=14> */
[----:B------:R-:W-:Y:S01]  /*5d90*/  VIADD R16, R24, UR22 ;  /* 0x0000001618107c36 */ /* 0x000fe20008000000 */
[----:B------:R-:W-:-:S02]  /*5da0*/  SHF.R.W.U32 R25, R4, 0x12, R4 ;  /* 0x0000001204197819 */ /* 0x000fc40000001e04 */
        /* <DEDUP_REMOVED lines=18> */
[C---:B------:R-:W-:Y:S02]  /*5ed0*/  LOP3.LUT R19, R20.reuse, R19, R11, 0xe8, !PT ;  /* 0x0000001314137212 */ /* 0x040fe400078ee80b */
        /* <DEDUP_REMOVED lines=10> */
[--C-:B------:R-:W-:Y:S02]  /*5f80*/  SHF.R.W.U32 R17, R22, 0x16, R22.reuse ;  /* 0x0000001616117819 */ /* 0x100fe40000001e16 */
        /* <DEDUP_REMOVED lines=36> */
[----:B------:R-:W-:Y:S02]  /*61d0*/  LOP3.LUT R3, R16, R15, R11, 0xe8, !PT ;  /* 0x0000000f10037212 */ /* 0x000fe400078ee80b */
[----:B------:R-:W-:Y:S01]  /*61e0*/  LOP3.LUT R18, R17, R18, R5, 0x96, !PT ;  /* 0x0000001211127212 */ /* 0x000fe200078e9605 */
[----:B------:R-:W-:Y:S01]  /*61f0*/  IMAD.IADD R15, R15, 0x1, R20 ;  /* 0x000000010f0f7824 */ /* 0x000fe200078e0214 */
[----:B------:R-:W-:-:S02]  /*6200*/  SHF.R.U32.HI R21, RZ, 0x3, R10 ;  /* 0x00000003ff157819 */ /* 0x000fc4000001160a */
        /* <DEDUP_REMOVED lines=10> */
[----:B------:R-:W-:Y:S02]  /*62b0*/  SHF.R.W.U32 R19, R10, 0x7, R10 ;  /* 0x000000070a137819 */ /* 0x000fe40000001e0a */
[----:B------:R-:W-:-:S02]  /*62c0*/  IADD3 R3, PT, PT, R17, R3, R8 ;  /* 0x0000000311037210 */ /* 0x000fc40007ffe008 */
[----:B------:R-:W-:Y:S02]  /*62d0*/  SHF.R.W.U32 R24, R10, 0x12, R10 ;  /* 0x000000120a187819 */ /* 0x000fe40000001e0a */
[----:B------:R-:W-:Y:S02]  /*62e0*/  IADD3 R3, PT, PT, R3, 0x100, R28 ;  /* 0x0000010003037810 */ /* 0x000fe40007ffe01c */
[----:B------:R-:W-:Y:S02]  /*62f0*/  LOP3.LUT R17, R11, R16, R18, 0xe8, !PT ;  /* 0x000000100b117212 */ /* 0x000fe400078ee812 */
[----:B------:R-:W-:Y:S01]  /*6300*/  LOP3.LUT R19, R24, R21, R19, 0x96, !PT ;  /* 0x0000001518137212 */ /* 0x000fe200078e9613 */
[----:B------:R-:W-:Y:S01]  /*6310*/  IMAD.IADD R16, R16, 0x1, R3 ;  /* 0x0000000110107824 */ /* 0x000fe200078e0203 */
[----:B------:R-:W-:Y:S02]  /*6320*/  IADD3 R17, PT, PT, R5, R20, R17 ;  /* 0x0000001405117210 */ /* 0x000fe40007ffe011 */
[----:B------:R-:W-:Y:S01]  /*6330*/  SHF.R.U32.HI R26, RZ, 0x3, R4 ;  /* 0x00000003ff1a7819 */ /* 0x000fe20000011604 */
[----:B------:R-:W-:Y:S01]  /*6340*/  IMAD.IADD R5, R2, 0x1, R19 ;  /* 0x0000000102057824 */ /* 0x000fe200078e0213 */
[----:B------:R-:W-:-:S02]  /*6350*/  SHF.R.W.U32 R2, R17, 0x2, R17 ;  /* 0x0000000211027819 */ /* 0x000fc40000001e11 */
[C-C-:B------:R-:W-:Y:S02]  /*6360*/  SHF.R.W.U32 R19, R17.reuse, 0xd, R17.reuse ;  /* 0x0000000d11137819 */ /* 0x140fe40000001e11 */
        /* <DEDUP_REMOVED lines=9> */
[C-C-:B------:R-:W-:Y:S02]  /*6400*/  SHF.R.W.U32 R20, R7.reuse, 0x7, R7.reuse ;  /* 0x0000000707147819 */ /* 0x140fe40000001e07 */
[----:B------:R-:W-:-:S02]  /*6410*/  SHF.R.W.U32 R21, R7, 0x12, R7 ;  /* 0x0000001207157819 */ /* 0x000fc40000001e07 */
[----:B------:R-:W-:Y:S02]  /*6420*/  SHF.R.U32.HI R23, RZ, 0x3, R7 ;  /* 0x00000003ff177819 */ /* 0x000fe40000011607 */
[----:B------:R-:W-:Y:S02]  /*6430*/  IADD3 R8, PT, PT, R19, UR28, R8 ;  /* 0x0000001c13087c10 */ /* 0x000fe4000fffe008 */
[----:B------:R-:W-:Y:S02]  /*6440*/  IADD3 R2, PT, PT, R2, R3, R9 ;  /* 0x0000000302027210 */ /* 0x000fe40007ffe009 */
[----:B------:R-:W-:Y:S01]  /*6450*/  LOP3.LUT R21, R21, R23, R20, 0x96, !PT ;  /* 0x0000001715157212 */ /* 0x000fe200078e9614 */
[----:B------:R-:W-:Y:S01]  /*6460*/  IMAD.IADD R11, R11, 0x1, R8 ;  /* 0x000000010b0b7824 */ /* 0x000fe200078e0208 */
[C-C-:B------:R-:W-:Y:S02]  /*6470*/  SHF.R.W.U32 R3, R2.reuse, 0x2, R2.reuse ;  /* 0x0000000202037819 */ /* 0x140fe40000001e02 */
[----:B------:R-:W-:-:S02]  /*6480*/  SHF.R.W.U32 R20, R2, 0xd, R2 ;  /* 0x0000000d02147819 */ /* 0x000fc40000001e02 */
[----:B------:R-:W-:Y:S02]  /*6490*/  SHF.R.W.U32 R9, R2, 0x16, R2 ;  /* 0x0000001602097819 */ /* 0x000fe40000001e02 */
[----:B------:R-:W-:Y:S02]  /*64a0*/  SHF.R.W.U32 R19, R11, 0x6, R11 ;  /* 0x000000060b137819 */ /* 0x000fe40000001e0b */
[----:B------:R-:W-:Y:S02]  /*64b0*/  LOP3.LUT R9, R9, R20, R3, 0x96, !PT ;  /* 0x0000001409097212 */ /* 0x000fe400078e9603 */
[C-C-:B------:R-:W-:Y:S02]  /*64c0*/  SHF.R.W.U32 R24, R11.reuse, 0xb, R11.reuse ;  /* 0x0000000b0b187819 */ /* 0x140fe40000001e0b */
[----:B------:R-:W-:Y:S02]  /*64d0*/  SHF.R.W.U32 R23, R11, 0x19, R11 ;  /* 0x000000190b177819 */ /* 0x000fe40000001e0b */
[----:B------:R-:W-:-:S02]  /*64e0*/  IADD3 R10, PT, PT, R21, 0xa00000, R10 ;  /* 0x00a00000150a7810 */ /* 0x000fc40007ffe00a */
[----:B------:R-:W-:Y:S02]  /*64f0*/  LOP3.LUT R3, R15, R11, R16, 0xb8, !PT ;  /* 0x0000000b0f037212 */ /* 0x000fe400078eb810 */
[----:B------:R-:W-:Y:S02]  /*6500*/  LOP3.LUT R19, R23, R24, R19, 0x96, !PT ;  /* 0x0000001817137212 */ /* 0x000fe400078e9613 */
[----:B------:R-:W-:Y:S02]  /*6510*/  IADD3 R22, PT, PT, R10, R3, R22 ;  /* 0x000000030a167210 */ /* 0x000fe40007ffe016 */
[----:B------:R-:W-:Y:S02]  /*6520*/  SHF.R.W.U32 R24, R4, 0x7, R4 ;  /* 0x0000000704187819 */ /* 0x000fe40000001e04 */
[C-C-:B------:R-:W-:Y:S02]  /*6530*/  SHF.R.W.U32 R20, R5.reuse, 0x11, R5.reuse ;  /* 0x0000001105147819 */ /* 0x140fe40000001e05 */
[----:B------:R-:W-:-:S02]  /*6540*/  SHF.R.W.U32 R21, R5, 0x13, R5 ;  /* 0x0000001305157819 */ /* 0x000fc40000001e05 */
[----:B------:R-:W-:Y:S02]  /*6550*/  SHF.R.U32.HI R23, RZ, 0xa, R5 ;  /* 0x0000000aff177819 */ /* 0x000fe40000011605 */
[----:B------:R-:W-:Y:S02]  /*6560*/  IADD3 R19, PT, PT, R22, UR29, R19 ;  /* 0x0000001d16137c10 */ /* 0x000fe4000fffe013 */
[----:B------:R-:W-:Y:S02]  /*6570*/  LOP3.LUT R3, R17, R18, R2, 0xe8, !PT ;  /* 0x0000001211037212 */ /* 0x000fe400078ee802 */
[----:B------:R-:W-:Y:S01]  /*6580*/  LOP3.LUT R24, R25, R26, R24, 0x96, !PT ;  /* 0x0000001a19187212 */ /* 0x000fe200078e9618 */
[----:B------:R-:W-:Y:S01]  /*6590*/  IMAD.IADD R18, R18, 0x1, R19 ;  /* 0x0000000112127824 */ /* 0x000fe200078e0213 */
[----:B------:R-:W-:Y:S02]  /*65a0*/  LOP3.LUT R20, R21, R23, R20, 0x96, !PT ;  /* 0x0000001715147212 */ /* 0x000fe400078e9614 */
[----:B------:R-:W-:-:S02]  /*65b0*/  IADD3 R9, PT, PT, R8, R9, R3 ;  /* 0x0000000908097210 */ /* 0x000fc40007ffe003 */
        /* <DEDUP_REMOVED lines=10> */
[----:B------:R-:W-:Y:S02]  /*6660*/  IADD3 R15, PT, PT, R3, R24, R15 ;  /* 0x00000018030f7210 */ /* 0x000fe40007ffe00f */
[----:B------:R-:W-:-:S02]  /*6670*/  LOP3.LUT R7, R2, R17, R9, 0xe8, !PT ;  /* 0x0000001102077212 */ /* 0x000fc400078ee809 */
        /* <DEDUP_REMOVED lines=8> */
[----:B------:R-:W-:Y:S02]  /*6700*/  IADD3 R8, PT, PT, R19, R8, R7 ;  /* 0x0000000813087210 */ /* 0x000fe40007ffe007 */
        /* <DEDUP_REMOVED lines=12> */
[----:B------:R-:W-:Y:S02]  /*67d0*/  SHF.R.W.U32 R25, R14, 0x7, R14 ;  /* 0x000000070e197819 */ /* 0x000fe40000001e0e */
[----:B------:R-:W-:Y:S02]  /*67e0*/  IADD3 R22, PT, PT, R4, R19, R16 ;  /* 0x0000001304167210 */ /* 0x000fe40007ffe010 */
[----:B------:R-:W-:Y:S02]  /*67f0*/  SHF.R.W.U32 R26, R14, 0x12, R14 ;  /* 0x000000120e1a7819 */ /* 0x000fe40000001e0e */
[----:B------:R-:W-:-:S02]  /*6800*/  SHF.R.W.U32 R21, R3, 0x11, R3 ;  /* 0x0000001103157819 */ /* 0x000fc40000001e03 */
[--C-:B------:R-:W-:Y:S02]  /*6810*/  SHF.R.W.U32 R24, R3, 0x13, R3.reuse ;  /* 0x0000001303187819 */ /* 0x100fe40000001e03 */
[----:B------:R-:W-:Y:S02]  /*6820*/  SHF.R.U32.HI R23, RZ, 0xa, R3 ;  /* 0x0000000aff177819 */ /* 0x000fe40000011603 */
[----:B------:R-:W-:Y:S02]  /*6830*/  LOP3.LUT R16, R9, R2, R8, 0xe8, !PT ;  /* 0x0000000209107212 */ /* 0x000fe400078ee808 */
[----:B------:R-:W-:Y:S02]  /*6840*/  IADD3 R15, PT, PT, R22, UR31, R15 ;  /* 0x0000001f160f7c10 */ /* 0x000fe4000fffe00f */
[----:B------:R-:W-:Y:S02]  /*6850*/  LOP3.LUT R25, R26, R27, R25, 0x96, !PT ;  /* 0x0000001b1a197212 */ /* 0x000fe400078e9619 */
[----:B------:R-:W-:-:S02]  /*6860*/  LOP3.LUT R21, R24, R23, R21, 0x96, !PT ;  /* 0x0000001718157212 */ /* 0x000fc400078e9615 */
[----:B------:R-:W-:Y:S01]  /*6870*/  IADD3 R7, PT, PT, R20, R7, R16 ;  /* 0x0000000714077210 */ /* 0x000fe20007ffe010 */
[----:B------:R-:W-:Y:S01]  /*6880*/  IMAD.IADD R16, R2, 0x1, R15 ;  /* 0x0000000102107824 */ /* 0x000fe200078e020f */
[----:B------:R-:W-:Y:S02]  /*6890*/  IADD3 R20, PT, PT, R25, R21, R12 ;  /* 0x0000001519147210 */ /* 0x000fe40007ffe00c */
        /* <DEDUP_REMOVED lines=11> */
[----:B------:R-:W-:Y:S02]  /*6950*/  IADD3 R12, PT, PT, R11, UR32, R12 ;  /* 0x000000200b0c7c10 */ /* 0x000fe4000fffe00c */
[C-C-:B------:R-:W-:Y:S02]  /*6960*/  SHF.R.W.U32 R23, R13.reuse, 0x7, R13.reuse ;  /* 0x000000070d177819 */ /* 0x140fe40000001e0d */
[--C-:B------:R-:W-:Y:S01]  /*6970*/  SHF.R.W.U32 R26, R13, 0x12, R13.reuse ;  /* 0x000000120d1a7819 */ /* 0x100fe20000001e0d */
[----:B------:R-:W-:Y:S01]  /*6980*/  IMAD.IADD R9, R9, 0x1, R12 ;  /* 0x0000000109097824 */ /* 0x000fe200078e020c */
[----:B------:R-:W-:Y:S02]  /*6990*/  SHF.R.U32.HI R25, RZ, 0x3, R13 ;  /* 0x00000003ff197819 */ /* 0x000fe4000001160d */
[----:B------:R-:W-:-:S02]  /*69a0*/  SHF.R.W.U32 R19, R4, 0x11, R4 ;  /* 0x0000001104137819 */ /* 0x000fc40000001e04 */
[--C-:B------:R-:W-:Y:S02]  /*69b0*/  SHF.R.W.U32 R24, R4, 0x13, R4.reuse ;  /* 0x0000001304187819 */ /* 0x100fe40000001e04 */
[----:B------:R-:W-:Y:S02]  /*69c0*/  SHF.R.U32.HI R21, RZ, 0xa, R4 ;  /* 0x0000000aff157819 */ /* 0x000fe40000011604 */
[----:B------:R-:W-:Y:S02]  /*69d0*/  IADD3 R22, PT, PT, R15, R2, R22 ;  /* 0x000000020f167210 */ /* 0x000fe40007ffe016 */
        /* <DEDUP_REMOVED lines=18> */
[----:B------:R-:W-:Y:S02]  /*6b00*/  IADD3 R18, PT, PT, R2, R19, R18 ;  /* 0x0000001302127210 */ /* 0x000fe40007ffe012 */
[----:B------:R-:W-:Y:S02]  /*6b10*/  LOP3.LUT R14, R7, R8, R22, 0xe8, !PT ;  /* 0x00000008070e7212 */ /* 0x000fe400078ee816 */
[----:B------:R-:W-:-:S02]  /*6b20*/  LOP3.LUT R25, R26, R27, R25, 0x96, !PT ;  /* 0x0000001b1a197212 */ /* 0x000fc400078e9619 */
[----:B------:R-:W-:Y:S02]  /*6b30*/  LOP3.LUT R24, R24, R23, R21, 0x96, !PT ;  /* 0x0000001718187212 */ /* 0x000fe400078e9615 */
[----:B------:R-:W-:Y:S02]  /*6b40*/  IADD3 R15, PT, PT, R18, UR33, R15 ;  /* 0x00000021120f7c10 */ /* 0x000fe4000fffe00f */
[----:B------:R-:W-:Y:S02]  /*6b50*/  IADD3 R11, PT, PT, R12, R11, R14 ;  /* 0x0000000b0c0b7210 */ /* 0x000fe40007ffe00e */
[----:B------:R-:W-:Y:S01]  /*6b60*/  IADD3 R24, PT, PT, R25, R24, R13 ;  /* 0x0000001819187210 */ /* 0x000fe20007ffe00d */
[----:B------:R-:W-:Y:S01]  /*6b70*/  IMAD.IADD R8, R8, 0x1, R15 ;  /* 0x0000000108087824 */ /* 0x000fe200078e020f */
[C-C-:B------:R-:W-:Y:S02]  /*6b80*/  SHF.R.W.U32 R12, R11.reuse, 0x2, R11.reuse ;  /* 0x000000020b0c7819 */ /* 0x140fe40000001e0b */
[----:B------:R-:W-:-:S02]  /*6b90*/  SHF.R.W.U32 R13, R11, 0xd, R11 ;  /* 0x0000000d0b0d7819 */ /* 0x000fc40000001e0b */
[----:B------:R-:W-:Y:S02]  /*6ba0*/  SHF.R.W.U32 R14, R11, 0x16, R11 ;  /* 0x000000160b0e7819 */ /* 0x000fe40000001e0b */
[----:B------:R-:W-:Y:S02]  /*6bb0*/  SHF.R.W.U32 R19, R8, 0x6, R8 ;  /* 0x0000000608137819 */ /* 0x000fe40000001e08 */
[----:B------:R-:W-:Y:S01]  /*6bc0*/  LOP3.LUT R18, R14, R13, R12, 0x96, !PT ;  /* 0x0000000d0e127212 */ /* 0x000fe200078e960c */
[----:B------:R-:W-:Y:S01]  /*6bd0*/  VIADD R12, R24, 0x100 ;  /* 0x00000100180c7836 */ /* 0x000fe20000000000 */
[C-C-:B------:R-:W-:Y:S02]  /*6be0*/  SHF.R.W.U32 R26, R8.reuse, 0xb, R8.reuse ;  /* 0x0000000b081a7819 */ /* 0x140fe40000001e08 */
[----:B------:R-:W-:Y:S02]  /*6bf0*/  SHF.R.W.U32 R21, R8, 0x19, R8 ;  /* 0x0000001908157819 */ /* 0x000fe40000001e08 */
[----:B------:R-:W-:-:S02]  /*6c00*/  LOP3.LUT R13, R16, R8, R9, 0xb8, !PT ;  /* 0x00000008100d7212 */ /* 0x000fc400078eb809 */
[----:B------:R-:W-:Y:S02]  /*6c10*/  LOP3.LUT R14, R21, R26, R19, 0x96, !PT ;  /* 0x0000001a150e7212 */ /* 0x000fe400078e9613 */
[C-C-:B------:R-:W-:Y:S02]  /*6c20*/  SHF.R.W.U32 R19, R2.reuse, 0x11, R2.reuse ;  /* 0x0000001102137819 */ /* 0x140fe40000001e02 */
[--C-:B------:R-:W-:Y:S02]  /*6c30*/  SHF.R.W.U32 R24, R2, 0x13, R2.reuse ;  /* 0x0000001302187819 */ /* 0x100fe40000001e02 */
[----:B------:R-:W-:Y:S02]  /*6c40*/  SHF.R.U32.HI R21, RZ, 0xa, R2 ;  /* 0x0000000aff157819 */ /* 0x000fe40000011602 */
[----:B------:R-:W-:Y:S02]  /*6c50*/  IADD3 R17, PT, PT, R12, R13, R17 ;  /* 0x0000000d0c117210 */ /* 0x000fe40007ffe011 */
        /* <DEDUP_REMOVED lines=9> */
[--C-:B------:R-:W-:Y:S02]  /*6cf0*/  SHF.R.W.U32 R17, R7, 0x6, R7.reuse ;  /* 0x0000000607117819 */ /* 0x100fe40000001e07 */
[----:B------:R-:W-:Y:S01]  /*6d00*/  LOP3.LUT R15, R15, R13, R6, 0x96, !PT ;  /* 0x0000000d0f0f7212 */ /* 0x000fe200078e9606 */
[----:B------:R-:W-:Y:S01]  /*6d10*/  VIADD R13, R19, 0x11002000 ;  /* 0x11002000130d7836 */ /* 0x000fe20000000000 */
[C-C-:B------:R-:W-:Y:S02]  /*6d20*/  SHF.R.W.U32 R24, R7.reuse, 0xb, R7.reuse ;  /* 0x0000000b07187819 */ /* 0x140fe40000001e07 */
[----:B------:R-:W-:Y:S02]  /*6d30*/  SHF.R.W.U32 R21, R7, 0x19, R7 ;  /* 0x0000001907157819 */ /* 0x000fe40000001e07 */
[----:B------:R-:W-:-:S02]  /*6d40*/  LOP3.LUT R6, R9, R7, R8, 0xb8, !PT ;  /* 0x0000000709067212 */ /* 0x000fc400078eb808 */
[----:B------:R-:W-:Y:S02]  /*6d50*/  LOP3.LUT R17, R21, R24, R17, 0x96, !PT ;  /* 0x0000001815117212 */ /* 0x000fe400078e9611 */
[----:B------:R-:W-:Y:S02]  /*6d60*/  IADD3 R16, PT, PT, R13, R6, R16 ;  /* 0x000000060d107210 */ /* 0x000fe40007ffe010 */
[----:B------:R-:W-:Y:S02]  /*6d70*/  LOP3.LUT R6, R11, R22, R18, 0xe8, !PT ;  /* 0x000000160b067212 */ /* 0x000fe400078ee812 */
[----:B------:R-:W-:Y:S02]  /*6d80*/  IADD3 R17, PT, PT, R16, UR35, R17 ;  /* 0x0000002310117c10 */ /* 0x000fe4000fffe011 */
[C-C-:B------:R-:W-:Y:S02]  /*6d90*/  SHF.R.W.U32 R19, R12.reuse, 0x11, R12.reuse ;  /* 0x000000110c137819 */ /* 0x140fe40000001e0c */
[----:B------:R-:W-:-:S02]  /*6da0*/  SHF.R.W.U32 R24, R12, 0x13, R12 ;  /* 0x000000130c187819 */ /* 0x000fc40000001e0c */
[----:B------:R-:W-:Y:S02]  /*6db0*/  SHF.R.U32.HI R21, RZ, 0xa, R12 ;  /* 0x0000000aff157819 */ /* 0x000fe4000001160c */
[----:B------:R-:W-:Y:S01]  /*6dc0*/  IADD3 R15, PT, PT, R14, R15, R6 ;  /* 0x0000000f0e0f7210 */ /* 0x000fe20007ffe006 */
[----:B------:R-:W-:Y:S01]  /*6dd0*/  IMAD.IADD R6, R22, 0x1, R17 ;  /* 0x0000000116067824 */ /* 0x000fe200078e0211 */
[----:B------:R-:W-:Y:S02]  /*6de0*/  LOP3.LUT R19, R24, R21, R19, 0x96, !PT ;  /* 0x0000001518137212 */ /* 0x000fe400078e9613 */
[C-C-:B------:R-:W-:Y:S02]  /*6df0*/  SHF.R.W.U32 R14, R15.reuse, 0x2, R15.reuse ;  /* 0x000000020f0e7819 */ /* 0x140fe40000001e0f */
[C-C-:B------:R-:W-:Y:S02]  /*6e00*/  SHF.R.W.U32 R21, R15.reuse, 0xd, R15.reuse ;  /* 0x0000000d0f157819 */ /* 0x140fe40000001e0f */
[----:B------:R-:W-:-:S02]  /*6e10*/  SHF.R.W.U32 R16, R15, 0x16, R15 ;  /* 0x000000160f107819 */ /* 0x000fc40000001e0f */
[----:B------:R-:W-:Y:S02]  /*6e20*/  IADD3 R19, PT, PT, R19, -0x80000000, R10 ;  /* 0x8000000013137810 */ /* 0x000fe40007ffe00a */
        /* <DEDUP_REMOVED lines=8> */
[----:B------:R-:W-:Y:S02]  /*6eb0*/  IADD3 R16, PT, PT, R9, UR36, R16 ;  /* 0x0000002409107c10 */ /* 0x000fe4000fffe010 */
[C-C-:B------:R-:W-:Y:S02]  /*6ec0*/  SHF.R.W.U32 R21, R13.reuse, 0x11, R13.reuse ;  /* 0x000000110d157819 */ /* 0x140fe40000001e0d */
[--C-:B------:R-:W-:Y:S01]  /*6ed0*/  SHF.R.W.U32 R22, R13, 0x13, R13.reuse ;  /* 0x000000130d167819 */ /* 0x100fe20000001e0d */
[----:B------:R-:W-:Y:S01]  /*6ee0*/  IMAD.IADD R9, R11, 0x1, R16 ;  /* 0x000000010b097824 */ /* 0x000fe200078e0210 */
[----:B------:R-:W-:-:S02]  /*6ef0*/  SHF.R.U32.HI R23, RZ, 0xa, R13 ;  /* 0x0000000aff177819 */ /* 0x000fc4000001160d */
[----:B------:R-:W-:Y:S02]  /*6f00*/  IADD3 R24, PT, PT, R17, R14, R24 ;  /* 0x0000000e11187210 */ /* 0x000fe40007ffe018 */
[----:B------:R-:W-:Y:S02]  /*6f10*/  LOP3.LUT R22, R22, R23, R21, 0x96, !PT ;  /* 0x0000001716167212 */ /* 0x000fe400078e9615 */
[C-C-:B------:R-:W-:Y:S02]  /*6f20*/  SHF.R.W.U32 R11, R24.reuse, 0x2, R24.reuse ;  /* 0x00000002180b7819 */ /* 0x140fe40000001e18 */
[C-C-:B------:R-:W-:Y:S02]  /*6f30*/  SHF.R.W.U32 R14, R24.reuse, 0xd, R24.reuse ;  /* 0x0000000d180e7819 */ /* 0x140fe40000001e18 */
[----:B------:R-:W-:Y:S02]  /*6f40*/  SHF.R.W.U32 R17, R24, 0x16, R24 ;  /* 0x0000001618117819 */ /* 0x000fe40000001e18 */
[----:B------:R-:W-:-:S02]  /*6f50*/  SHF.R.W.U32 R21, R9, 0x6, R9 ;  /* 0x0000000609157819 */ /* 0x000fc40000001e09 */
[----:B------:R-:W-:Y:S01]  /*6f60*/  LOP3.LUT R11, R17, R14, R11, 0x96, !PT ;  /* 0x0000000e110b7212 */ /* 0x000fe200078e960b */
[----:B------:R-:W-:Y:S01]  /*6f70*/  IMAD.IADD R14, R3, 0x1, R22 ;  /* 0x00000001030e7824 */ /* 0x000fe200078e0216 */
[C-C-:B------:R-:W-:Y:S02]  /*6f80*/  SHF.R.W.U32 R26, R9.reuse, 0xb, R9.reuse ;  /* 0x0000000b091a7819 */ /* 0x140fe40000001e09 */
[----:B------:R-:W-:Y:S02]  /*6f90*/  SHF.R.W.U32 R23, R9, 0x19, R9 ;  /* 0x0000001909177819 */ /* 0x000fe40000001e09 */
[----:B------:R-:W-:Y:S02]  /*6fa0*/  LOP3.LUT R17, R7, R9, R6, 0xb8, !PT ;  /* 0x0000000907117212 */ /* 0x000fe400078eb806 */
[----:B------:R-:W-:Y:S02]  /*6fb0*/  LOP3.LUT R23, R23, R26, R21, 0x96, !PT ;  /* 0x0000001a17177212 */ /* 0x000fe400078e9615 */
[----:B------:R-:W-:-:S02]  /*6fc0*/  IADD3 R8, PT, PT, R14, R17, R8 ;  /* 0x000000110e087210 */ /* 0x000fc40007ffe008 */
[----:B------:R-:W-:Y:S02]  /*6fd0*/  LOP3.LUT R21, R15, R18, R24, 0xe8, !PT ;  /* 0x000000120f157212 */ /* 0x000fe400078ee818 */
[C-C-:B------:R-:W-:Y:S02]  /*6fe0*/  SHF.R.W.U32 R22, R19.reuse, 0x11, R19.reuse ;  /* 0x0000001113167819 */ /* 0x140fe40000001e13 */
[--C-:B------:R-:W-:Y:S02]  /*6ff0*/  SHF.R.W.U32 R25, R19, 0x13, R19.reuse ;  /* 0x0000001313197819 */ /* 0x100fe40000001e13 */
[----:B------:R-:W-:Y:S02]  /*7000*/  SHF.R.U32.HI R26, RZ, 0xa, R19 ;  /* 0x0000000aff1a7819 */ /* 0x000fe40000011613 */
[----:B------:R-:W-:Y:S02]  /*7010*/  IADD3 R23, PT, PT, R8, UR37, R23 ;  /* 0x0000002508177c10 */ /* 0x000fe4000fffe017 */
[----:B------:R-:W-:-:S02]  /*7020*/  IADD3 R21, PT, PT, R16, R11, R21 ;  /* 0x0000000b10157210 */ /* 0x000fc40007ffe015 */
[----:B------:R-:W-:Y:S01]  /*7030*/  LOP3.LUT R17, R25, R26, R22, 0x96, !PT ;  /* 0x0000001a19117212 */ /* 0x000fe200078e9616 */
[----:B------:R-:W-:Y:S01]  /*7040*/  IMAD.IADD R26, R18, 0x1, R23 ;  /* 0x00000001121a7824 */ /* 0x000fe200078e0217 */
        /* <DEDUP_REMOVED lines=43> */
[----:B------:R-:W-:-:S02]  /*7300*/  LOP3.LUT R18, R15, R18, R11, 0x96, !PT ;  /* 0x000000120f127212 */ /* 0x000fc400078e960b */
[----:B------:R-:W-:Y:S02]  /*7310*/  IADD3 R7, PT, PT, R7, UR39, R8 ;  /* 0x0000002707077c10 */ /* 0x000fe4000fffe008 */
[C-C-:B------:R-:W-:Y:S02]  /*7320*/  SHF.R.W.U32 R32, R5.reuse, 0x7, R5.reuse ;  /* 0x0000000705207819 */ /* 0x140fe40000001e05 */
[--C-:B------:R-:W-:Y:S02]  /*7330*/  SHF.R.W.U32 R15, R5, 0x12, R5.reuse ;  /* 0x00000012050f7819 */ /* 0x100fe40000001e05 */
[----:B------:R-:W-:Y:S02]  /*7340*/  SHF.R.U32.HI R28, RZ, 0x3, R5 ;  /* 0x00000003ff1c7819 */ /* 0x000fe40000011605 */
[C-C-:B------:R-:W-:Y:S02]  /*7350*/  SHF.R.W.U32 R8, R17.reuse, 0x11, R17.reuse ;  /* 0x0000001111087819 */ /* 0x140fe40000001e11 */
[----:B------:R-:W-:-:S02]  /*7360*/  SHF.R.W.U32 R11, R17, 0x13, R17 ;  /* 0x00000013110b7819 */ /* 0x000fc40000001e11 */
[----:B------:R-:W-:Y:S02]  /*7370*/  SHF.R.U32.HI R27, RZ, 0xa, R17 ;  /* 0x0000000aff1b7819 */ /* 0x000fe40000011611 */
[----:B------:R-:W-:Y:S01]  /*7380*/  LOP3.LUT R32, R15, R28, R32, 0x96, !PT ;  /* 0x0000001c0f207212 */ /* 0x000fe200078e9620 */
[----:B------:R-:W-:Y:S01]  /*7390*/  IMAD.IADD R15, R12, 0x1, R29 ;  /* 0x000000010c0f7824 */ /* 0x000fe200078e021d */
[----:B------:R-:W-:Y:S01]  /*73a0*/  LOP3.LUT R11, R11, R27, R8, 0x96, !PT ;  /* 0x0000001b0b0b7212 */ /* 0x000fe200078e9608 */
[----:B------:R-:W-:Y:S01]  /*73b0*/  IMAD.IADD R27, R24, 0x1, R7 ;  /* 0x00000001181b7824 */ /* 0x000fe200078e0207 */
        /* <DEDUP_REMOVED lines=11> */
[----:B------:R-:W-:Y:S02]  /*7470*/  LOP3.LUT R18, R18, R29, R8, 0x96, !PT ;  /* 0x0000001d12127212 */ /* 0x000fe400078e9608 */
[----:B------:R-:W-:Y:S02]  /*7480*/  IADD3 R9, PT, PT, R11, R24, R9 ;  /* 0x000000180b097210 */ /* 0x000fe40007ffe009 */
[C-C-:B------:R-:W-:Y:S02]  /*7490*/  SHF.R.W.U32 R24, R25.reuse, 0x2, R25.reuse ;  /* 0x0000000219187819 */ /* 0x140fe40000001e19 */
[C-C-:B------:R-:W-:Y:S02]  /*74a0*/  SHF.R.W.U32 R29, R25.reuse, 0xd, R25.reuse ;  /* 0x0000000d191d7819 */ /* 0x140fe40000001e19 */
[----:B------:R-:W-:-:S02]  /*74b0*/  SHF.R.W.U32 R28, R25, 0x16, R25 ;  /* 0x00000016191c7819 */ /* 0x000fc40000001e19 */
[C-C-:B------:R-:W-:Y:S02]  /*74c0*/  SHF.R.W.U32 R8, R3.reuse, 0x7, R3.reuse ;  /* 0x0000000703087819 */ /* 0x140fe40000001e03 */
[----:B------:R-:W-:Y:S02]  /*74d0*/  LOP3.LUT R29, R28, R29, R24, 0x96, !PT ;  /* 0x0000001d1c1d7212 */ /* 0x000fe400078e9618 */
[--C-:B------:R-:W-:Y:S02]  /*74e0*/  SHF.R.W.U32 R31, R3, 0x12, R3.reuse ;  /* 0x00000012031f7819 */ /* 0x100fe40000001e03 */
[----:B------:R-:W-:Y:S02]  /*74f0*/  SHF.R.U32.HI R33, RZ, 0x3, R3 ;  /* 0x00000003ff217819 */ /* 0x000fe40000011603 */
[----:B------:R-:W-:Y:S02]  /*7500*/  IADD3 R28, PT, PT, R9, UR40, R18 ;  /* 0x00000028091c7c10 */ /* 0x000fe4000fffe012 */
[----:B------:R-:W-:-:S02]  /*7510*/  LOP3.LUT R8, R31, R33, R8, 0x96, !PT ;  /* 0x000000211f087212 */ /* 0x000fc400078e9608 */
[--C-:B------:R-:W-:Y:S01]  /*7520*/  SHF.R.W.U32 R34, R11, 0x11, R11.reuse ;  /* 0x000000110b227819 */ /* 0x100fe20000001e0b */
[----:B------:R-:W-:Y:S01]  /*7530*/  IMAD.IADD R18, R21, 0x1, R28 ;  /* 0x0000000115127824 */ /* 0x000fe200078e021c */
        /* <DEDUP_REMOVED lines=11> */
[----:B------:R-:W-:Y:S01]  /*75f0*/  VIADD R9, R32, 0x100 ;  /* 0x0000010020097836 */ /* 0x000fe20000000000 */
[----:B------:R-:W-:-:S02]  /*7600*/  SHF.R.W.U32 R24, R28, 0x2, R28 ;  /* 0x000000021c187819 */ /* 0x000fc40000001e1c */
[C-C-:B------:R-:W-:Y:S02]  /*7610*/  SHF.R.W.U32 R29, R28.reuse, 0xd, R28.reuse ;  /* 0x0000000d1c1d7819 */ /* 0x140fe40000001e1c */
[----:B------:R-:W-:Y:S02]  /*7620*/  SHF.R.W.U32 R31, R28, 0x16, R28 ;  /* 0x000000161c1f7819 */ /* 0x000fe40000001e1c */
[----:B------:R-:W-:Y:S02]  /*7630*/  IADD3 R26, PT, PT, R15, R7, R26 ;  /* 0x000000070f1a7210 */ /* 0x000fe40007ffe01a */
[----:B------:R-:W-:Y:S02]  /*7640*/  LOP3.LUT R29, R31, R29, R24, 0x96, !PT ;  /* 0x0000001d1f1d7212 */ /* 0x000fe400078e9618 */
[----:B------:R-:W-:Y:S02]  /*7650*/  IADD3 R24, PT, PT, R26, UR41, R21 ;  /* 0x000000291a187c10 */ /* 0x000fe4000fffe015 */
[----:B------:R-:W-:-:S02]  /*7660*/  SHF.R.W.U32 R26, R9, 0x11, R9 ;  /* 0x00000011091a7819 */ /* 0x000fc40000001e09 */
[--C-:B------:R-:W-:Y:S01]  /*7670*/  SHF.R.W.U32 R21, R9, 0x13, R9.reuse ;  /* 0x0000001309157819 */ /* 0x100fe20000001e09 */
[----:B------:R-:W-:Y:S01]  /*7680*/  IMAD.IADD R23, R23, 0x1, R24 ;  /* 0x0000000117177824 */ /* 0x000fe200078e0218 */
[----:B------:R-:W-:Y:S02]  /*7690*/  SHF.R.U32.HI R31, RZ, 0xa, R9 ;  /* 0x0000000aff1f7819 */ /* 0x000fe40000011609 */
[----:B------:R-:W-:Y:S02]  /*76a0*/  LOP3.LUT R7, R25, R22, R28, 0xe8, !PT ;  /* 0x0000001619077212 */ /* 0x000fe400078ee81c */
[----:B------:R-:W-:Y:S02]  /*76b0*/  LOP3.LUT R26, R21, R31, R26, 0x96, !PT ;  /* 0x0000001f151a7212 */ /* 0x000fe400078e961a */
[----:B------:R-:W-:Y:S02]  /*76c0*/  IADD3 R24, PT, PT, R24, R29, R7 ;  /* 0x0000001d18187210 */ /* 0x000fe40007ffe007 */
[----:B------:R-:W-:-:S02]  /*76d0*/  IADD3 R7, PT, PT, R34, 0x400022, R13 ;  /* 0x0040002222077810 */ /* 0x000fc40007ffe00d */
        /* <DEDUP_REMOVED lines=15> */
[----:B------:R-:W-:Y:S02]  /*77d0*/  IADD3 R33, PT, PT, R10, R26, R17 ;  /* 0x0000001a0a217210 */ /* 0x000fe40007ffe011 */
[----:B------:R-:W-:Y:S02]  /*77e0*/  LOP3.LUT R30, R32, R30, R29, 0x96, !PT ;  /* 0x0000001e201e7212 */ /* 0x000fe400078e961d */
[----:B------:R-:W-:Y:S01]  /*77f0*/  LOP3.LUT R29, R28, R25, R24, 0xe8, !PT ;  /* 0x000000191c1d7212 */ /* 0x000fe200078ee818 */
[----:B------:R-:W-:Y:S01]  /*7800*/  IMAD.IADD R8, R8, 0x1, R33 ;  /* 0x0000000108087824 */ /* 0x000fe200078e0221 */
[----:B------:R-:W-:Y:S02]  /*7810*/  SHF.R.W.U32 R32, R22, 0x19, R22 ;  /* 0x0000001916207819 */ /* 0x000fe40000001e16 */
[----:B------:R-:W-:-:S02]  /*7820*/  IADD3 R21, PT, PT, R21, R30, R29 ;  /* 0x0000001e15157210 */ /* 0x000fc40007ffe01d */
[C-C-:B------:R-:W-:Y:S02]  /*7830*/  SHF.R.W.U32 R30, R22.reuse, 0x6, R22.reuse ;  /* 0x00000006161e7819 */ /* 0x140fe40000001e16 */
[----:B------:R-:W-:Y:S02]  /*7840*/  SHF.R.W.U32 R29, R22, 0xb, R22 ;  /* 0x0000000b161d7819 */ /* 0x000fe40000001e16 */
[C-C-:B------:R-:W-:Y:S02]  /*7850*/  SHF.R.W.U32 R10, R21.reuse, 0x2, R21.reuse ;  /* 0x00000002150a7819 */ /* 0x140fe40000001e15 */
[----:B------:R-:W-:Y:S02]  /*7860*/  LOP3.LUT R30, R32, R29, R30, 0x96, !PT ;  /* 0x0000001d201e7212 */ /* 0x000fe400078e961e */
        /* <DEDUP_REMOVED lines=14> */
[C-C-:B------:R-:W-:Y:S02]  /*7950*/  SHF.R.W.U32 R30, R20.reuse, 0x7, R20.reuse ;  /* 0x00000007141e7819 */ /* 0x140fe40000001e14 */
[--C-:B------:R-:W-:Y:S02]  /*7960*/  SHF.R.W.U32 R33, R20, 0x12, R20.reuse ;  /* 0x0000001214217819 */ /* 0x100fe40000001e14 */
[----:B------:R-:W-:-:S04]  /*7970*/  SHF.R.U32.HI R32, RZ, 0x3, R20 ;  /* 0x00000003ff207819 */ /* 0x000fc80000011614 */
[----:B------:R-:W-:Y:S02]  /*7980*/  LOP3.LUT R30, R33, R32, R30, 0x96, !PT ;  /* 0x00000020211e7212 */ /* 0x000fe400078e961e */
[----:B------:R-:W-:Y:S01]  /*7990*/  IADD3 R33, PT, PT, R5, R31, R14 ;  /* 0x0000001f05217210 */ /* 0x000fe20007ffe00e */
[----:B------:R-:W-:Y:S01]  /*79a0*/  IMAD.IADD R5, R25, 0x1, R27 ;  /* 0x0000000119057824 */ /* 0x000fe200078e021b */
[----:B------:R-:W-:-:S03]  /*79b0*/  LOP3.LUT R31, R24, R28, R21, 0xe8, !PT ;  /* 0x0000001c181f7212 */ /* 0x000fc600078ee815 */
[----:B------:R-:W-:Y:S01]  /*79c0*/  IMAD.IADD R6, R6, 0x1, R33 ;  /* 0x0000000106067824 */ /* 0x000fe200078e0221 */
[----:B------:R-:W-:Y:S02]  /*79d0*/  IADD3 R27, PT, PT, R27, R10, R31 ;  /* 0x0000000a1b1b7210 */ /* 0x000fe40007ffe01f */
[C-C-:B------:R-:W-:Y:S02]  /*79e0*/  SHF.R.W.U32 R10, R5.reuse, 0x6, R5.reuse ;  /* 0x00000006050a7819 */ /* 0x140fe40000001e05 */
[C-C-:B------:R-:W-:Y:S02]  /*79f0*/  SHF.R.W.U32 R25, R5.reuse, 0xb, R5.reuse ;  /* 0x0000000b05197819 */ /* 0x140fe40000001e05 */
[----:B------:R-:W-:Y:S02]  /*7a00*/  SHF.R.W.U32 R31, R5, 0x19, R5 ;  /* 0x00000019051f7819 */ /* 0x000fe40000001e05 */
[----:B------:R-:W-:Y:S02]  /*7a10*/  LOP3.LUT R33, R23, R5, R22, 0xb8, !PT ;  /* 0x0000000517217212 */ /* 0x000fe400078eb816 */
[----:B------:R-:W-:-:S02]  /*7a20*/  LOP3.LUT R10, R31, R25, R10, 0x96, !PT ;  /* 0x000000191f0a7212 */ /* 0x000fc400078e960a */
[C---:B------:R-:W-:Y:S02]  /*7a30*/  IADD3 R33, PT, PT, R6.reuse, R33, R18 ;  /* 0x0000002106217210 */ /* 0x040fe40007ffe012 */
[C-C-:B------:R-:W-:Y:S02]  /*7a40*/  SHF.R.W.U32 R25, R6.reuse, 0x11, R6.reuse ;  /* 0x0000001106197819 */ /* 0x140fe40000001e06 */
[--C-:B------:R-:W-:Y:S02]  /*7a50*/  SHF.R.W.U32 R18, R6, 0x13, R6.reuse ;  /* 0x0000001306127819 */ /* 0x100fe40000001e06 */
[----:B------:R-:W-:Y:S02]  /*7a60*/  SHF.R.U32.HI R31, RZ, 0xa, R6 ;  /* 0x0000000aff1f7819 */ /* 0x000fe40000011606 */
[----:B------:R-:W-:Y:S02]  /*7a70*/  IADD3 R33, PT, PT, R33, UR44, R10 ;  /* 0x0000002c21217c10 */ /* 0x000fe4000fffe00a */
[----:B------:R-:W-:-:S02]  /*7a80*/  LOP3.LUT R25, R18, R31, R25, 0x96, !PT ;  /* 0x0000001f12197212 */ /* 0x000fc400078e9619 */
[C-C-:B------:R-:W-:Y:S02]  /*7a90*/  SHF.R.W.U32 R10, R27.reuse, 0x2, R27.reuse ;  /* 0x000000021b0a7819 */ /* 0x140fe40000001e1b */
[C-C-:B------:R-:W-:Y:S02]  /*7aa0*/  SHF.R.W.U32 R31, R27.reuse, 0xd, R27.reuse ;  /* 0x0000000d1b1f7819 */ /* 0x140fe40000001e1b */
[----:B------:R-:W-:Y:S02]  /*7ab0*/  SHF.R.W.U32 R18, R27, 0x16, R27 ;  /* 0x000000161b127819 */ /* 0x000fe40000001e1b */
[----:B------:R-:W-:Y:S02]  /*7ac0*/  IADD3 R3, PT, PT, R3, R25, R16 ;  /* 0x0000001903037210 */ /* 0x000fe40007ffe010 */
[----:B------:R-:W-:Y:S01]  /*7ad0*/  LOP3.LUT R18, R18, R31, R10, 0x96, !PT ;  /* 0x0000001f12127212 */ /* 0x000fe200078e960a */
[----:B------:R-:W-:Y:S01]  /*7ae0*/  IMAD.IADD R10, R28, 0x1, R33 ;  /* 0x000000011c0a7824 */ /* 0x000fe200078e0221 */
[----:B------:R-:W-:Y:S01]  /*7af0*/  LOP3.LUT R31, R21, R24, R27, 0xe8, !PT ;  /* 0x00000018151f7212 */ /* 0x000fe200078ee81b */
[----:B------:R-:W-:-:S03]  /*7b00*/  IMAD.IADD R3, R26, 0x1, R3 ;  /* 0x000000011a037824 */ /* 0x000fc600078e0203 */
[----:B------:R-:W-:Y:S02]  /*7b10*/  IADD3 R18, PT, PT, R33, R18, R31 ;  /* 0x0000001221127210 */ /* 0x000fe40007ffe01f */
[C-C-:B------:R-:W-:Y:S02]  /*7b20*/  SHF.R.W.U32 R32, R10.reuse, 0x6, R10.reuse ;  /* 0x000000060a207819 */ /* 0x140fe40000001e0a */
[C-C-:B------:R-:W-:Y:S02]  /*7b30*/  SHF.R.W.U32 R31, R10.reuse, 0xb, R10.reuse ;  /* 0x0000000b0a1f7819 */ /* 0x140fe40000001e0a */
[----:B------:R-:W-:Y:S02]  /*7b40*/  SHF.R.W.U32 R28, R10, 0x19, R10 ;  /* 0x000000190a1c7819 */ /* 0x000fe40000001e0a */
[----:B------:R-:W-:Y:S02]  /*7b50*/  IADD3 R33, PT, PT, R4, R29, R11 ;  /* 0x0000001d04217210 */ /* 0x000fe40007ffe00b */
[----:B------:R-:W-:-:S02]  /*7b60*/  LOP3.LUT R32, R28, R31, R32, 0x96, !PT ;  /* 0x0000001f1c207212 */ /* 0x000fc400078e9620 */
[--C-:B------:R-:W-:Y:S01]  /*7b70*/  SHF.R.W.U32 R31, R18, 0x2, R18.reuse ;  /* 0x00000002121f7819 */ /* 0x100fe20000001e12 */
[----:B------:R-:W-:Y:S01]  /*7b80*/  IMAD.IADD R4, R30, 0x1, R33 ;  /* 0x000000011e047824 */ /* 0x000fe200078e0221 */
[C-C-:B------:R-:W-:Y:S02]  /*7b90*/  SHF.R.W.U32 R28, R18.reuse, 0xd, R18.reuse ;  /* 0x0000000d121c7819 */ /* 0x140fe40000001e12 */
[----:B------:R-:W-:Y:S02]  /*7ba0*/  SHF.R.W.U32 R29, R18, 0x16, R18 ;  /* 0x00000016121d7819 */ /* 0x000fe40000001e12 */
[C-C-:B------:R-:W-:Y:S02]  /*7bb0*/  SHF.R.W.U32 R33, R2.reuse, 0x12, R2.reuse ;  /* 0x0000001202217819 */ /* 0x140fe40000001e02 */
        /* <DEDUP_REMOVED lines=11> */
[----:B------:R-:W-:Y:S01]  /*7c70*/  SHF.R.W.U32 R30, R12, 0x7, R12 ;  /* 0x000000070c1e7819 */ /* 0x000fe20000001e0c */
[----:B------:R-:W-:Y:S01]  /*7c80*/  IMAD.IADD R25, R24, 0x1, R32 ;  /* 0x0000000118197824 */ /* 0x000fe200078e0220 */
[--C-:B------:R-:W-:Y:S02]  /*7c90*/  SHF.R.W.U32 R23, R12, 0x12, R12.reuse ;  /* 0x000000120c177819 */ /* 0x100fe40000001e0c */
[----:B------:R-:W-:-:S02]  /*7ca0*/  SHF.R.U32.HI R33, RZ, 0x3, R12 ;  /* 0x00000003ff217819 */ /* 0x000fc4000001160c */
[----:B------:R-:W-:Y:S02]  /*7cb0*/  SHF.R.W.U32 R26, R25, 0xb, R25 ;  /* 0x0000000b191a7819 */ /* 0x000fe40000001e19 */
[----:B------:R-:W-:Y:S02]  /*7cc0*/  LOP3.LUT R30, R23, R33, R30, 0x96, !PT ;  /* 0x00000021171e7212 */ /* 0x000fe400078e961e */
[----:B------:R-:W-:Y:S02]  /*7cd0*/  LOP3.LUT R23, R27, R21, R18, 0xe8, !PT ;  /* 0x000000151b177212 */ /* 0x000fe400078ee812 */
[----:B------:R-:W-:Y:S02]  /*7ce0*/  IADD3 R33, PT, PT, R2, R29, R7 ;  /* 0x0000001d02217210 */ /* 0x000fe40007ffe007 */
[----:B------:R-:W-:Y:S02]  /*7cf0*/  IADD3 R24, PT, PT, R32, R31, R23 ;  /* 0x0000001f20187210 */ /* 0x000fe40007ffe017 */
[C---:B------:R-:W-:Y:S01]  /*7d00*/  SHF.R.W.U32 R23, R25.reuse, 0x6, R25 ;  /* 0x0000000619177819 */ /* 0x040fe20000001e19 */
[----:B------:R-:W-:Y:S01]  /*7d10*/  IMAD.IADD R2, R30, 0x1, R33 ;  /* 0x000000011e027824 */ /* 0x000fe200078e0221 */
[----:B------:R-:W-:-:S02]  /*7d20*/  SHF.R.W.U32 R31, R25, 0x19, R25 ;  /* 0x00000019191f7819 */ /* 0x000fc40000001e19 */
[----:B------:R-:W-:Y:S02]  /*7d30*/  LOP3.LUT R32, R5, R25, R10, 0xb8, !PT ;  /* 0x0000001905207212 */ /* 0x000fe400078eb80a */
[----:B------:R-:W-:Y:S02]  /*7d40*/  LOP3.LUT R23, R31, R26, R23, 0x96, !PT ;  /* 0x0000001a1f177212 */ /* 0x000fe400078e9617 */
[C---:B------:R-:W-:Y:S02]  /*7d50*/  IADD3 R32, PT, PT, R3.reuse, R32, R22 ;  /* 0x0000002003207210 */ /* 0x040fe40007ffe016 */
[C-C-:B------:R-:W-:Y:S02]  /*7d60*/  SHF.R.W.U32 R22, R3.reuse, 0x11, R3.reuse ;  /* 0x0000001103167819 */ /* 0x140fe40000001e03 */
[--C-:B------:R-:W-:Y:S02]  /*7d70*/  SHF.R.W.U32 R31, R3, 0x13, R3.reuse ;  /* 0x00000013031f7819 */ /* 0x100fe40000001e03 */
[----:B------:R-:W-:-:S02]  /*7d80*/  SHF.R.U32.HI R26, RZ, 0xa, R3 ;  /* 0x0000000aff1a7819 */ /* 0x000fc40000011603 */
[----:B------:R-:W-:Y:S02]  /*7d90*/  IADD3 R32, PT, PT, R32, UR46, R23 ;  /* 0x0000002e20207c10 */ /* 0x000fe4000fffe017 */
[----:B------:R-:W-:Y:S02]  /*7da0*/  LOP3.LUT R22, R31, R26, R22, 0x96, !PT ;  /* 0x0000001a1f167212 */ /* 0x000fe400078e9616 */
[C---:B------:R-:W-:Y:S01]  /*7db0*/  SHF.R.W.U32 R23, R24.reuse, 0x2, R24 ;  /* 0x0000000218177819 */ /* 0x040fe20000001e18 */
[----:B------:R-:W-:Y:S01]  /*7dc0*/  IMAD.IADD R21, R21, 0x1, R32 ;  /* 0x0000000115157824 */ /* 0x000fe200078e0220 */
[C-C-:B------:R-:W-:Y:S02]  /*7dd0*/  SHF.R.W.U32 R26, R24.reuse, 0xd, R24.reuse ;  /* 0x0000000d181a7819 */ /* 0x140fe40000001e18 */
[----:B------:R-:W-:Y:S02]  /*7de0*/  SHF.R.W.U32 R31, R24, 0x16, R24 ;  /* 0x00000016181f7819 */ /* 0x000fe40000001e18 */
[----:B------:R-:W-:-:S02]  /*7df0*/  SHF.R.W.U32 R33, R13, 0x12, R13 ;  /* 0x000000120d217819 */ /* 0x000fc40000001e0d */
[----:B------:R-:W-:Y:S02]  /*7e00*/  LOP3.LUT R23, R31, R26, R23, 0x96, !PT ;  /* 0x0000001a1f177212 */ /* 0x000fe400078e9617 */
[----:B------:R-:W-:Y:S02]  /*7e10*/  LOP3.LUT R26, R18, R27, R24, 0xe8, !PT ;  /* 0x0000001b121a7212 */ /* 0x000fe400078ee818 */
[C-C-:B------:R-:W-:Y:S02]  /*7e20*/  SHF.R.W.U32 R31, R21.reuse, 0xb, R21.reuse ;  /* 0x0000000b151f7819 */ /* 0x140fe40000001e15 */
[----:B------:R-:W-:Y:S02]  /*7e30*/  IADD3 R23, PT, PT, R32, R23, R26 ;  /* 0x0000001720177210 */ /* 0x000fe40007ffe01a */
[C-C-:B------:R-:W-:Y:S02]  /*7e40*/  SHF.R.W.U32 R32, R21.reuse, 0x6, R21.reuse ;  /* 0x0000000615207819 */ /* 0x140fe40000001e15 */
[----:B------:R-:W-:-:S02]  /*7e50*/  SHF.R.W.U32 R26, R21, 0x19, R21 ;  /* 0x00000019151a7819 */ /* 0x000fc40000001e15 */
[C-C-:B------:R-:W-:Y:S02]  /*7e60*/  SHF.R.W.U32 R29, R23.reuse, 0x16, R23.reuse ;  /* 0x00000016171d7819 */ /* 0x140fe40000001e17 */
[----:B------:R-:W-:Y:S02]  /*7e70*/  LOP3.LUT R32, R26, R31, R32, 0x96, !PT ;  /* 0x0000001f1a207212 */ /* 0x000fe400078e9620 */
[C-C-:B------:R-:W-:Y:S02]  /*7e80*/  SHF.R.W.U32 R31, R23.reuse, 0x2, R23.reuse ;  /* 0x00000002171f7819 */ /* 0x140fe40000001e17 */
[----:B------:R-:W-:Y:S02]  /*7e90*/  SHF.R.W.U32 R26, R23, 0xd, R23 ;  /* 0x0000000d171a7819 */ /* 0x000fe40000001e17 */
[----:B------:R-:W-:Y:S02]  /*7ea0*/  SHF.R.U32.HI R30, RZ, 0x3, R13 ;  /* 0x00000003ff1e7819 */ /* 0x000fe4000001160d */
[----:B------:R-:W-:-:S02]  /*7eb0*/  LOP3.LUT R31, R29, R26, R31, 0x96, !PT ;  /* 0x0000001a1d1f7212 */ /* 0x000fc400078e961f */
[----:B------:R-:W-:Y:S02]  /*7ec0*/  SHF.R.W.U32 R26, R13, 0x7, R13 ;  /* 0x000000070d1a7819 */ /* 0x000fe40000001e0d */
        /* <DEDUP_REMOVED lines=30> */
[--C-:B------:R-:W-:Y:S02]  /*80b0*/  SHF.R.W.U32 R20, R27, 0x16, R27.reuse ;  /* 0x000000161b147819 */ /* 0x100fe40000001e1b */
[----:B------:R-:W-:Y:S02]  /*80c0*/  LOP3.LUT R28, R23, R24, R27, 0xe8, !PT ;  /* 0x00000018171c7212 */ /* 0x000fe400078ee81b */
[----:B------:R-:W-:Y:S01]  /*80d0*/  LOP3.LUT R10, R20, R35, R10, 0x96, !PT ;  /* 0x00000023140a7212 */ /* 0x000fe200078e960a */
[----:B------:R-:W-:Y:S01]  /*80e0*/  IMAD.IADD R20, R18, 0x1, R33 ;  /* 0x0000000112147824 */ /* 0x000fe200078e0221 */
        /* <DEDUP_REMOVED lines=11> */
[C-C-:B------:R-:W-:Y:S02]  /*81a0*/  SHF.R.W.U32 R28, R14.reuse, 0x7, R14.reuse ;  /* 0x000000070e1c7819 */ /* 0x140fe40000001e0e */
        /* <DEDUP_REMOVED lines=11> */
[----:B------:R-:W-:Y:S01]  /*8260*/  IMAD.IADD R24, R24, 0x1, R32 ;  /* 0x0000000118187824 */ /* 0x000fe200078e0220 */
[--C-:B------:R-:W-:Y:S02]  /*8270*/  SHF.R.W.U32 R30, R17, 0x12, R17.reuse ;  /* 0x00000012111e7819 */ /* 0x100fe40000001e11 */
[----:B------:R-:W-:Y:S02]  /*8280*/  SHF.R.U32.HI R33, RZ, 0x3, R17 ;  /* 0x00000003ff217819 */ /* 0x000fe40000011611 */
        /* <DEDUP_REMOVED lines=23> */
[----:B------:R-:W-:Y:S02]  /*8400*/  IADD3 R34, PT, PT, R14, R13, R3 ;  /* 0x0000000d0e227210 */ /* 0x000fe40007ffe003 */
[----:B------:R-:W-:Y:S02]  /*8410*/  IADD3 R21, PT, PT, R30, R21, R29 ;  /* 0x000000151e157210 */ /* 0x000fe40007ffe01d */
[--C-:B------:R-:W-:Y:S01]  /*8420*/  SHF.R.W.U32 R29, R23, 0x6, R23.reuse ;  /* 0x00000006171d7819 */ /* 0x100fe20000001e17 */
[----:B------:R-:W-:Y:S01]  /*8430*/  IMAD.IADD R13, R25, 0x1, R34 ;  /* 0x00000001190d7824 */ /* 0x000fe200078e0222 */
[----:B------:R-:W-:-:S02]  /*8440*/  SHF.R.W.U32 R30, R23, 0xb, R23 ;  /* 0x0000000b171e7819 */ /* 0x000fc40000001e17 */
[----:B------:R-:W-:Y:S02]  /*8450*/  SHF.R.U32.HI R33, RZ, 0x3, R16 ;  /* 0x00000003ff217819 */ /* 0x000fe40000011610 */
[----:B------:R-:W-:Y:S02]  /*8460*/  LOP3.LUT R14, R31, R30, R29, 0x96, !PT ;  /* 0x0000001e1f0e7212 */ /* 0x000fe400078e961d */
        /* <DEDUP_REMOVED lines=11> */
[----:B------:R-:W-:-:S04]  /*8520*/  SHF.R.U32.HI R22, RZ, 0xa, R13 ;  /* 0x0000000aff167819 */ /* 0x000fc8000001160d */
[----:B------:R-:W-:Y:S02]  /*8530*/  LOP3.LUT R30, R33, R22, R30, 0x96, !PT ;  /* 0x00000016211e7212 */ /* 0x000fe400078e961e */
[----:B------:R-:W-:Y:S02]  /*8540*/  IADD3 R22, PT, PT, R31, UR51, R14 ;  /* 0x000000331f167c10 */ /* 0x000fe4000fffe00e */
[C-C-:B------:R-:W-:Y:S02]  /*8550*/  SHF.R.W.U32 R31, R11.reuse, 0x7, R11.reuse ;  /* 0x000000070b1f7819 */ /* 0x140fe40000001e0b */
[--C-:B------:R-:W-:Y:S02]  /*8560*/  SHF.R.W.U32 R14, R11, 0x12, R11.reuse ;  /* 0x000000120b0e7819 */ /* 0x100fe40000001e0b */
[----:B------:R-:W-:Y:S02]  /*8570*/  SHF.R.U32.HI R33, RZ, 0x3, R11 ;  /* 0x00000003ff217819 */ /* 0x000fe4000001160b */
[----:B------:R-:W-:-:S02]  /*8580*/  IADD3 R16, PT, PT, R16, R30, R5 ;  /* 0x0000001e10107210 */ /* 0x000fc40007ffe005 */
[----:B------:R-:W-:Y:S02]  /*8590*/  LOP3.LUT R31, R14, R33, R31, 0x96, !PT ;  /* 0x000000210e1f7212 */ /* 0x000fe400078e961f */
[----:B------:R-:W-:Y:S01]  /*85a0*/  IADD3 R33, PT, PT, R19, R32, R8 ;  /* 0x0000002013217210 */ /* 0x000fe20007ffe008 */
[----:B------:R-:W-:Y:S01]  /*85b0*/  IMAD.IADD R19, R27, 0x1, R22 ;  /* 0x000000011b137824 */ /* 0x000fe200078e0216 */
[----:B------:R-:W-:Y:S01]  /*85c0*/  LOP3.LUT R32, R26, R18, R21, 0xe8, !PT ;  /* 0x000000121a207212 */ /* 0x000fe200078ee815 */
[----:B------:R-:W-:Y:S02]  /*85d0*/  IMAD.IADD R16, R31, 0x1, R16 ;  /* 0x000000011f107824 */ /* 0x000fe400078e0210 */
[----:B------:R-:W-:Y:S01]  /*85e0*/  IMAD.IADD R14, R28, 0x1, R33 ;  /* 0x000000011c0e7824 */ /* 0x000fe200078e0221 */
[----:B------:R-:W-:Y:S02]  /*85f0*/  IADD3 R25, PT, PT, R22, R25, R32 ;  /* 0x0000001916197210 */ /* 0x000fe40007ffe020 */
[----:B------:R-:W-:-:S02]  /*8600*/  SHF.R.W.U32 R22, R19, 0x6, R19 ;  /* 0x0000000613167819 */ /* 0x000fc40000001e13 */
[C-C-:B------:R-:W-:Y:S02]  /*8610*/  SHF.R.W.U32 R27, R19.reuse, 0xb, R19.reuse ;  /* 0x0000000b131b7819 */ /* 0x140fe40000001e13 */
[----:B------:R-:W-:Y:S02]  /*8620*/  SHF.R.W.U32 R28, R19, 0x19, R19 ;  /* 0x00000019131c7819 */ /* 0x000fe40000001e13 */
[----:B------:R-:W-:Y:S02]  /*8630*/  LOP3.LUT R33, R24, R19, R23, 0xb8, !PT ;  /* 0x0000001318217212 */ /* 0x000fe400078eb817 */
[----:B------:R-:W-:Y:S02]  /*8640*/  LOP3.LUT R22, R28, R27, R22, 0x96, !PT ;  /* 0x0000001b1c167212 */ /* 0x000fe400078e9616 */
[C---:B------:R-:W-:Y:S02]  /*8650*/  IADD3 R33, PT, PT, R14.reuse, R33, R20 ;  /* 0x000000210e217210 */ /* 0x040fe40007ffe014 */
[----:B------:R-:W-:-:S02]  /*8660*/  SHF.R.W.U32 R27, R14, 0x11, R14 ;  /* 0x000000110e1b7819 */ /* 0x000fc40000001e0e */
[--C-:B------:R-:W-:Y:S02]  /*8670*/  SHF.R.W.U32 R20, R14, 0x13, R14.reuse ;  /* 0x000000130e147819 */ /* 0x100fe40000001e0e */
[----:B------:R-:W-:Y:S02]  /*8680*/  SHF.R.U32.HI R28, RZ, 0xa, R14 ;  /* 0x0000000aff1c7819 */ /* 0x000fe4000001160e */
[----:B------:R-:W-:Y:S02]  /*8690*/  IADD3 R33, PT, PT, R33, UR52, R22 ;  /* 0x0000003421217c10 */ /* 0x000fe4000fffe016 */
[----:B------:R-:W-:Y:S02]  /*86a0*/  LOP3.LUT R27, R20, R28, R27, 0x96, !PT ;  /* 0x0000001c141b7212 */ /* 0x000fe400078e961b */
[C-C-:B------:R-:W-:Y:S02]  /*86b0*/  SHF.R.W.U32 R20, R25.reuse, 0x2, R25.reuse ;  /* 0x0000000219147819 */ /* 0x140fe40000001e19 */
[----:B------:R-:W-:-:S02]  /*86c0*/  SHF.R.W.U32 R35, R25, 0xd, R25 ;  /* 0x0000000d19237819 */ /* 0x000fc40000001e19 */
[--C-:B------:R-:W-:Y:S02]  /*86d0*/  SHF.R.W.U32 R22, R25, 0x16, R25.reuse ;  /* 0x0000001619167819 */ /* 0x100fe40000001e19 */
[----:B------:R-:W-:Y:S02]  /*86e0*/  LOP3.LUT R28, R21, R26, R25, 0xe8, !PT ;  /* 0x0000001a151c7212 */ /* 0x000fe400078ee819 */
[----:B------:R-:W-:Y:S01]  /*86f0*/  LOP3.LUT R20, R22, R35, R20, 0x96, !PT ;  /* 0x0000002316147212 */ /* 0x000fe200078e9614 */
[----:B------:R-:W-:Y:S01]  /*8700*/  IMAD.IADD R22, R18, 0x1, R33 ;  /* 0x0000000112167824 */ /* 0x000fe200078e0221 */
[----:B------:R-:W-:Y:S02]  /*8710*/  SHF.R.U32.HI R32, RZ, 0x3, R15 ;  /* 0x00000003ff207819 */ /* 0x000fe4000001160f */
[----:B------:R-:W-:Y:S02]  /*8720*/  IADD3 R20, PT, PT, R33, R20, R28 ;  /* 0x0000001421147210 */ /* 0x000fe40007ffe01c */
[----:B------:R-:W-:-:S02]  /*8730*/  SHF.R.W.U32 R18, R22, 0x6, R22 ;  /* 0x0000000616127819 */ /* 0x000fc40000001e16 */
[C-C-:B------:R-:W-:Y:S02]  /*8740*/  SHF.R.W.U32 R33, R22.reuse, 0xb, R22.reuse ;  /* 0x0000000b16217819 */ /* 0x140fe40000001e16 */
[----:B------:R-:W-:Y:S02]  /*8750*/  SHF.R.W.U32 R28, R22, 0x19, R22 ;  /* 0x00000019161c7819 */ /* 0x000fe40000001e16 */
[----:B------:R-:W-:Y:S02]  /*8760*/  SHF.R.W.U32 R35, R16, 0x13, R16 ;  /* 0x0000001310237819 */ /* 0x000fe40000001e10 */
[----:B------:R-:W-:Y:S02]  /*8770*/  LOP3.LUT R30, R28, R33, R18, 0x96, !PT ;  /* 0x000000211c1e7212 */ /* 0x000fe400078e9612 */
[C-C-:B------:R-:W-:Y:S02]  /*8780*/  SHF.R.W.U32 R18, R20.reuse, 0x2, R20.reuse ;  /* 0x0000000214127819 */ /* 0x140fe40000001e14 */
[----:B------:R-:W-:-:S02]  /*8790*/  SHF.R.W.U32 R33, R20, 0xd, R20 ;  /* 0x0000000d14217819 */ /* 0x000fc40000001e14 */
[----:B------:R-:W-:Y:S02]  /*87a0*/  SHF.R.W.U32 R28, R20, 0x16, R20 ;  /* 0x00000016141c7819 */ /* 0x000fe40000001e14 */
[----:B------:R-:W-:Y:S02]  /*87b0*/  IADD3 R34, PT, PT, R17, R27, R4 ;  /* 0x0000001b11227210 */ /* 0x000fe40007ffe004 */
[----:B------:R-:W-:Y:S02]  /*87c0*/  LOP3.LUT R31, R28, R33, R18, 0x96, !PT ;  /* 0x000000211c1f7212 */ /* 0x000fe400078e9612 */
[--C-:B------:R-:W-:Y:S01]  /*87d0*/  SHF.R.W.U32 R28, R15, 0x7, R15.reuse ;  /* 0x000000070f1c7819 */ /* 0x100fe20000001e0f */
[----:B------:R-:W-:Y:S01]  /*87e0*/  IMAD.IADD R17, R29, 0x1, R34 ;  /* 0x000000011d117824 */ /* 0x000fe200078e0222 */
[----:B------:R-:W-:Y:S02]  /*87f0*/  SHF.R.W.U32 R33, R15, 0x12, R15 ;  /* 0x000000120f217819 */ /* 0x000fe40000001e0f */
[----:B------:R-:W-:-:S02]  /*8800*/  LOP3.LUT R18, R23, R22, R19, 0xb8, !PT ;  /* 0x0000001617127212 */ /* 0x000fc400078eb813 */
[----:B------:R-:W-:Y:S02]  /*8810*/  LOP3.LUT R28, R33, R32, R28, 0x96, !PT ;  /* 0x00000020211c7212 */ /* 0x000fe400078e961c */
[----:B------:R-:W-:Y:S02]  /*8820*/  IADD3 R33, PT, PT, R13, R18, R24 ;  /* 0x000000120d217210 */ /* 0x000fe40007ffe018 */
[--C-:B------:R-:W-:Y:S02]  /*8830*/  SHF.R.W.U32 R18, R16, 0x11, R16.reuse ;  /* 0x0000001110127819 */ /* 0x100fe40000001e10 */
[----:B------:R-:W-:Y:S02]  /*8840*/  SHF.R.U32.HI R24, RZ, 0xa, R16 ;  /* 0x0000000aff187819 */ /* 0x000fe40000011610 */
[----:B------:R-:W-:Y:S02]  /*8850*/  SHF.R.U32.HI R32, RZ, 0x3, R7 ;  /* 0x00000003ff207819 */ /* 0x000fe40000011607 */
[----:B------:R-:W-:-:S02]  /*8860*/  LOP3.LUT R18, R35, R24, R18, 0x96, !PT ;  /* 0x0000001823127212 */ /* 0x000fc400078e9612 */
[----:B------:R-:W-:Y:S02]  /*8870*/  IADD3 R24, PT, PT, R33, UR53, R30 ;  /* 0x0000003521187c10 */ /* 0x000fe4000fffe01e */
[C-C-:B------:R-:W-:Y:S02]  /*8880*/  SHF.R.W.U32 R30, R7.reuse, 0x7, R7.reuse ;  /* 0x00000007071e7819 */ /* 0x140fe40000001e07 */
[----:B------:R-:W-:Y:S01]  /*8890*/  SHF.R.W.U32 R33, R7, 0x12, R7 ;  /* 0x0000001207217819 */ /* 0x000fe20000001e07 */
[----:B------:R-:W-:Y:S01]  /*88a0*/  IMAD.IADD R27, R26, 0x1, R24 ;  /* 0x000000011a1b7824 */ /* 0x000fe200078e0218 */
[----:B------:R-:W-:Y:S02]  /*88b0*/  SHF.R.W.U32 R35, R12, 0x12, R12 ;  /* 0x000000120c237819 */ /* 0x000fe40000001e0c */
[----:B------:R-:W-:Y:S02]  /*88c0*/  LOP3.LUT R30, R33, R32, R30, 0x96, !PT ;  /* 0x00000020211e7212 */ /* 0x000fe400078e961e */
[----:B------:R-:W-:-:S02]  /*88d0*/  LOP3.LUT R32, R25, R21, R20, 0xe8, !PT ;  /* 0x0000001519207212 */ /* 0x000fc400078ee814 */
[C-C-:B------:R-:W-:Y:S02]  /*88e0*/  SHF.R.W.U32 R29, R27.reuse, 0xb, R27.reuse ;  /* 0x0000000b1b1d7819 */ /* 0x140fe40000001e1b */
[----:B------:R-:W-:Y:S02]  /*88f0*/  IADD3 R26, PT, PT, R24, R31, R32 ;  /* 0x0000001f181a7210 */ /* 0x000fe40007ffe020 */
        /* <DEDUP_REMOVED lines=8> */
[----:B------:R-:W-:Y:S02]  /*8980*/  IADD3 R33, PT, PT, R15, R18, R12 ;  /* 0x000000120f217210 */ /* 0x000fe40007ffe00c */
[----:B------:R-:W-:-:S02]  /*8990*/  LOP3.LUT R31, R32, R29, R31, 0x96, !PT ;  /* 0x0000001d201f7212 */ /* 0x000fc400078e961f */
[----:B------:R-:W-:Y:S01]  /*89a0*/  IADD3 R32, PT, PT, R23, UR54, R24 ;  /* 0x0000003617207c10 */ /* 0x000fe2000fffe018 */
[----:B------:R-:W-:Y:S01]  /*89b0*/  IMAD.IADD R18, R30, 0x1, R33 ;  /* 0x000000011e127824 */ /* 0x000fe200078e0221 */
[C-C-:B------:R-:W-:Y:S02]  /*89c0*/  SHF.R.W.U32 R23, R26.reuse, 0x2, R26.reuse ;  /* 0x000000021a177819 */ /* 0x140fe40000001e1a */
[C-C-:B------:R-:W-:Y:S02]  /*89d0*/  SHF.R.W.U32 R24, R26.reuse, 0xd, R26.reuse ;  /* 0x0000000d1a187819 */ /* 0x140fe40000001e1a */
[----:B------:R-:W-:Y:S02]  /*89e0*/  SHF.R.W.U32 R29, R26, 0x16, R26 ;  /* 0x000000161a1d7819 */ /* 0x000fe40000001e1a */
[----:B------:R-:W-:Y:S02]  /*89f0*/  SHF.R.U32.HI R33, RZ, 0x3, R9 ;  /* 0x00000003ff217819 */ /* 0x000fe40000011609 */
[----:B------:R-:W-:Y:S01]  /*8a00*/  LOP3.LUT R23, R29, R24, R23, 0x96, !PT ;  /* 0x000000181d177212 */ /* 0x000fe200078e9617 */
[----:B------:R-:W-:Y:S01]  /*8a10*/  IMAD.IADD R24, R21, 0x1, R32 ;  /* 0x0000000115187824 */ /* 0x000fe200078e0220 */
[----:B------:R-:W-:-:S02]  /*8a20*/  LOP3.LUT R29, R20, R25, R26, 0xe8, !PT ;  /* 0x00000019141d7212 */ /* 0x000fc400078ee81a */
[----:B------:R-:W-:Y:S02]  /*8a30*/  SHF.R.W.U32 R34, R18, 0x13, R18 ;  /* 0x0000001312227819 */ /* 0x000fe40000001e12 */
[----:B------:R-:W-:Y:S02]  /*8a40*/  IADD3 R21, PT, PT, R32, R23, R29 ;  /* 0x0000001720157210 */ /* 0x000fe40007ffe01d */
[C-C-:B------:R-:W-:Y:S02]  /*8a50*/  SHF.R.W.U32 R29, R24.reuse, 0x6, R24.reuse ;  /* 0x00000006181d7819 */ /* 0x140fe40000001e18 */
[C-C-:B------:R-:W-:Y:S02]  /*8a60*/  SHF.R.W.U32 R32, R24.reuse, 0xb, R24.reuse ;  /* 0x0000000b18207819 */ /* 0x140fe40000001e18 */
[----:B------:R-:W-:Y:S02]  /*8a70*/  SHF.R.W.U32 R23, R24, 0x19, R24 ;  /* 0x0000001918177819 */ /* 0x000fe40000001e18 */
[----:B------:R-:W-:-:S02]  /*8a80*/  SHF.R.W.U32 R15, R21, 0x2, R21 ;  /* 0x00000002150f7819 */ /* 0x000fc40000001e15 */
[----:B------:R-:W-:Y:S02]  /*8a90*/  LOP3.LUT R29, R23, R32, R29, 0x96, !PT ;  /* 0x00000020171d7212 */ /* 0x000fe400078e961d */
[C-C-:B------:R-:W-:Y:S02]  /*8aa0*/  SHF.R.W.U32 R32, R21.reuse, 0xd, R21.reuse ;  /* 0x0000000d15207819 */ /* 0x140fe40000001e15 */
[----:B------:R-:W-:Y:S02]  /*8ab0*/  SHF.R.W.U32 R23, R21, 0x16, R21 ;  /* 0x0000001615177819 */ /* 0x000fe40000001e15 */
[----:B------:R-:W-:Y:S02]  /*8ac0*/  IADD3 R11, PT, PT, R11, R31, R2 ;  /* 0x0000001f0b0b7210 */ /* 0x000fe40007ffe002 */
[----:B------:R-:W-:Y:S02]  /*8ad0*/  LOP3.LUT R30, R23, R32, R15, 0x96, !PT ;  /* 0x00000020171e7212 */ /* 0x000fe400078e960f */
[C---:B------:R-:W-:Y:S01]  /*8ae0*/  SHF.R.W.U32 R15, R9.reuse, 0x7, R9 ;  /* 0x00000007090f7819 */ /* 0x040fe20000001e09 */
[----:B------:R-:W-:Y:S01]  /*8af0*/  IMAD.IADD R11, R28, 0x1, R11 ;  /* 0x000000011c0b7824 */ /* 0x000fe200078e020b */
[----:B------:R-:W-:-:S02]  /*8b00*/  SHF.R.W.U32 R32, R9, 0x12, R9 ;  /* 0x0000001209207819 */ /* 0x000fc40000001e09 */
[----:B------:R-:W-:Y:S02]  /*8b10*/  LOP3.LUT R23, R22, R24, R27, 0xb8, !PT ;  /* 0x0000001816177212 */ /* 0x000fe400078eb81b */
[----:B------:R-:W-:Y:S02]  /*8b20*/  LOP3.LUT R15, R32, R33, R15, 0x96, !PT ;  /* 0x00000021200f7212 */ /* 0x000fe400078e960f */
[----:B------:R-:W-:Y:S02]  /*8b30*/  IADD3 R32, PT, PT, R16, R23, R19 ;  /* 0x0000001710207210 */ /* 0x000fe40007ffe013 */
[--C-:B------:R-:W-:Y:S02]  /*8b40*/  SHF.R.W.U32 R23, R18, 0x11, R18.reuse ;  /* 0x0000001112177819 */ /* 0x100fe40000001e12 */
[----:B------:R-:W-:Y:S02]  /*8b50*/  SHF.R.U32.HI R19, RZ, 0xa, R18 ;  /* 0x0000000aff137819 */ /* 0x000fe40000011612 */
[----:B------:R-:W-:-:S02]  /*8b60*/  IADD3 R32, PT, PT, R32, UR55, R29 ;  /* 0x0000003720207c10 */ /* 0x000fc4000fffe01d */
[----:B------:R-:W-:Y:S02]  /*8b70*/  LOP3.LUT R23, R34, R19, R23, 0x96, !PT ;  /* 0x0000001322177212 */ /* 0x000fe400078e9617 */
[C-C-:B------:R-:W-:Y:S02]  /*8b80*/  SHF.R.W.U32 R29, R6.reuse, 0x7, R6.reuse ;  /* 0x00000007061d7819 */ /* 0x140fe40000001e06 */
[--C-:B------:R-:W-:Y:S02]  /*8b90*/  SHF.R.W.U32 R34, R6, 0x12, R6.reuse ;  /* 0x0000001206227819 */ /* 0x100fe40000001e06 */
[----:B------:R-:W-:Y:S02]  /*8ba0*/  SHF.R.U32.HI R19, RZ, 0x3, R6 ;  /* 0x00000003ff137819 */ /* 0x000fe40000011606 */
[----:B------:R-:W-:Y:S02]  /*8bb0*/  LOP3.LUT R31, R26, R20, R21, 0xe8, !PT ;  /* 0x000000141a1f7212 */ /* 0x000fe400078ee815 */
[----:B------:R-:W-:Y:S01]  /*8bc0*/  LOP3.LUT R29, R34, R19, R29, 0x96, !PT ;  /* 0x00000013221d7212 */ /* 0x000fe200078e961d */
[----:B------:R-:W-:Y:S01]  /*8bd0*/  IMAD.IADD R19, R25, 0x1, R32 ;  /* 0x0000000119137824 */ /* 0x000fe200078e0220 */
[----:B------:R-:W-:-:S02]  /*8be0*/  IADD3 R28, PT, PT, R32, R30, R31 ;  /* 0x0000001e201c7210 */ /* 0x000fc40007ffe01f */
[----:B------:R-:W-:Y:S02]  /*8bf0*/  IADD3 R34, PT, PT, R9, R23, R14 ;  /* 0x0000001709227210 */ /* 0x000fe40007ffe00e */
[C-C-:B------:R-:W-:Y:S02]  /*8c00*/  SHF.R.W.U32 R25, R19.reuse, 0x6, R19.reuse ;  /* 0x0000000613197819 */ /* 0x140fe40000001e13 */
[--C-:B------:R-:W-:Y:S01]  /*8c10*/  SHF.R.W.U32 R30, R19, 0xb, R19.reuse ;  /* 0x0000000b131e7819 */ /* 0x100fe20000001e13 */
[----:B------:R-:W-:Y:S01]  /*8c20*/  IMAD.IADD R9, R29, 0x1, R34 ;  /* 0x000000011d097824 */ /* 0x000fe200078e0222 */
        /* <DEDUP_REMOVED lines=9> */
[--C-:B------:R-:W-:Y:S01]  /*8cc0*/  SHF.R.W.U32 R22, R28, 0x2, R28.reuse ;  /* 0x000000021c167819 */ /* 0x100fe20000001e1c */
[----:B------:R-:W-:Y:S01]  /*8cd0*/  IMAD.IADD R20, R20, 0x1, R31 ;  /* 0x0000000114147824 */ /* 0x000fe200078e021f */
[C-C-:B------:R-:W-:Y:S02]  /*8ce0*/  SHF.R.W.U32 R33, R28.reuse, 0xd, R28.reuse ;  /* 0x0000000d1c217819 */ /* 0x140fe40000001e1c */
[----:B------:R-:W-:Y:S02]  /*8cf0*/  SHF.R.W.U32 R30, R28, 0x16, R28 ;  /* 0x000000161c1e7819 */ /* 0x000fe40000001e1c */
[----:B------:R-:W-:Y:S02]  /*8d00*/  SHF.R.W.U32 R32, R20, 0x19, R20 ;  /* 0x0000001914207819 */ /* 0x000fe40000001e14 */
[----:B------:R-:W-:Y:S02]  /*8d10*/  LOP3.LUT R22, R30, R33, R22, 0x96, !PT ;  /* 0x000000211e167212 */ /* 0x000fe400078e9616 */
[----:B------:R-:W-:-:S02]  /*8d20*/  LOP3.LUT R30, R21, R26, R28, 0xe8, !PT ;  /* 0x0000001a151e7212 */ /* 0x000fc400078ee81c */
[----:B------:R-:W-:Y:S02]  /*8d30*/  SHF.R.W.U32 R29, R8, 0x7, R8 ;  /* 0x00000007081d7819 */ /* 0x000fe40000001e08 */
[----:B------:R-:W-:Y:S02]  /*8d40*/  IADD3 R22, PT, PT, R31, R22, R30 ;  /* 0x000000161f167210 */ /* 0x000fe40007ffe01e */
[C-C-:B------:R-:W-:Y:S02]  /*8d50*/  SHF.R.W.U32 R31, R20.reuse, 0x6, R20.reuse ;  /* 0x00000006141f7819 */ /* 0x140fe40000001e14 */
[----:B------:R-:W-:Y:S02]  /*8d60*/  SHF.R.W.U32 R30, R20, 0xb, R20 ;  /* 0x0000000b141e7819 */ /* 0x000fe40000001e14 */
[----:B------:R-:W-:Y:S02]  /*8d70*/  SHF.R.W.U32 R23, R22, 0x2, R22 ;  /* 0x0000000216177819 */ /* 0x000fe40000001e16 */
[----:B------:R-:W-:-:S02]  /*8d80*/  LOP3.LUT R31, R32, R30, R31, 0x96, !PT ;  /* 0x0000001e201f7212 */ /* 0x000fc400078e961f */
[C-C-:B------:R-:W-:Y:S02]  /*8d90*/  SHF.R.W.U32 R30, R22.reuse, 0xd, R22.reuse ;  /* 0x0000000d161e7819 */ /* 0x140fe40000001e16 */
[----:B------:R-:W-:Y:S02]  /*8da0*/  SHF.R.W.U32 R32, R22, 0x16, R22 ;  /* 0x0000001616207819 */ /* 0x000fe40000001e16 */
[--C-:B------:R-:W-:Y:S02]  /*8db0*/  SHF.R.U32.HI R33, RZ, 0x3, R8.reuse ;  /* 0x00000003ff217819 */ /* 0x100fe40000011608 */
[----:B------:R-:W-:Y:S02]  /*8dc0*/  LOP3.LUT R23, R32, R30, R23, 0x96, !PT ;  /* 0x0000001e20177212 */ /* 0x000fe400078e9617 */
[----:B------:R-:W-:Y:S02]  /*8dd0*/  SHF.R.W.U32 R32, R8, 0x12, R8 ;  /* 0x0000001208207819 */ /* 0x000fe40000001e08 */
[----:B------:R-:W-:-:S02]  /*8de0*/  LOP3.LUT R30, R24, R20, R19, 0xb8, !PT ;  /* 0x00000014181e7212 */ /* 0x000fc400078eb813 */
[----:B------:R-:W-:Y:S02]  /*8df0*/  LOP3.LUT R29, R32, R33, R29, 0x96, !PT ;  /* 0x00000021201d7212 */ /* 0x000fe400078e961d */
[----:B------:R-:W-:Y:S02]  /*8e00*/  IADD3 R32, PT, PT, R18, R30, R27 ;  /* 0x0000001e12207210 */ /* 0x000fe40007ffe01b */
[C-C-:B------:R-:W-:Y:S02]  /*8e10*/  SHF.R.W.U32 R30, R9.reuse, 0x11, R9.reuse ;  /* 0x00000011091e7819 */ /* 0x140fe40000001e09 */
[--C-:B------:R-:W-:Y:S02]  /*8e20*/  SHF.R.W.U32 R27, R9, 0x13, R9.reuse ;  /* 0x00000013091b7819 */ /* 0x100fe40000001e09 */
[----:B------:R-:W-:Y:S02]  /*8e30*/  SHF.R.U32.HI R33, RZ, 0xa, R9 ;  /* 0x0000000aff217819 */ /* 0x000fe40000011609 */
[----:B------:R-:W-:-:S02]  /*8e40*/  IADD3 R31, PT, PT, R32, UR57, R31 ;  /* 0x00000039201f7c10 */ /* 0x000fc4000fffe01f */
[----:B------:R-:W-:Y:S02]  /*8e50*/  LOP3.LUT R30, R27, R33, R30, 0x96, !PT ;  /* 0x000000211b1e7212 */ /* 0x000fe400078e961e */
[C---:B------:R-:W-:Y:S01]  /*8e60*/  SHF.R.W.U32 R27, R3.reuse, 0x7, R3 ;  /* 0x00000007031b7819 */ /* 0x040fe20000001e03 */
[----:B------:R-:W-:Y:S01]  /*8e70*/  IMAD.IADD R26, R26, 0x1, R31 ;  /* 0x000000011a1a7824 */ /* 0x000fe200078e021f */
[--C-:B------:R-:W-:Y:S02]  /*8e80*/  SHF.R.W.U32 R32, R3, 0x12, R3.reuse ;  /* 0x0000001203207819 */ /* 0x100fe40000001e03 */
[----:B------:R-:W-:Y:S02]  /*8e90*/  SHF.R.U32.HI R33, RZ, 0x3, R3 ;  /* 0x00000003ff217819 */ /* 0x000fe40000011603 */
[----:B------:R-:W-:Y:S02]  /*8ea0*/  IADD3 R34, PT, PT, R7, R25, R10 ;  /* 0x0000001907227210 */ /* 0x000fe40007ffe00a */
[----:B------:R-:W-:-:S02]  /*8eb0*/  LOP3.LUT R27, R32, R33, R27, 0x96, !PT ;  /* 0x00000021201b7212 */ /* 0x000fc400078e961b */
[----:B------:R-:W-:Y:S01]  /*8ec0*/  LOP3.LUT R32, R28, R21, R22, 0xe8, !PT ;  /* 0x000000151c207212 */ /* 0x000fe200078ee816 */
[----:B------:R-:W-:Y:S01]  /*8ed0*/  IMAD.IADD R7, R15, 0x1, R34 ;  /* 0x000000010f077824 */ /* 0x000fe200078e0222 */
[C---:B------:R-:W-:Y:S02]  /*8ee0*/  SHF.R.W.U32 R15, R26.reuse, 0x6, R26 ;  /* 0x000000061a0f7819 */ /* 0x040fe40000001e1a */
[----:B------:R-:W-:Y:S02]  /*8ef0*/  IADD3 R23, PT, PT, R31, R23, R32 ;  /* 0x000000171f177210 */ /* 0x000fe40007ffe020 */
[C-C-:B------:R-:W-:Y:S02]  /*8f00*/  SHF.R.W.U32 R32, R26.reuse, 0xb, R26.reuse ;  /* 0x0000000b1a207819 */ /* 0x140fe40000001e1a */
[----:B------:R-:W-:Y:S02]  /*8f10*/  SHF.R.W.U32 R25, R26, 0x19, R26 ;  /* 0x000000191a197819 */ /* 0x000fe40000001e1a */
[----:B------:R-:W-:-:S02]  /*8f20*/  LOP3.LUT R31, R19, R26, R20, 0xb8, !PT ;  /* 0x0000001a131f7212 */ /* 0x000fc400078eb814 */
[----:B------:R-:W-:Y:S02]  /*8f30*/  LOP3.LUT R15, R25, R32, R15, 0x96, !PT ;  /* 0x00000020190f7212 */ /* 0x000fe400078e960f */
[C---:B------:R-:W-:Y:S02]  /*8f40*/  IADD3 R32, PT, PT, R7.reuse, R31, R24 ;  /* 0x0000001f07207210 */ /* 0x040fe40007ffe018 */
[C-C-:B------:R-:W-:Y:S02]  /*8f50*/  SHF.R.W.U32 R24, R7.reuse, 0x11, R7.reuse ;  /* 0x0000001107187819 */ /* 0x140fe40000001e07 */
[--C-:B------:R-:W-:Y:S02]  /*8f60*/  SHF.R.W.U32 R25, R7, 0x13, R7.reuse ;  /* 0x0000001307197819 */ /* 0x100fe40000001e07 */
[----:B------:R-:W-:Y:S02]  /*8f70*/  SHF.R.U32.HI R31, RZ, 0xa, R7 ;  /* 0x0000000aff1f7819 */ /* 0x000fe40000011607 */
[----:B------:R-:W-:-:S02]  /*8f80*/  IADD3 R32, PT, PT, R32, UR58, R15 ;  /* 0x0000003a20207c10 */ /* 0x000fc4000fffe00f */
[----:B------:R-:W-:Y:S02]  /*8f90*/  LOP3.LUT R24, R25, R31, R24, 0x96, !PT ;  /* 0x0000001f19187212 */ /* 0x000fe400078e9618 */
        /* <DEDUP_REMOVED lines=17> */
[----:B------:R-:W-:Y:S02]  /*90b0*/  IADD3 R24, PT, PT, R6, R24, R13 ;  /* 0x0000001806187210 */ /* 0x000fe40007ffe00d */
[----:B------:R-:W-:-:S02]  /*90c0*/  LOP3.LUT R6, R31, R19, R8, 0x96, !PT ;  /* 0x000000131f067212 */ /* 0x000fc400078e9608 */
[----:B------:R-:W-:Y:S01]  /*90d0*/  IADD3 R31, PT, PT, R32, UR59, R21 ;  /* 0x0000003b201f7c10 */ /* 0x000fe2000fffe015 */
[----:B------:R-:W-:Y:S01]  /*90e0*/  IMAD.IADD R21, R27, 0x1, R30 ;  /* 0x000000011b157824 */ /* 0x000fe200078e021e */
[----:B------:R-:W-:Y:S01]  /*90f0*/  LOP3.LUT R8, R23, R22, R15, 0xe8, !PT ;  /* 0x0000001617087212 */ /* 0x000fe200078ee80f */
[----:B------:R-:W-:Y:S01]  /*9100*/  IMAD.IADD R19, R29, 0x1, R24 ;  /* 0x000000011d137824 */ /* 0x000fe200078e0218 */
[----:B------:R-:W-:Y:S01]  /*9110*/  SHF.R.W.U32 R24, R4, 0x7, R4 ;  /* 0x0000000704187819 */ /* 0x000fe20000001e04 */
[----:B------:R-:W-:Y:S01]  /*9120*/  IMAD.IADD R28, R28, 0x1, R31 ;  /* 0x000000011c1c7824 */ /* 0x000fe200078e021f */
[----:B------:R-:W-:Y:S02]  /*9130*/  IADD3 R6, PT, PT, R31, R6, R8 ;  /* 0x000000061f067210 */ /* 0x000fe40007ffe008 */
        /* <DEDUP_REMOVED lines=50> */
[--C-:B------:R-:W-:Y:S01]  /*9460*/  SHF.R.W.U32 R22, R12, 0x7, R12.reuse ;  /* 0x000000070c167819 */ /* 0x100fe20000001e0c */
[----:B------:R-:W-:Y:S01]  /*9470*/  IMAD.IADD R23, R23, 0x1, R33 ;  /* 0x0000000117177824 */ /* 0x000fe200078e0221 */
[----:B------:R-:W-:-:S02]  /*9480*/  SHF.R.U32.HI R26, RZ, 0x3, R12 ;  /* 0x00000003ff1a7819 */ /* 0x000fc4000001160c */
[----:B------:R-:W-:Y:S02]  /*9490*/  IADD3 R32, PT, PT, R5, R29, R18 ;  /* 0x0000001d05207210 */ /* 0x000fe40007ffe012 */
[----:B------:R-:W-:Y:S02]  /*94a0*/  LOP3.LUT R22, R35, R26, R22, 0x96, !PT ;  /* 0x0000001a23167212 */ /* 0x000fe400078e9616 */
[----:B------:R-:W-:Y:S01]  /*94b0*/  LOP3.LUT R26, R6, R15, R3, 0xe8, !PT ;  /* 0x0000000f061a7212 */ /* 0x000fe200078ee803 */
[----:B------:R-:W-:Y:S01]  /*94c0*/  IMAD.IADD R27, R27, 0x1, R32 ;  /* 0x000000011b1b7824 */ /* 0x000fe200078e0220 */
[--C-:B------:R-:W-:Y:S02]  /*94d0*/  SHF.R.W.U32 R5, R23, 0xb, R23.reuse ;  /* 0x0000000b17057819 */ /* 0x100fe40000001e17 */
[----:B------:R-:W-:Y:S02]  /*94e0*/  IADD3 R24, PT, PT, R33, R24, R26 ;  /* 0x0000001821187210 */ /* 0x000fe40007ffe01a */
[----:B------:R-:W-:-:S02]  /*94f0*/  SHF.R.W.U32 R26, R23, 0x6, R23 ;  /* 0x00000006171a7819 */ /* 0x000fc40000001e17 */
[----:B------:R-:W-:Y:S02]  /*9500*/  SHF.R.W.U32 R29, R23, 0x19, R23 ;  /* 0x00000019171d7819 */ /* 0x000fe40000001e17 */
[C---:B------:R-:W-:Y:S02]  /*9510*/  SHF.R.W.U32 R32, R24.reuse, 0xd, R24 ;  /* 0x0000000d18207819 */ /* 0x040fe40000001e18 */
[----:B------:R-:W-:Y:S02]  /*9520*/  LOP3.LUT R26, R29, R5, R26, 0x96, !PT ;  /* 0x000000051d1a7212 */ /* 0x000fe400078e961a */
[C-C-:B------:R-:W-:Y:S02]  /*9530*/  SHF.R.W.U32 R5, R24.reuse, 0x2, R24.reuse ;  /* 0x0000000218057819 */ /* 0x140fe40000001e18 */
[----:B------:R-:W-:Y:S02]  /*9540*/  SHF.R.W.U32 R29, R24, 0x16, R24 ;  /* 0x00000016181d7819 */ /* 0x000fe40000001e18 */
[----:B------:R-:W-:-:S02]  /*9550*/  SHF.R.U32.HI R33, RZ, 0xa, R27 ;  /* 0x0000000aff217819 */ /* 0x000fc4000001161b */
[----:B------:R-:W-:Y:S02]  /*9560*/  LOP3.LUT R5, R29, R32, R5, 0x96, !PT ;  /* 0x000000201d057212 */ /* 0x000fe400078e9605 */
[C-C-:B------:R-:W-:Y:S02]  /*9570*/  SHF.R.W.U32 R29, R27.reuse, 0x11, R27.reuse ;  /* 0x000000111b1d7819 */ /* 0x140fe40000001e1b */
[----:B------:R-:W-:Y:S02]  /*9580*/  SHF.R.W.U32 R32, R27, 0x13, R27 ;  /* 0x000000131b207819 */ /* 0x000fe40000001e1b */
[--C-:B------:R-:W-:Y:S02]  /*9590*/  SHF.R.U32.HI R34, RZ, 0x3, R10.reuse ;  /* 0x00000003ff227819 */ /* 0x100fe4000001160a */
[----:B------:R-:W-:Y:S02]  /*95a0*/  LOP3.LUT R29, R32, R33, R29, 0x96, !PT ;  /* 0x00000021201d7212 */ /* 0x000fe400078e961d */
[----:B------:R-:W-:-:S02]  /*95b0*/  SHF.R.W.U32 R32, R10, 0x7, R10 ;  /* 0x000000070a207819 */ /* 0x000fc40000001e0a */
[----:B------:R-:W-:Y:S02]  /*95c0*/  SHF.R.W.U32 R33, R10, 0x12, R10 ;  /* 0x000000120a217819 */ /* 0x000fe40000001e0a */
[----:B------:R-:W-:Y:S02]  /*95d0*/  IADD3 R29, PT, PT, R12, R29, R9 ;  /* 0x0000001d0c1d7210 */ /* 0x000fe40007ffe009 */
[----:B------:R-:W-:Y:S02]  /*95e0*/  LOP3.LUT R32, R33, R34, R32, 0x96, !PT ;  /* 0x0000002221207212 */ /* 0x000fe400078e9620 */
[----:B------:R-:W-:Y:S02]  /*95f0*/  LOP3.LUT R12, R28, R23, R8, 0xb8, !PT ;  /* 0x000000171c0c7212 */ /* 0x000fe400078eb808 */
[----:B------:R-:W-:Y:S01]  /*9600*/  SHF.R.W.U32 R33, R14, 0x12, R14 ;  /* 0x000000120e217819 */ /* 0x000fe20000001e0e */
[----:B------:R-:W-:Y:S01]  /*9610*/  IMAD.IADD R29, R32, 0x1, R29 ;  /* 0x00000001201d7824 */ /* 0x000fe200078e021d */
[----:B------:R-:W-:-:S02]  /*9620*/  IADD3 R25, PT, PT, R20, R12, R25 ;  /* 0x0000000c14197210 */ /* 0x000fc40007ffe019 */
[--C-:B------:R-:W-:Y:S02]  /*9630*/  SHF.R.W.U32 R12, R14, 0x7, R14.reuse ;  /* 0x000000070e0c7819 */ /* 0x100fe40000001e0e */
[----:B------:R-:W-:Y:S02]  /*9640*/  SHF.R.U32.HI R32, RZ, 0x3, R14 ;  /* 0x00000003ff207819 */ /* 0x000fe4000001160e */
[----:B------:R-:W-:Y:S02]  /*9650*/  IADD3 R34, PT, PT, R25, UR62, R26 ;  /* 0x0000003e19227c10 */ /* 0x000fe4000fffe01a */
[----:B------:R-:W-:Y:S02]  /*9660*/  LOP3.LUT R12, R33, R32, R12, 0x96, !PT ;  /* 0x00000020210c7212 */ /* 0x000fe400078e960c */
[C-C-:B------:R-:W-:Y:S02]  /*9670*/  SHF.R.W.U32 R32, R29.reuse, 0x11, R29.reuse ;  /* 0x000000111d207819 */ /* 0x140fe40000001e1d */
[----:B------:R-:W-:-:S02]  /*9680*/  SHF.R.W.U32 R25, R29, 0x13, R29 ;  /* 0x000000131d197819 */ /* 0x000fc40000001e1d */
[----:B------:R-:W-:Y:S02]  /*9690*/  SHF.R.U32.HI R26, RZ, 0xa, R29 ;  /* 0x0000000aff1a7819 */ /* 0x000fe4000001161d */
[----:B------:R-:W-:Y:S02]  /*96a0*/  IADD3 R30, PT, PT, R4, R30, R11 ;  /* 0x0000001e041e7210 */ /* 0x000fe40007ffe00b */
[----:B------:R-:W-:Y:S01]  /*96b0*/  LOP3.LUT R32, R25, R26, R32, 0x96, !PT ;  /* 0x0000001a19207212 */ /* 0x000fe200078e9620 */
[----:B------:R-:W-:Y:S01]  /*96c0*/  IMAD.IADD R26, R15, 0x1, R34 ;  /* 0x000000010f1a7824 */ /* 0x000fe200078e0222 */
[----:B------:R-:W-:Y:S01]  /*96d0*/  LOP3.LUT R4, R3, R6, R24, 0xe8, !PT ;  /* 0x0000000603047212 */ /* 0x000fe200078ee818 */
[----:B------:R-:W-:Y:S01]  /*96e0*/  IMAD.IADD R25, R31, 0x1, R30 ;  /* 0x000000011f197824 */ /* 0x000fe200078e021e */
[----:B------:R-:W-:Y:S02]  /*96f0*/  IADD3 R14, PT, PT, R14, R32, R21 ;  /* 0x000000200e0e7210 */ /* 0x000fe40007ffe015 */
[----:B------:R-:W-:-:S02]  /*9700*/  IADD3 R15, PT, PT, R34, R5, R4 ;  /* 0x00000005220f7210 */ /* 0x000fc40007ffe004 */
[C-C-:B------:R-:W-:Y:S02]  /*9710*/  SHF.R.W.U32 R4, R26.reuse, 0x6, R26.reuse ;  /* 0x000000061a047819 */ /* 0x140fe40000001e1a */
[C-C-:B------:R-:W-:Y:S02]  /*9720*/  SHF.R.W.U32 R5, R26.reuse, 0xb, R26.reuse ;  /* 0x0000000b1a057819 */ /* 0x140fe40000001e1a */
[----:B------:R-:W-:Y:S02]  /*9730*/  SHF.R.W.U32 R30, R26, 0x19, R26 ;  /* 0x000000191a1e7819 */ /* 0x000fe40000001e1a */
[----:B------:R-:W-:Y:S02]  /*9740*/  LOP3.LUT R31, R8, R26, R23, 0xb8, !PT ;  /* 0x0000001a081f7212 */ /* 0x000fe400078eb817 */
[----:B------:R-:W-:Y:S02]  /*9750*/  LOP3.LUT R30, R30, R5, R4, 0x96, !PT ;  /* 0x000000051e1e7212 */ /* 0x000fe400078e9604 */
[----:B------:R-:W0:Y:S01]  /*9760*/  LDC.64 R4, c[0x0][0x390] ;  /* 0x0000e400ff047b82 */ /* 0x000e220000000a00 */
[----:B------:R-:W-:-:S02]  /*9770*/  IADD3 R31, PT, PT, R25, R31, R28 ;  /* 0x0000001f191f7210 */ /* 0x000fc40007ffe01c */
        /* <DEDUP_REMOVED lines=13> */
[----:B0-----:R-:W2:Y:S01]  /*9850*/  LDG.E.CONSTANT R6, desc[UR16][R4.64+0x1c] ;  /* 0x00001c1004067981 */ /* 0x001ea2000c1e9900 */
[----:B------:R-:W-:Y:S02]  /*9860*/  IADD3 R8, PT, PT, R27, R32, R8 ;  /* 0x000000201b087210 */ /* 0x000fe40007ffe008 */
        /* <DEDUP_REMOVED lines=8> */
[----:B------:R-:W-:Y:S01]  /*98f0*/  IADD3 R33, PT, PT, R2, R33, R7 ;  /* 0x0000002102217210 */ /* 0x000fe20007ffe007 */
[----:B------:R-:W-:Y:S01]  /*9900*/  IMAD.IADD R2, R3, 0x1, R8 ;  /* 0x0000000103027824 */ /* 0x000fe200078e0208 */
[----:B------:R-:W-:Y:S02]  /*9910*/  LOP3.LUT R21, R32, R30, R21, 0x96, !PT ;  /* 0x0000001e20157212 */ /* 0x000fe400078e9615 */
[----:B------:R-:W-:Y:S01]  /*9920*/  LOP3.LUT R30, R15, R24, R28, 0xe8, !PT ;  /* 0x000000180f1e7212 */ /* 0x000fe200078ee81c */
[----:B------:R-:W-:Y:S01]  /*9930*/  IMAD.IADD R22, R22, 0x1, R33 ;  /* 0x0000000116167824 */ /* 0x000fe200078e0221 */
[----:B------:R-:W-:-:S02]  /*9940*/  SHF.R.W.U32 R3, R2, 0x6, R2 ;  /* 0x0000000602037819 */ /* 0x000fc40000001e02 */
[----:B------:R-:W-:Y:S02]  /*9950*/  IADD3 R8, PT, PT, R8, R21, R30 ;  /* 0x0000001508087210 */ /* 0x000fe40007ffe01e */
        /* <DEDUP_REMOVED lines=10> */
[----:B------:R-:W-:-:S02]  /*9a00*/  SHF.R.W.U32 R21, R8, 0x2, R8 ;  /* 0x0000000208157819 */ /* 0x000fc40000001e08 */
        /* <DEDUP_REMOVED lines=38> */
[C-C-:B------:R-:W-:Y:S02]  /*9c70*/  SHF.R.W.U32 R30, R24.reuse, 0xd, R24.reuse ;  /* 0x0000000d181e7819 */ /* 0x140fe40000001e18 */
[----:B------:R-:W-:-:S04]  /*9c80*/  SHF.R.W.U32 R32, R24, 0x16, R24 ;  /* 0x0000001618207819 */ /* 0x000fc80000001e18 */
        /* <DEDUP_REMOVED lines=10> */
[----:B------:R-:W-:Y:S02]  /*9d30*/  IADD3 R33, PT, PT, R14, R33, R2 ;  /* 0x000000210e217210 */ /* 0x000fe40007ffe002 */
        /* <DEDUP_REMOVED lines=8> */
[C-C-:B------:R-:W-:Y:S02]  /*9dc0*/  SHF.R.W.U32 R31, R23.reuse, 0xd, R23.reuse ;  /* 0x0000000d171f7819 */ /* 0x140fe40000001e17 */
[----:B------:R-:W-:Y:S01]  /*9dd0*/  SHF.R.W.U32 R26, R23, 0x16, R23 ;  /* 0x00000016171a7819 */ /* 0x000fe20000001e17 */
[----:B------:R-:W-:Y:S01]  /*9de0*/  IMAD.IADD R20, R30, 0x1, R35 ;  /* 0x000000011e147824 */ /* 0x000fe200078e0223 */
        /* <DEDUP_REMOVED lines=10> */
[----:B------:R-:W-:Y:S02]  /*9e90*/  LOP3.LUT R21, R24, R3, R23, 0xe8, !PT ;  /* 0x0000000318157212 */ /* 0x000fe400078ee817 */
[----:B------:R-:W-:Y:S02]  /*9ea0*/  LOP3.LUT R28, R33, R30, R28, 0x96, !PT ;  /* 0x0000001e211c7212 */ /* 0x000fe400078e961c */
[----:B------:R-:W-:Y:S02]  /*9eb0*/  IADD3 R2, PT, PT, R13, R2, R21 ;  /* 0x000000020d027210 */ /* 0x000fe40007ffe015 */
[----:B------:R-:W-:-:S02]  /*9ec0*/  IADD3 R26, PT, PT, R31, UR69, R26 ;  /* 0x000000451f1a7c10 */ /* 0x000fc4000fffe01a */
[C-C-:B------:R-:W-:Y:S02]  /*9ed0*/  SHF.R.W.U32 R13, R16.reuse, 0x7, R16.reuse ;  /* 0x00000007100d7819 */ /* 0x140fe40000001e10 */
[--C-:B------:R-:W-:Y:S02]  /*9ee0*/  SHF.R.W.U32 R30, R16, 0x12, R16.reuse ;  /* 0x00000012101e7819 */ /* 0x100fe40000001e10 */
[----:B------:R-:W-:Y:S02]  /*9ef0*/  SHF.R.U32.HI R21, RZ, 0x3, R16 ;  /* 0x00000003ff157819 */ /* 0x000fe40000011610 */
[C-C-:B------:R-:W-:Y:S02]  /*9f00*/  SHF.R.W.U32 R31, R20.reuse, 0x11, R20.reuse ;  /* 0x00000011141f7819 */ /* 0x140fe40000001e14 */
[--C-:B------:R-:W-:Y:S02]  /*9f10*/  SHF.R.W.U32 R32, R20, 0x13, R20.reuse ;  /* 0x0000001314207819 */ /* 0x100fe40000001e14 */
[----:B------:R-:W-:Y:S01]  /*9f20*/  SHF.R.U32.HI R33, RZ, 0xa, R20 ;  /* 0x0000000aff217819 */ /* 0x000fe20000011614 */
[----:B------:R-:W-:Y:S01]  /*9f30*/  IMAD.IADD R3, R3, 0x1, R26 ;  /* 0x0000000103037824 */ /* 0x000fe200078e021a */
[----:B------:R-:W-:-:S02]  /*9f40*/  LOP3.LUT R20, R30, R21, R13, 0x96, !PT ;  /* 0x000000151e147212 */ /* 0x000fc400078e960d */
[----:B------:R-:W-:Y:S02]  /*9f50*/  IADD3 R17, PT, PT, R17, R28, R25 ;  /* 0x0000001c11117210 */ /* 0x000fe40007ffe019 */
[C-C-:B------:R-:W-:Y:S02]  /*9f60*/  SHF.R.W.U32 R21, R2.reuse, 0x2, R2.reuse ;  /* 0x0000000202157819 */ /* 0x140fe40000001e02 */
[C-C-:B------:R-:W-:Y:S02]  /*9f70*/  SHF.R.W.U32 R28, R2.reuse, 0xd, R2.reuse ;  /* 0x0000000d021c7819 */ /* 0x140fe40000001e02 */
[----:B------:R-:W-:Y:S01]  /*9f80*/  SHF.R.W.U32 R25, R2, 0x16, R2 ;  /* 0x0000001602197819 */ /* 0x000fe20000001e02 */
[----:B------:R-:W-:Y:S01]  /*9f90*/  IMAD.IADD R17, R20, 0x1, R17 ;  /* 0x0000000114117824 */ /* 0x000fe200078e0211 */
[----:B------:R-:W-:Y:S02]  /*9fa0*/  LOP3.LUT R13, R32, R33, R31, 0x96, !PT ;  /* 0x00000021200d7212 */ /* 0x000fe400078e961f */
        /* <DEDUP_REMOVED lines=10> */
[--C-:B------:R-:W-:Y:S02]  /*a050*/  SHF.R.W.U32 R31, R11, 0x12, R11.reuse ;  /* 0x000000120b1f7819 */ /* 0x100fe40000001e0b */
[----:B------:R-:W-:Y:S02]  /*a060*/  SHF.R.U32.HI R32, RZ, 0x3, R11 ;  /* 0x00000003ff207819 */ /* 0x000fe4000001160b */
[----:B------:R-:W-:-:S02]  /*a070*/  IADD3 R13, PT, PT, R26, R21, R20 ;  /* 0x000000151a0d7210 */ /* 0x000fc40007ffe014 */
[----:B------:R-:W-:Y:S02]  /*a080*/  IADD3 R21, PT, PT, R25, UR70, R30 ;  /* 0x0000004619157c10 */ /* 0x000fe4000fffe01e */
[----:B------:R-:W-:Y:S02]  /*a090*/  LOP3.LUT R10, R31, R32, R28, 0x96, !PT ;  /* 0x000000201f0a7212 */ /* 0x000fe400078e961c */
[C---:B------:R-:W-:Y:S01]  /*a0a0*/  SHF.R.W.U32 R16, R17.reuse, 0x11, R17 ;  /* 0x0000001111107819 */ /* 0x040fe20000001e11 */
[----:B------:R-:W-:Y:S01]  /*a0b0*/  IMAD.IADD R24, R24, 0x1, R21 ;  /* 0x0000000118187824 */ /* 0x000fe200078e0215 */
[--C-:B------:R-:W-:Y:S02]  /*a0c0*/  SHF.R.W.U32 R31, R17, 0x13, R17.reuse ;  /* 0x00000013111f7819 */ /* 0x100fe40000001e11 */
[----:B------:R-:W-:Y:S02]  /*a0d0*/  SHF.R.U32.HI R26, RZ, 0xa, R17 ;  /* 0x0000000aff1a7819 */ /* 0x000fe40000011611 */
[----:B------:R-:W-:-:S02]  /*a0e0*/  SHF.R.W.U32 R17, R13, 0x2, R13 ;  /* 0x000000020d117819 */ /* 0x000fc40000001e0d */
[C-C-:B------:R-:W-:Y:S02]  /*a0f0*/  SHF.R.W.U32 R20, R13.reuse, 0xd, R13.reuse ;  /* 0x0000000d0d147819 */ /* 0x140fe40000001e0d */
[----:B------:R-:W-:Y:S02]  /*a100*/  SHF.R.W.U32 R25, R13, 0x16, R13 ;  /* 0x000000160d197819 */ /* 0x000fe40000001e0d */
[----:B------:R-:W-:Y:S02]  /*a110*/  LOP3.LUT R16, R31, R26, R16, 0x96, !PT ;  /* 0x0000001a1f107212 */ /* 0x000fe400078e9610 */
[----:B------:R-:W-:Y:S01]  /*a120*/  LOP3.LUT R20, R25, R20, R17, 0x96, !PT ;  /* 0x0000001419147212 */ /* 0x000fe200078e9611 */
[----:B------:R-:W-:Y:S01]  /*a130*/  IMAD.IADD R10, R10, 0x1, R27 ;  /* 0x000000010a0a7824 */ /* 0x000fe200078e021b */
[C-C-:B------:R-:W-:Y:S02]  /*a140*/  SHF.R.W.U32 R17, R24.reuse, 0x6, R24.reuse ;  /* 0x0000000618117819 */ /* 0x140fe40000001e18 */
[----:B------:R-:W-:-:S02]  /*a150*/  SHF.R.W.U32 R26, R24, 0xb, R24 ;  /* 0x0000000b181a7819 */ /* 0x000fc40000001e18 */
[----:B------:R-:W-:Y:S02]  /*a160*/  SHF.R.W.U32 R25, R24, 0x19, R24 ;  /* 0x0000001918197819 */ /* 0x000fe40000001e18 */
[----:B------:R-:W-:Y:S02]  /*a170*/  LOP3.LUT R27, R8, R24, R3, 0xb8, !PT ;  /* 0x00000018081b7212 */ /* 0x000fe400078eb803 */
[C-C-:B------:R-:W-:Y:S02]  /*a180*/  SHF.R.W.U32 R28, R18.reuse, 0x7, R18.reuse ;  /* 0x00000007121c7819 */ /* 0x140fe40000001e12 */
[--C-:B------:R-:W-:Y:S02]  /*a190*/  SHF.R.W.U32 R31, R18, 0x12, R18.reuse ;  /* 0x00000012121f7819 */ /* 0x100fe40000001e12 */
[----:B------:R-:W-:Y:S02]  /*a1a0*/  SHF.R.U32.HI R30, RZ, 0x3, R18 ;  /* 0x00000003ff1e7819 */ /* 0x000fe40000011612 */
[----:B------:R-:W-:-:S02]  /*a1b0*/  LOP3.LUT R25, R25, R26, R17, 0x96, !PT ;  /* 0x0000001a19197212 */ /* 0x000fc400078e9611 */
[----:B------:R-:W-:Y:S02]  /*a1c0*/  LOP3.LUT R17, R2, R23, R13, 0xe8, !PT ;  /* 0x0000001702117212 */ /* 0x000fe400078ee80d */
[----:B------:R-:W-:Y:S02]  /*a1d0*/  IADD3 R26, PT, PT, R10, R27, R15 ;  /* 0x0000001b0a1a7210 */ /* 0x000fe40007ffe00f */
[----:B------:R-:W-:Y:S02]  /*a1e0*/  LOP3.LUT R15, R31, R30, R28, 0x96, !PT ;  /* 0x0000001e1f0f7212 */ /* 0x000fe400078e961c */
[----:B------:R-:W-:Y:S02]  /*a1f0*/  IADD3 R28, PT, PT, R11, R16, R22 ;  /* 0x000000100b1c7210 */ /* 0x000fe40007ffe016 */
        /* <DEDUP_REMOVED lines=10> */
[----:B------:R-:W-:Y:S01]  /*a2a0*/  LOP3.LUT R11, R17, R22, R11, 0x96, !PT ;  /* 0x00000016110b7212 */ /* 0x000fe200078e960b */
        /* <DEDUP_REMOVED lines=8> */
[----:B------:R-:W-:Y:S02]  /*a330*/  IADD3 R11, PT, PT, R20, R11, R17 ;  /* 0x0000000b140b7210 */ /* 0x000fe40007ffe011 */
[C-C-:B------:R-:W-:Y:S02]  /*a340*/  SHF.R.W.U32 R26, R7.reuse, 0x7, R7.reuse ;  /* 0x00000007071a7819 */ /* 0x140fe40000001e07 */
[----:B------:R-:W-:-:S02]  /*a350*/  SHF.R.W.U32 R27, R7, 0x12, R7 ;  /* 0x00000012071b7819 */ /* 0x000fc40000001e07 */
[----:B------:R-:W-:Y:S02]  /*a360*/  SHF.R.U32.HI R28, RZ, 0x3, R7 ;  /* 0x00000003ff1c7819 */ /* 0x000fe40000011607 */
[----:B------:R-:W-:Y:S02]  /*a370*/  IADD3 R17, PT, PT, R8, UR72, R21 ;  /* 0x0000004808117c10 */ /* 0x000fe4000fffe015 */
[----:B------:R-:W-:Y:S02]  /*a380*/  LOP3.LUT R26, R27, R28, R26, 0x96, !PT ;  /* 0x0000001c1b1a7212 */ /* 0x000fe400078e961a */
[----:B------:R-:W-:Y:S01]  /*a390*/  IADD3 R29, PT, PT, R18, R10, R29 ;  /* 0x0000000a121d7210 */ /* 0x000fe20007ffe01d */
[----:B------:R-:W-:Y:S01]  /*a3a0*/  IMAD.IADD R2, R2, 0x1, R17 ;  /* 0x0000000102027824 */ /* 0x000fe200078e0211 */
[C-C-:B------:R-:W-:Y:S02]  /*a3b0*/  SHF.R.W.U32 R20, R15.reuse, 0x11, R15.reuse ;  /* 0x000000110f147819 */ /* 0x140fe40000001e0f */
[----:B------:R-:W-:-:S02]  /*a3c0*/  SHF.R.W.U32 R21, R15, 0x13, R15 ;  /* 0x000000130f157819 */ /* 0x000fc40000001e0f */
[----:B------:R-:W-:Y:S02]  /*a3d0*/  SHF.R.U32.HI R22, RZ, 0xa, R15 ;  /* 0x0000000aff167819 */ /* 0x000fe4000001160f */
        /* <DEDUP_REMOVED lines=18> */
[----:B------:R-:W-:Y:S02]  /*a500*/  IADD3 R10, PT, PT, R17, R10, R15 ;  /* 0x0000000a110a7210 */ /* 0x000fe40007ffe00f */
[----:B------:R-:W-:Y:S01]  /*a510*/  LOP3.LUT R25, R26, R27, R25, 0x96, !PT ;  /* 0x0000001b1a197212 */ /* 0x000fe200078e9619 */
[----:B------:R-:W-:Y:S01]  /*a520*/  IMAD.IADD R13, R13, 0x1, R12 ;  /* 0x000000010d0d7824 */ /* 0x000fe200078e020c */
[C-C-:B------:R-:W-:Y:S02]  /*a530*/  SHF.R.W.U32 R15, R8.reuse, 0x11, R8.reuse ;  /* 0x00000011080f7819 */ /* 0x140fe40000001e08 */
[--C-:B------:R-:W-:Y:S02]  /*a540*/  SHF.R.W.U32 R18, R8, 0x13, R8.reuse ;  /* 0x0000001308127819 */ /* 0x100fe40000001e08 */
[----:B------:R-:W-:Y:S02]  /*a550*/  SHF.R.U32.HI R17, RZ, 0xa, R8 ;  /* 0x0000000aff117819 */ /* 0x000fe40000011608 */
[----:B------:R-:W-:-:S02]  /*a560*/  SHF.R.W.U32 R3, R10, 0x2, R10 ;  /* 0x000000020a037819 */ /* 0x000fc40000001e0a */
[C-C-:B------:R-:W-:Y:S02]  /*a570*/  SHF.R.W.U32 R8, R10.reuse, 0xd, R10.reuse ;  /* 0x0000000d0a087819 */ /* 0x140fe40000001e0a */
[----:B------:R-:W-:Y:S01]  /*a580*/  SHF.R.W.U32 R7, R10, 0x16, R10 ;  /* 0x000000160a077819 */ /* 0x000fe20000001e0a */
[----:B------:R-:W-:Y:S01]  /*a590*/  IMAD.IADD R25, R25, 0x1, R22 ;  /* 0x0000000119197824 */ /* 0x000fe200078e0216 */
[----:B------:R-:W-:Y:S02]  /*a5a0*/  LOP3.LUT R20, R18, R17, R15, 0x96, !PT ;  /* 0x0000001112147212 */ /* 0x000fe400078e960f */
        /* <DEDUP_REMOVED lines=12> */
[----:B------:R-:W-:Y:S01]  /*a670*/  IADD3 R3, PT, PT, R12, R3, R7 ;  /* 0x000000030c037210 */ /* 0x000fe20007ffe007 */
[----:B------:R-:W-:Y:S01]  /*a680*/  VIADD R17, R2, 0x5be0cd19 ;  /* 0x5be0cd1902117836 */ /* 0x000fe20000000000 */
[----:B------:R-:W-:Y:S01]  /*a690*/  LOP3.LUT R19, R22, R19, R21, 0x96, !PT ;  /* 0x0000001316137212 */ /* 0x000fe200078e9615 */
[----:B------:R-:W-:Y:S01]  /*a6a0*/  IMAD.IADD R16, R16, 0x1, R25 ;  /* 0x0000000110107824 */ /* 0x000fe200078e0219 */
[----:B------:R-:W-:-:S02]  /*a6b0*/  IADD3 R20, PT, PT, R9, R20, R14 ;  /* 0x0000001409147210 */ /* 0x000fc40007ffe00e */
[C-C-:B------:R-:W-:Y:S02]  /*a6c0*/  SHF.R.W.U32 R7, R3.reuse, 0x2, R3.reuse ;  /* 0x0000000203077819 */ /* 0x140fe40000001e03 */
[C-C-:B------:R-:W-:Y:S02]  /*a6d0*/  SHF.R.W.U32 R8, R3.reuse, 0xd, R3.reuse ;  /* 0x0000000d03087819 */ /* 0x140fe40000001e03 */
[----:B------:R-:W-:Y:S01]  /*a6e0*/  SHF.R.W.U32 R9, R3, 0x16, R3 ;  /* 0x0000001603097819 */ /* 0x000fe20000001e03 */
[----:B------:R-:W-:Y:S01]  /*a6f0*/  IMAD.IADD R20, R19, 0x1, R20 ;  /* 0x0000000113147824 */ /* 0x000fe200078e0214 */
[----:B------:R-:W-:Y:S02]  /*a700*/  PRMT R17, R17, 0x123, RZ ;  /* 0x0000012311117816 */ /* 0x000fe400000000ff */
[----:B------:R-:W-:Y:S02]  /*a710*/  LOP3.LUT R8, R9, R8, R7, 0x96, !PT ;  /* 0x0000000809087212 */ /* 0x000fe400078e9607 */
[----:B------:R-:W-:-:S02]  /*a720*/  LOP3.LUT R7, R10, R11, R3, 0xe8, !PT ;  /* 0x0000000b0a077212 */ /* 0x000fc400078ee803 */
[----:B------:R-:W-:Y:S02]  /*a730*/  LOP3.LUT R9, R2, R16, R13, 0xb8, !PT ;  /* 0x0000001002097212 */ /* 0x000fe400078eb80d */
[----:B--2---:R-:W-:Y:S02]  /*a740*/  ISETP.GT.U32.AND P0, PT, R17, R6, PT ;  /* 0x000000061100720c */ /* 0x004fe40003f04070 */
[----:B------:R-:W-:Y:S02]  /*a750*/  IADD3 R7, PT, PT, R25, R8, R7 ;  /* 0x0000000819077210 */ /* 0x000fe40007ffe007 */
        /* <DEDUP_REMOVED lines=9> */
[----:B------:R-:W-:Y:S02]  /*a7f0*/  IADD3 R2, PT, PT, R23, UR75, R2 ;  /* 0x0000004b17027c10 */ /* 0x000fe4000fffe002 */
[----:B------:R-:W-:Y:S01]  /*a800*/  LOP3.LUT R8, R3, R10, R7, 0xe8, !PT ;  /* 0x0000000a03087212 */ /* 0x000fe200078ee807 */
[----:B------:R-:W-:-:S03]  /*a810*/  VIADD R10, R10, 0xa54ff53a ;  /* 0xa54ff53a0a0a7836 */ /* 0x000fc60000000000 */
[C---:B------:R-:W-:Y:S02]  /*a820*/  IADD3 R8, PT, PT, R2.reuse, R15, R8 ;  /* 0x0000000f02087210 */ /* 0x040fe40007ffe008 */
        /* <DEDUP_REMOVED lines=50> */
.L_x_27:
[----:B------:R-:W-:Y:S05]  /*ab50*/  BSYNC.RECONVERGENT B0 ;  /* 0x0000000000007941 */ /* 0x000fea0003800200 */
.L_x_26:
        /* <DEDUP_REMOVED lines=11> */
.L_x_28:
        /* <DEDUP_REMOVED lines=15> */
.L_x_43:


//--------------------- .text._ZN6tetsuo8variants15mine_early_exitEPKjS2_S2_jPjS3_ --------------------------
	.section	.text._ZN6tetsuo8variants15mine_early_exitEPKjS2_S2_jPjS3_,"ax",@progbits
	.align	128
        .global         _ZN6tetsuo8variants15mine_early_exitEPKjS2_S2_jPjS3_
        .type           _ZN6tetsuo8variants15mine_early_exitEPKjS2_S2_jPjS3_,@function
        .size           _ZN6tetsuo8variants15mine_early_exitEPKjS2_S2_jPjS3_,(.L_x_44 - _ZN6tetsuo8variants15mine_early_exitEPKjS2_S2_jPjS3_)
        .other          _ZN6tetsuo8variants15mine_early_exitEPKjS2_S2_jPjS3_,@"STO_CUDA_ENTRY STV_DEFAULT"
_ZN6tetsuo8variants15mine_early_exitEPKjS2_S2_jPjS3_:
.text._ZN6tetsuo8variants15mine_early_exitEPKjS2_S2_jPjS3_:
        /* <DEDUP_REMOVED lines=65> */
[----:B------:R-:W-:Y:S02]  /*0410*/  LOP3.LUT R9, R17, UR7, R12, 0xac, !PT ;  /* 0x0000000711097c12 */ /* 0x000fe4000f8eac0c */
[----:B------:R-:W-:Y:S02]  /*0420*/  PRMT R13, R15, 0x123, RZ ;  /* 0x000001230f0d7816 */ /* 0x000fe400000000ff */
[----:B------:R-:W-:Y:S01]  /*0430*/  IADD3 R14, PT, PT, R14, R9, R3 ;  /* 0x000000090e0e7210 */ /* 0x000fe20007ffe003 */
[----:B---3--:R-:W-:Y:S01]  /*0440*/  IMAD R9, R20, UR4, R21 ;  /* 0x0000000414097c24 */ /* 0x008fe2000f8e0215 */
[----:B------:R-:W-:Y:S02]  /*0450*/  USHF.R.W.U32 UR4, UR18, 0x2, UR18 ;  /* 0x0000000212047899 */ /* 0x000fe40008001e12 */
[----:B------:R-:W-:Y:S01]  /*0460*/  IADD3 R16, PT, PT, R13, UR10, R14 ;  /* 0x0000000a0d107c10 */ /* 0x000fe2000fffe00e */
[----:B--2---:R-:W-:Y:S01]  /*0470*/  VIADD R0, R9, UR5 ;  /* 0x0000000509007c36 */ /* 0x004fe20008000000 */
[----:B------:R-:W-:-:S03]  /*0480*/  USHF.R.W.U32 UR5, UR18, 0xd, UR18 ;  /* 0x0000000d12057899 */ /* 0x000fc60008001e12 */
        /* <DEDUP_REMOVED lines=1246> */
[--C-:B------:R-:W-:Y:S01]  /*5270*/  SHF.R.W.U32 R9, R19, 0x2, R19.reuse ;  /* 0x0000000213097819 */ /* 0x100fe20000001e13 */
[--C-:B------:R-:W-:Y:S01]  /*5280*/  IMAD.IADD R5, R5, 0x1, R19.reuse ;  /* 0x0000000105057824 */ /* 0x100fe200078e0213 */
[C-C-:B------:R-:W-:Y:S01]  /*5290*/  SHF.R.W.U32 R14, R19.reuse, 0xd, R19.reuse ;  /* 0x0000000d130e7819 */ /* 0x140fe20000001e13 */
[--C-:B------:R-:W-:Y:S01]  /*52a0*/  IMAD.IADD R6, R6, 0x1, R8.reuse ;  /* 0x0000000106067824 */ /* 0x100fe200078e0208 */
        /* <DEDUP_REMOVED lines=11> */
[C-C-:B------:R-:W-:Y:S01]  /*5360*/  SHF.R.W.U32 R9, R13.reuse, 0x2, R13.reuse ;  /* 0x000000020d097819 */ /* 0x140fe20000001e0d */
[--C-:B------:R-:W-:Y:S01]  /*5370*/  IMAD.IADD R2, R2, 0x1, R13.reuse ;  /* 0x0000000102027824 */ /* 0x100fe200078e020d */
[--C-:B------:R-:W-:Y:S01]  /*5380*/  SHF.R.W.U32 R18, R13, 0xd, R13.reuse ;  /* 0x0000000d0d127819 */ /* 0x100fe20000001e0d */
[----:B------:R-:W-:Y:S01]  /*5390*/  IMAD.IADD R14, R17, 0x1, R16 ;  /* 0x00000001110e7824 */ /* 0x000fe200078e0210 */
[----:B------:R-:W-:-:S03]  /*53a0*/  SHF.R.W.U32 R15, R13, 0x16, R13 ;  /* 0x000000160d0f7819 */ /* 0x000fc60000001e0d */
[--C-:B------:R-:W-:Y:S01]  /*53b0*/  IMAD.IADD R3, R3, 0x1, R14.reuse ;  /* 0x0000000103037824 */ /* 0x100fe200078e020e */
        /* <DEDUP_REMOVED lines=8> */
[----:B------:R-:W-:Y:S01]  /*5440*/  LOP3.LUT R9, R11, R14, R8, 0xb8, !PT ;  /* 0x0000000e0b097212 */ /* 0x000fe200078eb808 */
[--C-:B------:R-:W-:Y:S01]  /*5450*/  IMAD.IADD R7, R7, 0x1, R16.reuse ;  /* 0x0000000107077824 */ /* 0x100fe200078e0210 */
[C-C-:B------:R-:W-:Y:S02]  /*5460*/  SHF.R.W.U32 R18, R16.reuse, 0x2, R16.reuse ;  /* 0x0000000210127819 */ /* 0x140fe40000001e10 */
[C-C-:B------:R-:W-:Y:S02]  /*5470*/  SHF.R.W.U32 R21, R16.reuse, 0xd, R16.reuse ;  /* 0x0000000d10157819 */ /* 0x140fe40000001e10 */
[----:B------:R-:W-:Y:S02]  /*5480*/  SHF.R.W.U32 R20, R16, 0x16, R16 ;  /* 0x0000001610147819 */ /* 0x000fe40000001e10 */
[----:B------:R-:W-:Y:S02]  /*5490*/  IADD3 R10, PT, PT, R17, R9, R10 ;  /* 0x00000009110a7210 */ /* 0x000fe40007ffe00a */
[----:B------:R-:W-:Y:S01]  /*54a0*/  LOP3.LUT R18, R20, R21, R18, 0x96, !PT ;  /* 0x0000001514127212 */ /* 0x000fe200078e9612 */
[----:B------:R-:W-:Y:S01]  /*54b0*/  IMAD.U32 R20, RZ, RZ, UR8 ;  /* 0x00000008ff147e24 */ /* 0x000fe2000f8e00ff */
[----:B------:R-:W-:-:S02]  /*54c0*/  LOP3.LUT R9, R13, R19, R16, 0xe8, !PT ;  /* 0x000000130d097212 */ /* 0x000fc400078ee810 */
[----:B------:R-:W-:-:S04]  /*54d0*/  IADD3 R15, PT, PT, R15, UR75, R10 ;  /* 0x0000004b0f0f7c10 */ /* 0x000fc8000fffe00a */
[----:B------:R-:W-:Y:S02]  /*54e0*/  IADD3 R9, PT, PT, R18, R15, R9 ;  /* 0x0000000f12097210 */ /* 0x000fe40007ffe009 */
        /* <DEDUP_REMOVED lines=11> */
[----:B------:R-:W-:-:S02]  /*55a0*/  LOP3.LUT R23, R22, 0x9b05688c, R23, 0xf8, !PT ;  /* 0x9b05688c16177812 */ /* 0x000fc400078ef817 */
[----:B------:R-:W-:Y:S02]  /*55b0*/  SHF.R.W.U32 R20, R15, 0x16, R15 ;  /* 0x000000160f147819 */ /* 0x000fe40000001e0f */
        /* <DEDUP_REMOVED lines=30> */
[--C-:B------:R-:W-:Y:S02]  /*57a0*/  SHF.R.W.U32 R19, R15, 0xd, R15.reuse ;  /* 0x0000000d0f137819 */ /* 0x100fe40000001e0f */
[----:B------:R-:W-:Y:S02]  /*57b0*/  IADD3 R13, PT, PT, R13, R25, R18 ;  /* 0x000000190d0d7210 */ /* 0x000fe40007ffe012 */
[C---:B------:R-:W-:Y:S02]  /*57c0*/  SHF.R.W.U32 R18, R15.reuse, 0x2, R15 ;  /* 0x000000020f127819 */ /* 0x040fe40000001e0f */
[----:B------:R-:W-:Y:S02]  /*57d0*/  IADD3 R22, PT, PT, R12, UR12, R13 ;  /* 0x0000000c0c167c10 */ /* 0x000fe4000fffe00d */
[----:B------:R-:W-:Y:S02]  /*57e0*/  LOP3.LUT R18, R20, R19, R18, 0x96, !PT ;  /* 0x0000001314127212 */ /* 0x000fe400078e9612 */
[C---:B------:R-:W-:Y:S01]  /*57f0*/  LOP3.LUT R19, R15.reuse, 0xd16e48e2, RZ, 0xc0, !PT ;  /* 0xd16e48e20f137812 */ /* 0x040fe200078ec0ff */
[----:B------:R-:W-:-:S03]  /*5800*/  IMAD.IADD R13, R15, 0x1, R22 ;  /* 0x000000010f0d7824 */ /* 0x000fc600078e0216 */
[----:B------:R-:W-:Y:S02]  /*5810*/  IADD3 R18, PT, PT, R18, R24, R19 ;  /* 0x0000001812127210 */ /* 0x000fe40007ffe013 */
[C-C-:B------:R-:W-:Y:S02]  /*5820*/  SHF.R.W.U32 R25, R13.reuse, 0x6, R13.reuse ;  /* 0x000000060d197819 */ /* 0x140fe40000001e0d */
[C-C-:B------:R-:W-:Y:S01]  /*5830*/  SHF.R.W.U32 R26, R13.reuse, 0xb, R13.reuse ;  /* 0x0000000b0d1a7819 */ /* 0x140fe20000001e0d */
[----:B------:R-:W-:Y:S01]  /*5840*/  VIADD R18, R18, 0x49857fb0 ;  /* 0x49857fb012127836 */ /* 0x000fe20000000000 */
[----:B------:R-:W-:Y:S02]  /*5850*/  SHF.R.W.U32 R27, R13, 0x19, R13 ;  /* 0x000000190d1b7819 */ /* 0x000fe40000001e0d */
[----:B------:R-:W-:Y:S02]  /*5860*/  LOP3.LUT R20, R21, R13, R16, 0xb8, !PT ;  /* 0x0000000d15147212 */ /* 0x000fe400078eb810 */
[----:B------:R-:W-:-:S02]  /*5870*/  LOP3.LUT R26, R27, R26, R25, 0x96, !PT ;  /* 0x0000001a1b1a7212 */ /* 0x000fc400078e9619 */
[--C-:B------:R-:W-:Y:S02]  /*5880*/  SHF.R.W.U32 R14, R18, 0x2, R18.reuse ;  /* 0x00000002120e7819 */ /* 0x100fe40000001e12 */
[----:B------:R-:W-:Y:S02]  /*5890*/  IADD3 R20, PT, PT, R26, R20, R23 ;  /* 0x000000141a147210 */ /* 0x000fe40007ffe017 */
[C---:B------:R-:W-:Y:S02]  /*58a0*/  SHF.R.W.U32 R25, R18.reuse, 0xd, R18 ;  /* 0x0000000d12197819 */ /* 0x040fe40000001e12 */
[----:B------:R-:W-:Y:S02]  /*58b0*/  IADD3 R23, PT, PT, R3, UR13, R20 ;  /* 0x0000000d03177c10 */ /* 0x000fe4000fffe014 */
[----:B------:R-:W-:-:S03]  /*58c0*/  SHF.R.W.U32 R20, R18, 0x16, R18 ;  /* 0x0000001612147819 */ /* 0x000fc60000001e12 */
[----:B------:R-:W-:Y:S01]  /*58d0*/  IMAD.IADD R19, R18, 0x1, R23 ;  /* 0x0000000112137824 */ /* 0x000fe200078e0217 */
[----:B------:R-:W-:Y:S02]  /*58e0*/  LOP3.LUT R14, R20, R25, R14, 0x96, !PT ;  /* 0x00000019140e7212 */ /* 0x000fe400078e960e */
[----:B------:R-:W-:Y:S02]  /*58f0*/  LOP3.LUT R25, R15, 0x6a09e667, R18, 0xe8, !PT ;  /* 0x6a09e6670f197812 */ /* 0x000fe400078ee812 */
        /* <DEDUP_REMOVED lines=39> */
[--C-:B------:R-:W-:Y:S01]  /*5b70*/  SHF.R.W.U32 R13, R22, 0x16, R22.reuse ;  /* 0x00000016160d7819 */ /* 0x100fe20000001e16 */
        /* <DEDUP_REMOVED lines=38> */
[----:B------:R-:W-:Y:S02]  /*5de0*/  LOP3.LUT R26, R19, R8, R26, 0x96, !PT ;  /* 0x00000008131a7212 */ /* 0x000fe400078e961a */
[--C-:B------:R-:W-:Y:S01]  /*5df0*/  SHF.R.W.U32 R27, R21, 0x2, R21.reuse ;  /* 0x00000002151b7819 */ /* 0x100fe20000001e15 */
        /* <DEDUP_REMOVED lines=12> */
[----:B------:R-:W-:Y:S02]  /*5ec0*/  IADD3 R7, PT, PT, R24, 0xa00000, R7 ;  /* 0x00a0000018077810 */ /* 0x000fe40007ffe007 */
[----:B------:R-:W-:Y:S02]  /*5ed0*/  LOP3.LUT R31, R31, R30, R29, 0x96, !PT ;  /* 0x0000001e1f1f7212 */ /* 0x000fe400078e961d */
[----:B------:R-:W-:Y:S02]  /*5ee0*/  IADD3 R24, PT, PT, R27, R14, R22 ;  /* 0x0000000e1b187210 */ /* 0x000fe40007ffe016 */
[----:B------:R-:W-:-:S02]  /*5ef0*/  LOP3.LUT R30, R15, R8, R13, 0xb8, !PT ;  /* 0x000000080f1e7212 */ /* 0x000fc400078eb80d */
[----:B------:R-:W-:Y:S02]  /*5f00*/  LOP3.LUT R19, R28, R25, R19, 0x96, !PT ;  /* 0x000000191c137212 */ /* 0x000fe400078e9613 */
[C-C-:B------:R-:W-:Y:S02]  /*5f10*/  SHF.R.W.U32 R27, R24.reuse, 0x2, R24.reuse ;  /* 0x00000002181b7819 */ /* 0x140fe40000001e18 */
[C-C-:B------:R-:W-:Y:S02]  /*5f20*/  SHF.R.W.U32 R28, R24.reuse, 0xd, R24.reuse ;  /* 0x0000000d181c7819 */ /* 0x140fe40000001e18 */
        /* <DEDUP_REMOVED lines=11> */
[----:B------:R-:W-:-:S02]  /*5fe0*/  SHF.R.W.U32 R23, R12, 0x7, R12 ;  /* 0x000000070c177819 */ /* 0x000fc40000001e0c */
[C-C-:B------:R-:W-:Y:S02]  /*5ff0*/  SHF.R.W.U32 R27, R22.reuse, 0x2, R22.reuse ;  /* 0x00000002161b7819 */ /* 0x140fe40000001e16 */
[C-C-:B------:R-:W-:Y:S02]  /*6000*/  SHF.R.W.U32 R28, R22.reuse, 0xd, R22.reuse ;  /* 0x0000000d161c7819 */ /* 0x140fe40000001e16 */
[----:B------:R-:W-:Y:S02]  /*6010*/  SHF.R.W.U32 R29, R22, 0x16, R22 ;  /* 0x00000016161d7819 */ /* 0x000fe40000001e16 */
[C-C-:B------:R-:W-:Y:S02]  /*6020*/  SHF.R.W.U32 R30, R16.reuse, 0x6, R16.reuse ;  /* 0x00000006101e7819 */ /* 0x140fe40000001e10 */
[C-C-:B------:R-:W-:Y:S02]  /*6030*/  SHF.R.W.U32 R31, R16.reuse, 0xb, R16.reuse ;  /* 0x0000000b101f7819 */ /* 0x140fe40000001e10 */
[----:B------:R-:W-:-:S02]  /*6040*/  SHF.R.W.U32 R32, R16, 0x19, R16 ;  /* 0x0000001910207819 */ /* 0x000fc40000001e10 */
[----:B------:R-:W-:Y:S02]  /*6050*/  LOP3.LUT R29, R29, R28, R27, 0x96, !PT ;  /* 0x0000001c1d1d7212 */ /* 0x000fe400078e961b */
[--C-:B------:R-:W-:Y:S02]  /*6060*/  SHF.R.W.U32 R26, R12, 0x12, R12.reuse ;  /* 0x000000120c1a7819 */ /* 0x100fe40000001e0c */
[----:B------:R-:W-:Y:S02]  /*6070*/  SHF.R.U32.HI R25, RZ, 0x3, R12 ;  /* 0x00000003ff197819 */ /* 0x000fe4000001160c */
[----:B------:R-:W-:Y:S02]  /*6080*/  LOP3.LUT R30, R32, R31, R30, 0x96, !PT ;  /* 0x0000001f201e7212 */ /* 0x000fe400078e961e */
[----:B------:R-:W-:Y:S02]  /*6090*/  LOP3.LUT R28, R13, R16, R8, 0xb8, !PT ;  /* 0x000000100d1c7212 */ /* 0x000fe400078eb808 */
[----:B------:R-:W-:-:S02]  /*60a0*/  LOP3.LUT R23, R26, R25, R23, 0x96, !PT ;  /* 0x000000191a177212 */ /* 0x000fc400078e9617 */
[----:B------:R-:W-:Y:S02]  /*60b0*/  IADD3 R28, PT, PT, R30, R28, R15 ;  /* 0x0000001c1e1c7210 */ /* 0x000fe40007ffe00f */
[----:B------:R-:W-:Y:S02]  /*60c0*/  IADD3 R14, PT, PT, R23, R14, R5 ;  /* 0x0000000e170e7210 */ /* 0x000fe40007ffe005 */
[C-C-:B------:R-:W-:Y:S01]  /*60d0*/  SHF.R.W.U32 R25, R9.reuse, 0x11, R9.reuse ;  /* 0x0000001109197819 */ /* 0x140fe20000001e09 */
[----:B------:R-:W-:Y:S01]  /*60e0*/  VIADD R23, R28, UR23 ;  /* 0x000000171c177c36 */ /* 0x000fe20008000000 */
[--C-:B------:R-:W-:Y:S02]  /*60f0*/  SHF.R.W.U32 R26, R9, 0x13, R9.reuse ;  /* 0x00000013091a7819 */ /* 0x100fe40000001e09 */
[----:B------:R-:W-:Y:S01]  /*6100*/  SHF.R.U32.HI R27, RZ, 0xa, R9 ;  /* 0x0000000aff1b7819 */ /* 0x000fe20000011609 */
[C---:B------:R-:W-:Y:S01]  /*6110*/  IMAD.IADD R15, R24.reuse, 0x1, R23 ;  /* 0x00000001180f7824 */ /* 0x040fe200078e0217 */
[----:B------:R-:W-:-:S02]  /*6120*/  LOP3.LUT R21, R24, R21, R22, 0xe8, !PT ;  /* 0x0000001518157212 */ /* 0x000fc400078ee816 */
[----:B------:R-:W-:Y:S02]  /*6130*/  LOP3.LUT R5, R26, R27, R25, 0x96, !PT ;  /* 0x0000001b1a057212 */ /* 0x000fe400078e9619 */
[----:B------:R-:W-:Y:S02]  /*6140*/  IADD3 R21, PT, PT, R29, R20, R21 ;  /* 0x000000141d157210 */ /* 0x000fe40007ffe015 */
[C-C-:B------:R-:W-:Y:S02]  /*6150*/  SHF.R.W.U32 R20, R14.reuse, 0x11, R14.reuse ;  /* 0x000000110e147819 */ /* 0x140fe40000001e0e */
        /* <DEDUP_REMOVED lines=8> */
[----:B------:R-:W-:-:S02]  /*61e0*/  SHF.R.W.U32 R27, R21, 0x2, R21 ;  /* 0x00000002151b7819 */ /* 0x000fc40000001e15 */
[----:B------:R-:W-:Y:S02]  /*61f0*/  IADD3 R25, PT, PT, R30, R25, R13 ;  /* 0x000000191e197210 */ /* 0x000fe40007ffe00d */
[C-C-:B------:R-:W-:Y:S02]  /*6200*/  SHF.R.W.U32 R28, R21.reuse, 0xd, R21.reuse ;  /* 0x0000000d151c7819 */ /* 0x140fe40000001e15 */
[--C-:B------:R-:W-:Y:S01]  /*6210*/  SHF.R.W.U32 R29, R21, 0x16, R21.reuse ;  /* 0x00000016151d7819 */ /* 0x100fe20000001e15 */
[----:B------:R-:W-:Y:S01]  /*6220*/  VIADD R25, R25, UR24 ;  /* 0x0000001819197c36 */ /* 0x000fe20008000000 */
[C---:B------:R-:W-:Y:S02]  /*6230*/  LOP3.LUT R24, R22.reuse, R24, R21, 0xe8, !PT ;  /* 0x0000001816187212 */ /* 0x040fe400078ee815 */
[----:B------:R-:W-:Y:S01]  /*6240*/  LOP3.LUT R27, R29, R28, R27, 0x96, !PT ;  /* 0x0000001c1d1b7212 */ /* 0x000fe200078e961b */
[----:B------:R-:W-:Y:S01]  /*6250*/  IMAD.IADD R13, R22, 0x1, R25 ;  /* 0x00000001160d7824 */ /* 0x000fe200078e0219 */
[----:B------:R-:W-:-:S02]  /*6260*/  IADD3 R2, PT, PT, R17, R5, R2 ;  /* 0x0000000511027210 */ /* 0x000fc40007ffe002 */
        /* <DEDUP_REMOVED lines=26> */
[----:B------:R-:W-:Y:S01]  /*6410*/  IADD3 R12, PT, PT, R19, R3, R12 ;  /* 0x00000003130c7210 */ /* 0x000fe20007ffe00c */
[----:B------:R-:W-:Y:S01]  /*6420*/  VIADD R20, R20, UR25 ;  /* 0x0000001914147c36 */ /* 0x000fe20008000000 */
[C-C-:B------:R-:W-:Y:S02]  /*6430*/  SHF.R.W.U32 R19, R23.reuse, 0x2, R23.reuse ;  /* 0x0000000217137819 */ /* 0x140fe40000001e17 */
[--C-:B------:R-:W-:Y:S01]  /*6440*/  SHF.R.W.U32 R26, R23, 0xd, R23.reuse ;  /* 0x0000000d171a7819 */ /* 0x100fe20000001e17 */
[----:B------:R-:W-:Y:S01]  /*6450*/  IMAD.IADD R8, R21, 0x1, R20 ;  /* 0x0000000115087824 */ /* 0x000fe200078e0214 */
[----:B------:R-:W-:-:S02]  /*6460*/  SHF.R.W.U32 R27, R23, 0x16, R23 ;  /* 0x00000016171b7819 */ /* 0x000fc40000001e17 */
[C-C-:B------:R-:W-:Y:S02]  /*6470*/  SHF.R.W.U32 R3, R12.reuse, 0x11, R12.reuse ;  /* 0x000000110c037819 */ /* 0x140fe40000001e0c */
[--C-:B------:R-:W-:Y:S02]  /*6480*/  SHF.R.W.U32 R22, R12, 0x13, R12.reuse ;  /* 0x000000130c167819 */ /* 0x100fe40000001e0c */
[----:B------:R-:W-:Y:S02]  /*6490*/  SHF.R.U32.HI R17, RZ, 0xa, R12 ;  /* 0x0000000aff117819 */ /* 0x000fe4000001160c */
[----:B------:R-:W-:Y:S02]  /*64a0*/  LOP3.LUT R26, R27, R26, R19, 0x96, !PT ;  /* 0x0000001a1b1a7212 */ /* 0x000fe400078e9613 */
        /* <DEDUP_REMOVED lines=17> */
[----:B------:R-:W-:Y:S01]  /*65c0*/  IADD3 R20, PT, PT, R19, R20, R21 ;  /* 0x0000001413147210 */ /* 0x000fe20007ffe015 */
[----:B------:R-:W-:Y:S01]  /*65d0*/  VIADD R19, R24, UR26 ;  /* 0x0000001a18137c36 */ /* 0x000fe20008000000 */
[C-C-:B------:R-:W-:Y:S01]  /*65e0*/  SHF.R.W.U32 R17, R3.reuse, 0x11, R3.reuse ;  /* 0x0000001103117819 */ /* 0x140fe20000001e03 */
[----:B------:R-:W-:Y:S01]  /*65f0*/  VIADD R4, R4, 0x100 ;  /* 0x0000010004047836 */ /* 0x000fe20000000000 */
[----:B------:R-:W-:Y:S01]  /*6600*/  SHF.R.W.U32 R6, R3, 0x13, R3 ;  /* 0x0000001303067819 */ /* 0x000fe20000001e03 */
[----:B------:R-:W-:Y:S01]  /*6610*/  IMAD.IADD R16, R18, 0x1, R19 ;  /* 0x0000000112107824 */ /* 0x000fe200078e0213 */
[----:B------:R-:W-:-:S02]  /*6620*/  SHF.R.U32.HI R11, RZ, 0xa, R3 ;  /* 0x0000000aff0b7819 */ /* 0x000fc40000011603 */
[--C-:B------:R-:W-:Y:S02]  /*6630*/  SHF.R.W.U32 R21, R4, 0x13, R4.reuse ;  /* 0x0000001304157819 */ /* 0x100fe40000001e04 */
[----:B------:R-:W-:Y:S01]  /*6640*/  LOP3.LUT R17, R6, R11, R17, 0x96, !PT ;  /* 0x0000000b06117212 */ /* 0x000fe200078e9611 */
[----:B------:R-:W-:Y:S01]  /*6650*/  IMAD.U32 R11, RZ, RZ, UR27 ;  /* 0x0000001bff0b7e24 */ /* 0x000fe2000f8e00ff */
[--C-:B------:R-:W-:Y:S02]  /*6660*/  SHF.R.W.U32 R6, R4, 0x11, R4.reuse ;  /* 0x0000001104067819 */ /* 0x100fe40000001e04 */
[----:B------:R-:W-:Y:S01]  /*6670*/  SHF.R.U32.HI R22, RZ, 0xa, R4 ;  /* 0x0000000aff167819 */ /* 0x000fe20000011604 */
[----:B------:R-:W-:Y:S01]  /*6680*/  IMAD.IADD R24, R2, 0x1, R17 ;  /* 0x0000000102187824 */ /* 0x000fe200078e0211 */
        /* <DEDUP_REMOVED lines=16> */
[----:B------:R-:W-:Y:S02]  /*6790*/  IADD3 R6, PT, PT, R6, -0x80000000, R7 ;  /* 0x8000000006067810 */ /* 0x000fe40007ffe007 */
[C-C-:B------:R-:W-:Y:S02]  /*67a0*/  SHF.R.W.U32 R22, R19.reuse, 0x2, R19.reuse ;  /* 0x0000000213167819 */ /* 0x140fe40000001e13 */
[C-C-:B------:R-:W-:Y:S02]  /*67b0*/  SHF.R.W.U32 R27, R19.reuse, 0xd, R19.reuse ;  /* 0x0000000d131b7819 */ /* 0x140fe40000001e13 */
[----:B------:R-:W-:-:S02]  /*67c0*/  SHF.R.W.U32 R28, R19, 0x16, R19 ;  /* 0x00000016131c7819 */ /* 0x000fc40000001e13 */
[----:B------:R-:W-:Y:S02]  /*67d0*/  IADD3 R26, PT, PT, R26, 0x100, R11 ;  /* 0x000001001a1a7810 */ /* 0x000fe40007ffe00b */
[----:B------:R-:W-:Y:S02]  /*67e0*/  LOP3.LUT R21, R18, R21, R17, 0x96, !PT ;  /* 0x0000001512157212 */ /* 0x000fe400078e9611 */
[C-C-:B------:R-:W-:Y:S02]  /*67f0*/  SHF.R.W.U32 R15, R6.reuse, 0x11, R6.reuse ;  /* 0x00000011060f7819 */ /* 0x140fe40000001e06 */
[--C-:B------:R-:W-:Y:S01]  /*6800*/  SHF.R.W.U32 R18, R6, 0x13, R6.reuse ;  /* 0x0000001306127819 */ /* 0x100fe20000001e06 */
[----:B------:R-:W-:Y:S01]  /*6810*/  IMAD.IADD R21, R12, 0x1, R21 ;  /* 0x000000010c157824 */ /* 0x000fe200078e0215 */
[----:B------:R-:W-:Y:S02]  /*6820*/  SHF.R.U32.HI R17, RZ, 0xa, R6 ;  /* 0x0000000aff117819 */ /* 0x000fe40000011606 */
[----:B------:R-:W-:Y:S01]  /*6830*/  LOP3.LUT R29, R28, R27, R22, 0x96, !PT ;  /* 0x0000001b1c1d7212 */ /* 0x000fe200078e9616 */
[----:B------:R-:W-:Y:S01]  /*6840*/  IMAD.IADD R27, R23, 0x1, R26 ;  /* 0x00000001171b7824 */ /* 0x000fe200078e021a */
[----:B------:R-:W-:-:S02]  /*6850*/  LOP3.LUT R15, R18, R17, R15, 0x96, !PT ;  /* 0x00000011120f7212 */ /* 0x000fc400078e960f */
[----:B------:R-:W-:Y:S02]  /*6860*/  LOP3.LUT R23, R20, R25, R19, 0xe8, !PT ;  /* 0x0000001914177212 */ /* 0x000fe400078ee813 */
[C---:B------:R-:W-:Y:S01]  /*6870*/  SHF.R.W.U32 R28, R27.reuse, 0x6, R27 ;  /* 0x000000061b1c7819 */ /* 0x040fe20000001e1b */
[----:B------:R-:W-:Y:S01]  /*6880*/  IMAD.IADD R18, R14, 0x1, R15 ;  /* 0x000000010e127824 */ /* 0x000fe200078e020f */
        /* <DEDUP_REMOVED lines=10> */
[--C-:B------:R-:W-:Y:S01]  /*6930*/  SHF.R.W.U32 R11, R18, 0x13, R18.reuse ;  /* 0x00000013120b7819 */ /* 0x100fe20000001e12 */
[----:B------:R-:W-:Y:S01]  /*6940*/  IMAD.IADD R17, R4, 0x1, R17 ;  /* 0x0000000104117824 */ /* 0x000fe200078e0211 */
[----:B------:R-:W-:Y:S02]  /*6950*/  SHF.R.U32.HI R15, RZ, 0xa, R18 ;  /* 0x0000000aff0f7819 */ /* 0x000fe40000011612 */
        /* <DEDUP_REMOVED lines=8> */
[----:B------:R-:W-:Y:S02]  /*69e0*/  SHF.R.U32.HI R15, RZ, 0x3, R9 ;  /* 0x00000003ff0f7819 */ /* 0x000fe40000011609 */
[----:B------:R-:W-:-:S02]  /*69f0*/  IADD3 R32, PT, PT, R9, UR28, R32 ;  /* 0x0000001c09207c10 */ /* 0x000fc4000fffe020 */
[----:B------:R-:W-:Y:S01]  /*6a00*/  LOP3.LUT R11, R30, R15, R11, 0x96, !PT ;  /* 0x0000000f1e0b7212 */ /* 0x000fe200078e960b */
[----:B------:R-:W-:Y:S01]  /*6a10*/  IMAD.IADD R15, R5, 0x1, R22 ;  /* 0x00000001050f7824 */ /* 0x000fe200078e0216 */
[--C-:B------:R-:W-:Y:S01]  /*6a20*/  SHF.R.W.U32 R13, R17, 0x11, R17.reuse ;  /* 0x00000011110d7819 */ /* 0x100fe20000001e11 */
[----:B------:R-:W-:Y:S01]  /*6a30*/  IMAD.IADD R25, R25, 0x1, R32 ;  /* 0x0000000119197824 */ /* 0x000fe200078e0220 */
        /* <DEDUP_REMOVED lines=16> */
[--C-:B------:R-:W-:Y:S01]  /*6b40*/  SHF.R.W.U32 R28, R23, 0x2, R23.reuse ;  /* 0x00000002171c7819 */ /* 0x100fe20000001e17 */
[----:B------:R-:W-:Y:S01]  /*6b50*/  VIADD R13, R11, 0x100 ;  /* 0x000001000b0d7836 */ /* 0x000fe20000000000 */
[C-C-:B------:R-:W-:Y:S02]  /*6b60*/  SHF.R.W.U32 R31, R23.reuse, 0xd, R23.reuse ;  /* 0x0000000d171f7819 */ /* 0x140fe40000001e17 */
[--C-:B------:R-:W-:Y:S02]  /*6b70*/  SHF.R.W.U32 R30, R23, 0x16, R23.reuse ;  /* 0x00000016171e7819 */ /* 0x100fe40000001e17 */
[----:B------:R-:W-:Y:S02]  /*6b80*/  IADD3 R29, PT, PT, R7, UR29, R22 ;  /* 0x0000001d071d7c10 */ /* 0x000fe4000fffe016 */
[----:B------:R-:W-:Y:S02]  /*6b90*/  LOP3.LUT R30, R30, R31, R28, 0x96, !PT ;  /* 0x0000001f1e1e7212 */ /* 0x000fe400078e961c */
[----:B------:R-:W-:Y:S01]  /*6ba0*/  LOP3.LUT R31, R26, R19, R23, 0xe8, !PT ;  /* 0x000000131a1f7212 */ /* 0x000fe200078ee817 */
[----:B------:R-:W-:Y:S01]  /*6bb0*/  IMAD.IADD R20, R20, 0x1, R29 ;  /* 0x0000000114147824 */ /* 0x000fe200078e021d */
        /* <DEDUP_REMOVED lines=8> */
[C-C-:B------:R-:W-:Y:S02]  /*6c40*/  SHF.R.W.U32 R30, R2.reuse, 0x7, R2.reuse ;  /* 0x00000007021e7819 */ /* 0x140fe40000001e02 */
[--C-:B------:R-:W-:Y:S02]  /*6c50*/  SHF.R.W.U32 R11, R2, 0x12, R2.reuse ;  /* 0x00000012020b7819 */ /* 0x100fe40000001e02 */
[----:B------:R-:W-:Y:S02]  /*6c60*/  SHF.R.U32.HI R8, RZ, 0x3, R2 ;  /* 0x00000003ff087819 */ /* 0x000fe40000011602 */
[----:B------:R-:W-:Y:S02]  /*6c70*/  LOP3.LUT R31, R31, R34, R29, 0x96, !PT ;  /* 0x000000221f1f7212 */ /* 0x000fe400078e961d */
[----:B------:R-:W-:-:S02]  /*6c80*/  LOP3.LUT R33, R27, R20, R25, 0xb8, !PT ;  /* 0x000000141b217212 */ /* 0x000fc400078eb819 */
[----:B------:R-:W-:Y:S02]  /*6c90*/  LOP3.LUT R30, R11, R8, R30, 0x96, !PT ;  /* 0x000000080b1e7212 */ /* 0x000fe400078e961e */
[C-C-:B------:R-:W-:Y:S02]  /*6ca0*/  SHF.R.W.U32 R11, R14.reuse, 0x7, R14.reuse ;  /* 0x000000070e0b7819 */ /* 0x140fe40000001e0e */
[--C-:B------:R-:W-:Y:S02]  /*6cb0*/  SHF.R.W.U32 R8, R14, 0x12, R14.reuse ;  /* 0x000000120e087819 */ /* 0x100fe40000001e0e */
[----:B------:R-:W-:Y:S02]  /*6cc0*/  SHF.R.U32.HI R29, RZ, 0x3, R14 ;  /* 0x00000003ff1d7819 */ /* 0x000fe4000001160e */
[----:B------:R-:W-:Y:S02]  /*6cd0*/  IADD3 R31, PT, PT, R31, R33, R16 ;  /* 0x000000211f1f7210 */ /* 0x000fe40007ffe010 */
[----:B------:R-:W-:-:S02]  /*6ce0*/  LOP3.LUT R11, R8, R29, R11, 0x96, !PT ;  /* 0x0000001d080b7212 */ /* 0x000fc400078e960b */
[----:B------:R-:W-:Y:S02]  /*6cf0*/  IADD3 R8, PT, PT, R2, UR30, R31 ;  /* 0x0000001e02087c10 */ /* 0x000fe4000fffe01f */
[C-C-:B------:R-:W-:Y:S02]  /*6d00*/  SHF.R.W.U32 R16, R22.reuse, 0x2, R22.reuse ;  /* 0x0000000216107819 */ /* 0x140fe40000001e16 */
[C---:B------:R-:W-:Y:S01]  /*6d10*/  SHF.R.W.U32 R29, R22.reuse, 0xd, R22 ;  /* 0x0000000d161d7819 */ /* 0x040fe20000001e16 */
[----:B------:R-:W-:Y:S01]  /*6d20*/  IMAD.IADD R19, R19, 0x1, R8 ;  /* 0x0000000113137824 */ /* 0x000fe200078e0208 */
[--C-:B------:R-:W-:Y:S02]  /*6d30*/  SHF.R.W.U32 R33, R22, 0x16, R22.reuse ;  /* 0x0000001616217819 */ /* 0x100fe40000001e16 */
        /* <DEDUP_REMOVED lines=14> */
[----:B------:R-:W-:Y:S02]  /*6e20*/  IADD3 R29, PT, PT, R14, UR31, R29 ;  /* 0x0000001f0e1d7c10 */ /* 0x000fe4000fffe01d */
[----:B------:R-:W-:Y:S02]  /*6e30*/  LOP3.LUT R32, R27, R16, R32, 0x96, !PT ;  /* 0x000000101b207212 */ /* 0x000fe400078e9620 */
[C-C-:B------:R-:W-:Y:S02]  /*6e40*/  SHF.R.W.U32 R16, R31.reuse, 0x2, R31.reuse ;  /* 0x000000021f107819 */ /* 0x140fe40000001e1f */
[----:B------:R-:W-:Y:S02]  /*6e50*/  SHF.R.W.U32 R27, R31, 0xd, R31 ;  /* 0x0000000d1f1b7819 */ /* 0x000fe40000001e1f */
[----:B------:R-:W-:Y:S02]  /*6e60*/  IADD3 R7, PT, PT, R7, R28, R18 ;  /* 0x0000001c07077210 */ /* 0x000fe40007ffe012 */
[----:B------:R-:W-:Y:S01]  /*6e70*/  LOP3.LUT R34, R33, R27, R16, 0x96, !PT ;  /* 0x0000001b21227212 */ /* 0x000fe200078e9610 */
[----:B------:R-:W-:Y:S01]  /*6e80*/  IMAD.IADD R16, R26, 0x1, R29 ;  /* 0x000000011a107824 */ /* 0x000fe200078e021d */
        /* <DEDUP_REMOVED lines=16> */
[--C-:B------:R-:W-:Y:S02]  /*6f90*/  SHF.R.W.U32 R26, R7, 0x13, R7.reuse ;  /* 0x00000013071a7819 */ /* 0x100fe40000001e07 */
[----:B------:R-:W-:Y:S02]  /*6fa0*/  SHF.R.U32.HI R25, RZ, 0xa, R7 ;  /* 0x0000000aff197819 */ /* 0x000fe40000011607 */
[C---:B------:R-:W-:Y:S02]  /*6fb0*/  SHF.R.W.U32 R30, R29.reuse, 0x16, R29 ;  /* 0x000000161d1e7819 */ /* 0x040fe40000001e1d */
[----:B------:R-:W-:Y:S02]  /*6fc0*/  LOP3.LUT R27, R26, R25, R27, 0x96, !PT ;  /* 0x000000191a1b7212 */ /* 0x000fe400078e961b */
[C-C-:B------:R-:W-:Y:S02]  /*6fd0*/  SHF.R.W.U32 R25, R29.reuse, 0x2, R29.reuse ;  /* 0x000000021d197819 */ /* 0x140fe40000001e1d */
[----:B------:R-:W-:-:S02]  /*6fe0*/  SHF.R.W.U32 R26, R29, 0xd, R29 ;  /* 0x0000000d1d1a7819 */ /* 0x000fc40000001e1d */
[----:B------:R-:W-:Y:S02]  /*6ff0*/  SHF.R.U32.HI R9, RZ, 0x3, R5 ;  /* 0x00000003ff097819 */ /* 0x000fe40000011605 */
        /* <DEDUP_REMOVED lines=592> */
[----:B------:R-:W-:Y:S01]  /*9500*/  IADD3 R25, PT, PT, R25, R31, R26 ;  /* 0x0000001f19197210 */ /* 0x000fe20007ffe01a */
[----:B------:R-:W-:Y:S01]  /*9510*/  IMAD.IADD R26, R8, 0x1, R11 ;  /* 0x00000001081a7824 */ /* 0x000fe200078e020b */
[C-C-:B------:R-:W-:Y:S02]  /*9520*/  SHF.R.W.U32 R8, R28.reuse, 0x2, R28.reuse ;  /* 0x000000021c087819 */ /* 0x140fe40000001e1c */
        /* <DEDUP_REMOVED lines=26> */
[C---:B------:R-:W-:Y:S01]  /*96d0*/  SHF.R.W.U32 R9, R18.reuse, 0x6, R18 ;  /* 0x0000000612097819 */ /* 0x040fe20000001e12 */
[----:B------:R-:W-:Y:S01]  /*96e0*/  IMAD.IADD R21, R21, 0x1, R8 ;  /* 0x0000000115157824 */ /* 0x000fe200078e0208 */
[C-C-:B------:R-:W-:Y:S02]  /*96f0*/  SHF.R.W.U32 R32, R18.reuse, 0xb, R18.reuse ;  /* 0x0000000b12207819 */ /* 0x140fe40000001e12 */
[----:B------:R-:W-:Y:S02]  /*9700*/  SHF.R.W.U32 R31, R18, 0x19, R18 ;  /* 0x00000019121f7819 */ /* 0x000fe40000001e12 */
[----:B------:R-:W-:-:S02]  /*9710*/  LOP3.LUT R12, R30, R18, R23, 0xb8, !PT ;  /* 0x000000121e0c7212 */ /* 0x000fc400078eb817 */
[----:B------:R-:W-:Y:S02]  /*9720*/  LOP3.LUT R9, R31, R32, R9, 0x96, !PT ;  /* 0x000000201f097212 */ /* 0x000fe400078e9609 */
[----:B------:R-:W-:Y:S02]  /*9730*/  SHF.R.W.U32 R32, R25, 0x13, R25 ;  /* 0x0000001319207819 */ /* 0x000fe40000001e19 */
[----:B------:R-:W-:Y:S02]  /*9740*/  IADD3 R34, PT, PT, R9, R12, R34 ;  /* 0x0000000c09227210 */ /* 0x000fe40007ffe022 */
[----:B------:R-:W0:Y:S01]  /*9750*/  LDC.64 R8, c[0x0][0x390] ;  /* 0x0000e400ff087b82 */ /* 0x000e220000000a00 */
[----:B------:R-:W-:Y:S02]  /*9760*/  LOP3.LUT R12, R28, R27, R11, 0xe8, !PT ;  /* 0x0000001b1c0c7212 */ /* 0x000fe400078ee80b */
[----:B------:R-:W-:Y:S02]  /*9770*/  SHF.R.U32.HI R31, RZ, 0xa, R25 ;  /* 0x0000000aff1f7819 */ /* 0x000fe40000011619 */
[----:B------:R-:W-:-:S02]  /*9780*/  IADD3 R12, PT, PT, R20, R29, R12 ;  /* 0x0000001d140c7210 */ /* 0x000fc40007ffe00c */
[----:B------:R-:W-:Y:S02]  /*9790*/  SHF.R.W.U32 R29, R25, 0x11, R25 ;  /* 0x00000011191d7819 */ /* 0x000fe40000001e19 */
[----:B------:R-:W-:Y:S02]  /*97a0*/  IADD3 R20, PT, PT, R21, UR64, R34 ;  /* 0x0000004015147c10 */ /* 0x000fe4000fffe022 */
[----:B------:R-:W-:-:S03]  /*97b0*/  LOP3.LUT R29, R32, R31, R29, 0x96, !PT ;  /* 0x0000001f201d7212 */ /* 0x000fc600078e961d */
[----:B------:R-:W-:Y:S01]  /*97c0*/  IMAD.IADD R27, R27, 0x1, R20 ;  /* 0x000000011b1b7824 */ /* 0x000fe200078e0214 */
[----:B------:R-:W-:-:S04]  /*97d0*/  IADD3 R29, PT, PT, R2, R29, R15 ;  /* 0x0000001d021d7210 */ /* 0x000fc80007ffe00f */
[C-C-:B------:R-:W-:Y:S02]  /*97e0*/  SHF.R.W.U32 R31, R27.reuse, 0x6, R27.reuse ;  /* 0x000000061b1f7819 */ /* 0x140fe40000001e1b */
[C-C-:B------:R-:W-:Y:S02]  /*97f0*/  SHF.R.W.U32 R32, R27.reuse, 0xb, R27.reuse ;  /* 0x0000000b1b207819 */ /* 0x140fe40000001e1b */
[----:B------:R-:W-:Y:S01]  /*9800*/  SHF.R.W.U32 R33, R27, 0x19, R27 ;  /* 0x000000191b217819 */ /* 0x000fe20000001e1b */
[----:B0-----:R-:W2:Y:S03]  /*9810*/  LDG.E.CONSTANT R2, desc[UR16][R8.64+0x1c] ;  /* 0x00001c1008027981 */ /* 0x001ea6000c1e9900 */
[----:B------:R-:W-:Y:S02]  /*9820*/  LOP3.LUT R31, R33, R32, R31, 0x96, !PT ;  /* 0x00000020211f7212 */ /* 0x000fe400078e961f */
[----:B------:R-:W-:-:S02]  /*9830*/  LOP3.LUT R32, R23, R27, R18, 0xb8, !PT ;  /* 0x0000001b17207212 */ /* 0x000fc400078eb812 */
[--C-:B------:R-:W-:Y:S02]  /*9840*/  SHF.R.U32.HI R33, RZ, 0xa, R21.reuse ;  /* 0x0000000aff217819 */ /* 0x100fe40000011615 */
[----:B------:R-:W-:Y:S02]  /*9850*/  IADD3 R30, PT, PT, R31, R32, R30 ;  /* 0x000000201f1e7210 */ /* 0x000fe40007ffe01e */
[C-C-:B------:R-:W-:Y:S02]  /*9860*/  SHF.R.W.U32 R31, R21.reuse, 0x11, R21.reuse ;  /* 0x00000011151f7819 */ /* 0x140fe40000001e15 */
[----:B------:R-:W-:Y:S01]  /*9870*/  SHF.R.W.U32 R32, R21, 0x13, R21 ;  /* 0x0000001315207819 */ /* 0x000fe20000001e15 */
[----:B------:R-:W-:Y:S01]  /*9880*/  IMAD.IADD R29, R16, 0x1, R29 ;  /* 0x00000001101d7824 */ /* 0x000fe200078e021d */
[----:B------:R-:W-:Y:S02]  /*9890*/  SHF.R.W.U32 R16, R12, 0x2, R12 ;  /* 0x000000020c107819 */ /* 0x000fe40000001e0c */
[----:B------:R-:W-:-:S02]  /*98a0*/  LOP3.LUT R31, R32, R33, R31, 0x96, !PT ;  /* 0x00000021201f7212 */ /* 0x000fc400078e961f */
[C-C-:B------:R-:W-:Y:S02]  /*98b0*/  SHF.R.W.U32 R33, R12.reuse, 0xd, R12.reuse ;  /* 0x0000000d0c217819 */ /* 0x140fe40000001e0c */
[----:B------:R-:W-:-:S04]  /*98c0*/  SHF.R.W.U32 R32, R12, 0x16, R12 ;  /* 0x000000160c207819 */ /* 0x000fc80000001e0c */
[----:B------:R-:W-:Y:S02]  /*98d0*/  LOP3.LUT R35, R32, R33, R16, 0x96, !PT ;  /* 0x0000002120237212 */ /* 0x000fe400078e9610 */
[----:B------:R-:W-:Y:S02]  /*98e0*/  IADD3 R33, PT, PT, R29, UR65, R30 ;  /* 0x000000411d217c10 */ /* 0x000fe4000fffe01e */
[----:B------:R-:W-:-:S03]  /*98f0*/  LOP3.LUT R16, R11, R28, R12, 0xe8, !PT ;  /* 0x0000001c0b107212 */ /* 0x000fc600078ee80c */
[----:B------:R-:W-:Y:S01]  /*9900*/  IMAD.IADD R28, R28, 0x1, R33 ;  /* 0x000000011c1c7824 */ /* 0x000fe200078e0221 */
[----:B------:R-:W-:Y:S02]  /*9910*/  IADD3 R4, PT, PT, R4, R31, R13 ;  /* 0x0000001f04047210 */ /* 0x000fe40007ffe00d */
[----:B------:R-:W-:Y:S02]  /*9920*/  IADD3 R31, PT, PT, R35, R20, R16 ;  /* 0x00000014231f7210 */ /* 0x000fe40007ffe010 */
[C-C-:B------:R-:W-:Y:S02]  /*9930*/  SHF.R.W.U32 R16, R28.reuse, 0x6, R28.reuse ;  /* 0x000000061c107819 */ /* 0x140fe40000001e1c */
[C-C-:B------:R-:W-:Y:S02]  /*9940*/  SHF.R.W.U32 R35, R28.reuse, 0xb, R28.reuse ;  /* 0x0000000b1c237819 */ /* 0x140fe40000001e1c */
[----:B------:R-:W-:Y:S01]  /*9950*/  SHF.R.W.U32 R20, R28, 0x19, R28 ;  /* 0x000000191c147819 */ /* 0x000fe20000001e1c */
[----:B------:R-:W-:Y:S01]  /*9960*/  IMAD.IADD R4, R19, 0x1, R4 ;  /* 0x0000000113047824 */ /* 0x000fe200078e0204 */
[----:B------:R-:W-:-:S02]  /*9970*/  SHF.R.W.U32 R19, R6, 0x12, R6 ;  /* 0x0000001206137819 */ /* 0x000fc40000001e06 */
        /* <DEDUP_REMOVED lines=8> */
[----:B------:R-:W-:-:S04]  /*9a00*/  SHF.R.U32.HI R30, RZ, 0xa, R4 ;  /* 0x0000000aff1e7819 */ /* 0x000fc80000011604 */
[----:B------:R-:W-:Y:S02]  /*9a10*/  LOP3.LUT R32, R20, R30, R19, 0x96, !PT ;  /* 0x0000001e14207212 */ /* 0x000fe400078e9613 */
[C-C-:B------:R-:W-:Y:S02]  /*9a20*/  SHF.R.W.U32 R30, R29.reuse, 0x11, R29.reuse ;  /* 0x000000111d1e7819 */ /* 0x140fe40000001e1d */
[--C-:B------:R-:W-:Y:S02]  /*9a30*/  SHF.R.W.U32 R19, R29, 0x13, R29.reuse ;  /* 0x000000131d137819 */ /* 0x100fe40000001e1d */
[----:B------:R-:W-:-:S04]  /*9a40*/  SHF.R.U32.HI R20, RZ, 0xa, R29 ;  /* 0x0000000aff147819 */ /* 0x000fc8000001161d */
[----:B------:R-:W-:Y:S02]  /*9a50*/  LOP3.LUT R30, R19, R20, R30, 0x96, !PT ;  /* 0x00000014131e7212 */ /* 0x000fe400078e961e */
[----:B------:R-:W-:Y:S02]  /*9a60*/  IADD3 R20, PT, PT, R4, UR66, R23 ;  /* 0x0000004204147c10 */ /* 0x000fe4000fffe017 */
[----:B------:R-:W-:Y:S02]  /*9a70*/  IADD3 R19, PT, PT, R6, R32, R7 ;  /* 0x0000002006137210 */ /* 0x000fe40007ffe007 */
[--C-:B------:R-:W-:Y:S01]  /*9a80*/  SHF.R.W.U32 R32, R31, 0x2, R31.reuse ;  /* 0x000000021f207819 */ /* 0x100fe20000001e1f */
[----:B------:R-:W-:Y:S01]  /*9a90*/  IMAD.IADD R7, R11, 0x1, R20 ;  /* 0x000000010b077824 */ /* 0x000fe200078e0214 */
[C-C-:B------:R-:W-:Y:S02]  /*9aa0*/  SHF.R.W.U32 R23, R31.reuse, 0xd, R31.reuse ;  /* 0x0000000d1f177819 */ /* 0x140fe40000001e1f */
[----:B------:R-:W-:-:S02]  /*9ab0*/  SHF.R.W.U32 R6, R31, 0x16, R31 ;  /* 0x000000161f067819 */ /* 0x000fc40000001e1f */
[C-C-:B------:R-:W-:Y:S02]  /*9ac0*/  SHF.R.W.U32 R34, R7.reuse, 0x19, R7.reuse ;  /* 0x0000001907227819 */ /* 0x140fe40000001e07 */
[----:B------:R-:W-:Y:S02]  /*9ad0*/  LOP3.LUT R32, R6, R23, R32, 0x96, !PT ;  /* 0x0000001706207212 */ /* 0x000fe400078e9620 */
[C-C-:B------:R-:W-:Y:S02]  /*9ae0*/  SHF.R.W.U32 R6, R7.reuse, 0x6, R7.reuse ;  /* 0x0000000607067819 */ /* 0x140fe40000001e07 */
[----:B------:R-:W-:Y:S02]  /*9af0*/  SHF.R.W.U32 R23, R7, 0xb, R7 ;  /* 0x0000000b07177819 */ /* 0x000fe40000001e07 */
[----:B------:R-:W-:Y:S02]  /*9b00*/  IADD3 R3, PT, PT, R3, R30, R10 ;  /* 0x0000001e03037210 */ /* 0x000fe40007ffe00a */
[----:B------:R-:W-:-:S02]  /*9b10*/  LOP3.LUT R23, R34, R23, R6, 0x96, !PT ;  /* 0x0000001722177212 */ /* 0x000fc400078e9606 */
[----:B------:R-:W-:Y:S01]  /*9b20*/  LOP3.LUT R30, R27, R7, R28, 0xb8, !PT ;  /* 0x000000071b1e7212 */ /* 0x000fe200078eb81c */
[----:B------:R-:W-:-:S03]  /*9b30*/  IMAD.IADD R6, R16, 0x1, R3 ;  /* 0x0000000110067824 */ /* 0x000fc600078e0203 */
[----:B------:R-:W-:Y:S02]  /*9b40*/  IADD3 R23, PT, PT, R23, R30, R18 ;  /* 0x0000001e17177210 */ /* 0x000fe40007ffe012 */
        /* <DEDUP_REMOVED lines=12> */
[----:B------:R-:W-:Y:S02]  /*9c10*/  LOP3.LUT R3, R32, R23, R3, 0x96, !PT ;  /* 0x0000001720037212 */ /* 0x000fe400078e9603 */
[C-C-:B------:R-:W-:Y:S02]  /*9c20*/  SHF.R.W.U32 R23, R16.reuse, 0x6, R16.reuse ;  /* 0x0000000610177819 */ /* 0x140fe40000001e10 */
[----:B------:R-:W-:-:S04]  /*9c30*/  SHF.R.W.U32 R32, R16, 0xb, R16 ;  /* 0x0000000b10207819 */ /* 0x000fc80000001e10 */
[----:B------:R-:W-:Y:S02]  /*9c40*/  LOP3.LUT R32, R33, R32, R23, 0x96, !PT ;  /* 0x0000002021207212 */ /* 0x000fe400078e9617 */
[----:B------:R-:W-:Y:S01]  /*9c50*/  LOP3.LUT R23, R28, R16, R7, 0xb8, !PT ;  /* 0x000000101c177212 */ /* 0x000fe200078eb807 */
[----:B------:R-:W-:Y:S01]  /*9c60*/  IMAD.IADD R18, R18, 0x1, R19 ;  /* 0x0000000112127824 */ /* 0x000fe200078e0213 */
[--C-:B------:R-:W-:Y:S02]  /*9c70*/  SHF.R.W.U32 R19, R14, 0x7, R14.reuse ;  /* 0x000000070e137819 */ /* 0x100fe40000001e0e */
[----:B------:R-:W-:Y:S02]  /*9c80*/  IADD3 R27, PT, PT, R32, R23, R27 ;  /* 0x00000017201b7210 */ /* 0x000fe40007ffe01b */
[--C-:B------:R-:W-:Y:S02]  /*9c90*/  SHF.R.W.U32 R32, R14, 0x12, R14.reuse ;  /* 0x000000120e207819 */ /* 0x100fe40000001e0e */
[----:B------:R-:W-:-:S04]  /*9ca0*/  SHF.R.U32.HI R23, RZ, 0x3, R14 ;  /* 0x00000003ff177819 */ /* 0x000fc8000001160e */
[----:B------:R-:W-:Y:S02]  /*9cb0*/  LOP3.LUT R19, R32, R23, R19, 0x96, !PT ;  /* 0x0000001720137212 */ /* 0x000fe400078e9613 */
[----:B------:R-:W-:Y:S02]  /*9cc0*/  IADD3 R32, PT, PT, R5, R3, R26 ;  /* 0x0000000305207210 */ /* 0x000fe40007ffe01a */
[----:B------:R-:W-:Y:S02]  /*9cd0*/  IADD3 R26, PT, PT, R18, UR68, R27 ;  /* 0x00000044121a7c10 */ /* 0x000fe4000fffe01b */
[C-C-:B------:R-:W-:Y:S02]  /*9ce0*/  SHF.R.W.U32 R5, R30.reuse, 0x2, R30.reuse ;  /* 0x000000021e057819 */ /* 0x140fe40000001e1e */
[C---:B------:R-:W-:Y:S01]  /*9cf0*/  SHF.R.W.U32 R34, R30.reuse, 0xd, R30 ;  /* 0x0000000d1e227819 */ /* 0x040fe20000001e1e */
[----:B------:R-:W-:Y:S01]  /*9d00*/  IMAD.IADD R3, R31, 0x1, R26 ;  /* 0x000000011f037824 */ /* 0x000fe200078e021a */
[----:B------:R-:W-:-:S04]  /*9d10*/  SHF.R.W.U32 R23, R30, 0x16, R30 ;  /* 0x000000161e177819 */ /* 0x000fc80000001e1e */
[----:B------:R-:W-:Y:S02]  /*9d20*/  LOP3.LUT R23, R23, R34, R5, 0x96, !PT ;  /* 0x0000002217177212 */ /* 0x000fe400078e9605 */
        /* <DEDUP_REMOVED lines=8> */
[C-C-:B------:R-:W-:Y:S02]  /*9db0*/  SHF.R.W.U32 R12, R18.reuse, 0x11, R18.reuse ;  /* 0x00000011120c7819 */ /* 0x140fe40000001e12 */
[--C-:B------:R-:W-:Y:S02]  /*9dc0*/  SHF.R.W.U32 R23, R18, 0x13, R18.reuse ;  /* 0x0000001312177819 */ /* 0x100fe40000001e12 */
[----:B------:R-:W-:Y:S02]  /*9dd0*/  SHF.R.U32.HI R20, RZ, 0xa, R18 ;  /* 0x0000000aff147819 */ /* 0x000fe40000011612 */
[----:B------:R-:W-:Y:S02]  /*9de0*/  IADD3 R34, PT, PT, R27, R33, R28 ;  /* 0x000000211b227210 */ /* 0x000fe40007ffe01c */
[----:B------:R-:W-:-:S02]  /*9df0*/  SHF.R.W.U32 R27, R19, 0x2, R19 ;  /* 0x00000002131b7819 */ /* 0x000fc40000001e13 */
[C-C-:B------:R-:W-:Y:S02]  /*9e00*/  SHF.R.W.U32 R28, R19.reuse, 0xd, R19.reuse ;  /* 0x0000000d131c7819 */ /* 0x140fe40000001e13 */
[----:B------:R-:W-:Y:S02]  /*9e10*/  SHF.R.W.U32 R32, R19, 0x16, R19 ;  /* 0x0000001613207819 */ /* 0x000fe40000001e13 */
        /* <DEDUP_REMOVED lines=24> */
[----:B------:R-:W-:Y:S02]  /*9fa0*/  SHF.R.U32.HI R5, RZ, 0xa, R5 ;  /* 0x0000000aff057819 */ /* 0x000fe40000011605 */
[----:B------:R-:W-:Y:S02]  /*9fb0*/  IADD3 R20, PT, PT, R11, UR70, R20 ;  /* 0x000000460b147c10 */ /* 0x000fe4000fffe014 */
[----:B------:R-:W-:Y:S02]  /*9fc0*/  LOP3.LUT R28, R28, R5, R7, 0x96, !PT ;  /* 0x000000051c1c7212 */ /* 0x000fe400078e9607 */
[C---:B------:R-:W-:Y:S01]  /*9fd0*/  LOP3.LUT R30, R19.reuse, R30, R14, 0xe8, !PT ;  /* 0x0000001e131e7212 */ /* 0x040fe200078ee80e */
[----:B------:R-:W-:Y:S01]  /*9fe0*/  IMAD.IADD R5, R19, 0x1, R20 ;  /* 0x0000000113057824 */ /* 0x000fe200078e0214 */
[----:B------:R-:W-:Y:S02]  /*9ff0*/  SHF.R.W.U32 R25, R24, 0x7, R24 ;  /* 0x0000000718197819 */ /* 0x000fe40000001e18 */
[----:B------:R-:W-:-:S02]  /*a000*/  IADD3 R7, PT, PT, R27, R26, R30 ;  /* 0x0000001a1b077210 */ /* 0x000fc40007ffe01e */
        /* <DEDUP_REMOVED lines=8> */
[----:B------:R-:W-:Y:S01]  /*a090*/  LOP3.LUT R30, R3, R5, R12, 0xb8, !PT ;  /* 0x00000005031e7212 */ /* 0x000fe200078eb80c */
[----:B------:R-:W-:Y:S01]  /*a0a0*/  IMAD.IADD R21, R25, 0x1, R28 ;  /* 0x0000000119157824 */ /* 0x000fe200078e021c */
[--C-:B------:R-:W-:Y:S02]  /*a0b0*/  SHF.R.W.U32 R25, R11, 0x13, R11.reuse ;  /* 0x000000130b197819 */ /* 0x100fe40000001e0b */
[----:B------:R-:W-:Y:S02]  /*a0c0*/  IADD3 R30, PT, PT, R31, R30, R16 ;  /* 0x0000001e1f1e7210 */ /* 0x000fe40007ffe010 */
[----:B------:R-:W-:-:S02]  /*a0d0*/  SHF.R.W.U32 R16, R11, 0x11, R11 ;  /* 0x000000110b107819 */ /* 0x000fc40000001e0b */
[C-C-:B------:R-:W-:Y:S02]  /*a0e0*/  SHF.R.W.U32 R22, R7.reuse, 0x2, R7.reuse ;  /* 0x0000000207167819 */ /* 0x140fe40000001e07 */
[C-C-:B------:R-:W-:Y:S02]  /*a0f0*/  SHF.R.W.U32 R27, R7.reuse, 0xd, R7.reuse ;  /* 0x0000000d071b7819 */ /* 0x140fe40000001e07 */
[----:B------:R-:W-:Y:S02]  /*a100*/  SHF.R.W.U32 R26, R7, 0x16, R7 ;  /* 0x00000016071a7819 */ /* 0x000fe40000001e07 */
[----:B------:R-:W-:Y:S02]  /*a110*/  SHF.R.U32.HI R11, RZ, 0xa, R11 ;  /* 0x0000000aff0b7819 */ /* 0x000fe4000001160b */
[----:B------:R-:W-:Y:S02]  /*a120*/  LOP3.LUT R26, R26, R27, R22, 0x96, !PT ;  /* 0x0000001b1a1a7212 */ /* 0x000fe400078e9616 */
[----:B------:R-:W-:-:S02]  /*a130*/  LOP3.LUT R28, R14, R19, R7, 0xe8, !PT ;  /* 0x000000130e1c7212 */ /* 0x000fc400078ee807 */
[----:B------:R-:W-:Y:S02]  /*a140*/  LOP3.LUT R25, R25, R11, R16, 0x96, !PT ;  /* 0x0000000b19197212 */ /* 0x000fe400078e9610 */
[C-C-:B------:R-:W-:Y:S02]  /*a150*/  SHF.R.W.U32 R22, R17.reuse, 0x7, R17.reuse ;  /* 0x0000000711167819 */ /* 0x140fe40000001e11 */
[--C-:B------:R-:W-:Y:S02]  /*a160*/  SHF.R.W.U32 R27, R17, 0x12, R17.reuse ;  /* 0x00000012111b7819 */ /* 0x100fe40000001e11 */
[----:B------:R-:W-:Y:S02]  /*a170*/  SHF.R.U32.HI R19, RZ, 0x3, R17 ;  /* 0x00000003ff137819 */ /* 0x000fe40000011611 */
[----:B------:R-:W-:Y:S02]  /*a180*/  IADD3 R11, PT, PT, R21, UR71, R30 ;  /* 0x00000047150b7c10 */ /* 0x000fe4000fffe01e */
        /* <DEDUP_REMOVED lines=22> */
[----:B------:R-:W-:-:S03]  /*a2f0*/  SHF.R.W.U32 R20, R15, 0x7, R15 ;  /* 0x000000070f147819 */ /* 0x000fc60000001e0f */
[----:B------:R-:W-:Y:S01]  /*a300*/  IMAD.IADD R3, R7, 0x1, R14 ;  /* 0x0000000107037824 */ /* 0x000fe200078e020e */
        /* <DEDUP_REMOVED lines=12> */
[----:B------:R-:W-:Y:S02]  /*a3d0*/  LOP3.LUT R4, R28, R27, R26, 0x96, !PT ;  /* 0x0000001b1c047212 */ /* 0x000fe400078e961a */
[----:B------:R-:W-:Y:S01]  /*a3e0*/  LOP3.LUT R17, R16, R7, R21, 0xe8, !PT ;  /* 0x0000000710117212 */ /* 0x000fe200078ee815 */
[----:B------:R-:W-:Y:S01]  /*a3f0*/  IMAD.IADD R7, R20, 0x1, R23 ;  /* 0x0000000114077824 */ /* 0x000fe200078e0217 */
[----:B------:R-:W-:Y:S02]  /*a400*/  IADD3 R26, PT, PT, R29, R24, R12 ;  /* 0x000000181d1a7210 */ /* 0x000fe40007ffe00c */
[----:B------:R-:W-:Y:S02]  /*a410*/  IADD3 R4, PT, PT, R4, R11, R17 ;  /* 0x0000000b04047210 */ /* 0x000fe40007ffe011 */
[C-C-:B------:R-:W-:Y:S02]  /*a420*/  SHF.R.W.U32 R11, R19.reuse, 0x11, R19.reuse ;  /* 0x00000011130b7819 */ /* 0x140fe40000001e13 */
[----:B------:R-:W-:-:S02]  /*a430*/  SHF.R.W.U32 R12, R19, 0x13, R19 ;  /* 0x00000013130c7819 */ /* 0x000fc40000001e13 */
[----:B------:R-:W-:Y:S02]  /*a440*/  SHF.R.U32.HI R19, RZ, 0xa, R19 ;  /* 0x0000000aff137819 */ /* 0x000fe40000011613 */
[----:B------:R-:W-:Y:S02]  /*a450*/  IADD3 R17, PT, PT, R7, UR73, R26 ;  /* 0x0000004907117c10 */ /* 0x000fe4000fffe01a */
[C-C-:B------:R-:W-:Y:S02]  /*a460*/  SHF.R.W.U32 R20, R4.reuse, 0x2, R4.reuse ;  /* 0x0000000204147819 */ /* 0x140fe40000001e04 */
[C-C-:B------:R-:W-:Y:S02]  /*a470*/  SHF.R.W.U32 R23, R4.reuse, 0xd, R4.reuse ;  /* 0x0000000d04177819 */ /* 0x140fe40000001e04 */
[----:B------:R-:W-:Y:S02]  /*a480*/  SHF.R.W.U32 R24, R4, 0x16, R4 ;  /* 0x0000001604187819 */ /* 0x000fe40000001e04 */
[----:B------:R-:W-:Y:S01]  /*a490*/  LOP3.LUT R19, R12, R19, R11, 0x96, !PT ;  /* 0x000000130c137212 */ /* 0x000fe200078e960b */
[----:B------:R-:W-:Y:S01]  /*a4a0*/  IMAD.IADD R12, R16, 0x1, R17 ;  /* 0x00000001100c7824 */ /* 0x000fe200078e0211 */
[----:B------:R-:W-:-:S02]  /*a4b0*/  LOP3.LUT R11, R24, R23, R20, 0x96, !PT ;  /* 0x00000017180b7212 */ /* 0x000fc400078e9614 */
[C-C-:B------:R-:W-:Y:S02]  /*a4c0*/  SHF.R.W.U32 R20, R13.reuse, 0x7, R13.reuse ;  /* 0x000000070d147819 */ /* 0x140fe40000001e0d */
[--C-:B------:R-:W-:Y:S02]  /*a4d0*/  SHF.R.W.U32 R23, R13, 0x12, R13.reuse ;  /* 0x000000120d177819 */ /* 0x100fe40000001e0d */
[----:B------:R-:W-:Y:S02]  /*a4e0*/  SHF.R.U32.HI R24, RZ, 0x3, R13 ;  /* 0x00000003ff187819 */ /* 0x000fe4000001160d */
[----:B------:R-:W-:Y:S02]  /*a4f0*/  LOP3.LUT R16, R21, R16, R4, 0xe8, !PT ;  /* 0x0000001015107212 */ /* 0x000fe400078ee804 */
[C-C-:B------:R-:W-:Y:S02]  /*a500*/  SHF.R.W.U32 R25, R12.reuse, 0x6, R12.reuse ;  /* 0x000000060c197819 */ /* 0x140fe40000001e0c */
[----:B------:R-:W-:-:S02]  /*a510*/  SHF.R.W.U32 R26, R12, 0xb, R12 ;  /* 0x0000000b0c1a7819 */ /* 0x000fc40000001e0c */
[----:B------:R-:W-:Y:S02]  /*a520*/  SHF.R.W.U32 R27, R12, 0x19, R12 ;  /* 0x000000190c1b7819 */ /* 0x000fe40000001e0c */
[----:B------:R-:W-:Y:S02]  /*a530*/  LOP3.LUT R20, R23, R24, R20, 0x96, !PT ;  /* 0x0000001817147212 */ /* 0x000fe400078e9614 */
[----:B------:R-:W-:Y:S02]  /*a540*/  IADD3 R19, PT, PT, R15, R19, R6 ;  /* 0x000000130f137210 */ /* 0x000fe40007ffe006 */
        /* <DEDUP_REMOVED lines=11> */
[----:B------:R-:W-:Y:S02]  /*a600*/  IADD3 R6, PT, PT, R6, UR74, R23 ;  /* 0x0000004a06067c10 */ /* 0x000fe4000fffe017 */
[----:B------:R-:W-:Y:S02]  /*a610*/  SHF.R.U32.HI R7, RZ, 0xa, R7 ;  /* 0x0000000aff077819 */ /* 0x000fe40000011607 */
[C-C-:B------:R-:W-:Y:S02]  /*a620*/  SHF.R.W.U32 R15, R10.reuse, 0x7, R10.reuse ;  /* 0x000000070a0f7819 */ /* 0x140fe40000001e0a */
[--C-:B------:R-:W-:Y:S02]  /*a630*/  SHF.R.W.U32 R16, R10, 0x12, R10.reuse ;  /* 0x000000120a107819 */ /* 0x100fe40000001e0a */
[----:B------:R-:W-:Y:S02]  /*a640*/  SHF.R.U32.HI R19, RZ, 0x3, R10 ;  /* 0x00000003ff137819 */ /* 0x000fe4000001160a */
[----:B------:R-:W-:Y:S01]  /*a650*/  LOP3.LUT R10, R4, R21, R11, 0xe8, !PT ;  /* 0x00000015040a7212 */ /* 0x000fe200078ee80b */
[----:B------:R-:W-:Y:S01]  /*a660*/  IMAD.IADD R21, R21, 0x1, R6 ;  /* 0x0000000115157824 */ /* 0x000fe200078e0206 */
[----:B------:R-:W-:-:S02]  /*a670*/  LOP3.LUT R5, R14, R7, R5, 0x96, !PT ;  /* 0x000000070e057212 */ /* 0x000fc400078e9605 */
[----:B------:R-:W-:Y:S02]  /*a680*/  IADD3 R10, PT, PT, R20, R17, R10 ;  /* 0x00000011140a7210 */ /* 0x000fe40007ffe00a */
[----:B------:R-:W-:Y:S02]  /*a690*/  LOP3.LUT R15, R16, R19, R15, 0x96, !PT ;  /* 0x00000013100f7212 */ /* 0x000fe400078e960f */
[----:B------:R-:W-:Y:S01]  /*a6a0*/  IADD3 R18, PT, PT, R13, R5, R18 ;  /* 0x000000050d127210 */ /* 0x000fe20007ffe012 */
[----:B------:R-:W-:Y:S01]  /*a6b0*/  VIADD R13, R3, 0x5be0cd19 ;  /* 0x5be0cd19030d7836 */ /* 0x000fe20000000000 */
[C-C-:B------:R-:W-:Y:S02]  /*a6c0*/  SHF.R.W.U32 R17, R21.reuse, 0x6, R21.reuse ;  /* 0x0000000615117819 */ /* 0x140fe40000001e15 */
[C-C-:B------:R-:W-:Y:S02]  /*a6d0*/  SHF.R.W.U32 R20, R21.reuse, 0xb, R21.reuse ;  /* 0x0000000b15147819 */ /* 0x140fe40000001e15 */
[----:B------:R-:W-:-:S04]  /*a6e0*/  SHF.R.W.U32 R19, R21, 0x19, R21 ;  /* 0x0000001915137819 */ /* 0x000fc80000001e15 */
[----:B------:R-:W-:Y:S02]  /*a6f0*/  LOP3.LUT R17, R19, R20, R17, 0x96, !PT ;  /* 0x0000001413117212 */ /* 0x000fe400078e9611 */
[----:B------:R-:W-:-:S04]  /*a700*/  PRMT R19, R13, 0x123, RZ ;  /* 0x000001230d137816 */ /* 0x000fc800000000ff */
[----:B--2---:R-:W-:Y:S02]  /*a710*/  ISETP.GT.U32.AND P0, PT, R19, R2, PT ;  /* 0x000000021300720c */ /* 0x004fe40003f04070 */
        /* <DEDUP_REMOVED lines=8> */
[----:B------:R-:W-:Y:S02]  /*a7a0*/  IADD3 R5, PT, PT, R7, R6, R5 ;  /* 0x0000000607057210 */ /* 0x000fe40007ffe005 */
[----:B------:R-:W-:Y:S02]  /*a7b0*/  IADD3 R15, PT, PT, R15, UR75, R22 ;  /* 0x0000004b0f0f7c10 */ /* 0x000fe4000fffe016 */
[C-C-:B------:R-:W-:Y:S02]  /*a7c0*/  SHF.R.W.U32 R3, R5.reuse, 0x2, R5.reuse ;  /* 0x0000000205037819 */ /* 0x140fe40000001e05 */
[----:B------:R-:W-:-:S02]  /*a7d0*/  SHF.R.W.U32 R6, R5, 0xd, R5 ;  /* 0x0000000d05067819 */ /* 0x000fc40000001e05 */
[----:B------:R-:W-:Y:S01]  /*a7e0*/  SHF.R.W.U32 R7, R5, 0x16, R5 ;  /* 0x0000001605077819 */ /* 0x000fe20000001e05 */
[----:B------:R-:W-:Y:S06]  /*a7f0*/  @P0 EXIT ;  /* 0x000000000000094d */ /* 0x000fec0003800000 */
[----:B------:R-:W-:Y:S01]  /*a800*/  ISETP.NE.AND P0, PT, R19, R2, PT ;  /* 0x000000021300720c */ /* 0x000fe20003f05270 */
[----:B------:R-:W-:Y:S01]  /*a810*/  VIADD R12, R12, 0x1f83d9ab ;  /* 0x1f83d9ab0c0c7836 */ /* 0x000fe20000000000 */
[----:B------:R-:W-:Y:S01]  /*a820*/  LOP3.LUT R13, R10, R11, R5, 0xe8, !PT ;  /* 0x0000000b0a0d7212 */ /* 0x000fe200078ee805 */
[----:B------:R-:W-:Y:S01]  /*a830*/  BSSY.RECONVERGENT B0, `(.L_x_29) ;  /* 0x0000008000007945 */ /* 0x000fe20003800200 */
[----:B------:R-:W-:Y:S02]  /*a840*/  LOP3.LUT R6, R7, R6, R3, 0x96, !PT ;  /* 0x0000000607067212 */ /* 0x000fe400078e9603 */
[----:B------:R-:W-:Y:S02]  /*a850*/  PRMT R12, R12, 0x123, RZ ;  /* 0x000001230c0c7816 */ /* 0x000fe400000000ff */
[----:B------:R-:W-:-:S05]  /*a860*/  IADD3 R6, PT, PT, R6, R15, R13 ;  /* 0x0000000f06067210 */ /* 0x000fca0007ffe00d */
[----:B------:R-:W-:Y:S05]  /*a870*/  @P0 BRA `(.L_x_30) ;  /* 0x00000000000c0947 */ /* 0x000fea0003800000 */
[----:B------:R-:W2:Y:S02]  /*a880*/  LDG.E.CONSTANT R3, desc[UR16][R8.64+0x18] ;  /* 0x0000181008037981 */ /* 0x000ea4000c1e9900 */
[----:B--2---:R-:W-:-:S13]  /*a890*/  ISETP.GT.U32.AND P0, PT, R12, R3, PT ;  /* 0x000000030c00720c */ /* 0x004fda0003f04070 */
[----:B------:R-:W-:Y:S05]  /*a8a0*/  @P0 EXIT ;  /* 0x000000000000094d */ /* 0x000fea0003800000 */
.L_x_30:
[----:B------:R-:W-:Y:S05]  /*a8b0*/  BSYNC.RECONVERGENT B0 ;  /* 0x0000000000007941 */ /* 0x000fea0003800200 */
.L_x_29:
[----:B------:R-:W-:Y:S01]  /*a8c0*/  ISETP.GE.U32.AND P0, PT, R19, R2, PT ;  /* 0x000000021300720c */ /* 0x000fe20003f06070 */
[----:B------:R-:W-:Y:S01]  /*a8d0*/  VIADD R21, R21, 0x9b05688c ;  /* 0x9b05688c15157836 */ /* 0x000fe20000000000 */
[----:B------:R-:W-:Y:S01]  /*a8e0*/  IADD3 R4, PT, PT, R15, 0x510e527f, R4 ;  /* 0x510e527f0f047810 */ /* 0x000fe20007ffe004 */
[----:B------:R-:W-:Y:S01]  /*a8f0*/  VIADD R11, R11, 0xa54ff53a ;  /* 0xa54ff53a0b0b7836 */ /* 0x000fe20000000000 */
[----:B------:R-:W-:Y:S01]  /*a900*/  BSSY.RECONVERGENT B0, `(.L_x_31) ;  /* 0x000002c000007945 */ /* 0x000fe20003800200 */
        /* <DEDUP_REMOVED lines=43> */
.L_x_32:
[----:B------:R-:W-:Y:S05]  /*abc0*/  BSYNC.RECONVERGENT B0 ;  /* 0x0000000000007941 */ /* 0x000fea0003800200 */
.L_x_31:
        /* <DEDUP_REMOVED lines=11> */
.L_x_33:
        /* <DEDUP_REMOVED lines=16> */
.L_x_44:


//--------------------- .text._ZN6tetsuo8variants9mine_lop3EPKjS2_S2_jPjS3_ --------------------------
	.section	.text._ZN6tetsuo8variants9mine_lop3EPKjS2_S2_jPjS3_,"ax",@progbits
	.align	128
        .global         _ZN6tetsuo8variants9mine_lop3EPKjS2_S2_jPjS3_
        .type           _ZN6tetsuo8variants9mine_lop3EPKjS2_S2_jPjS3_,@function
        .size           _ZN6tetsuo8variants9mine_lop3EPKjS2_S2_jPjS3_,(.L_x_45 - _ZN6tetsuo8variants9mine_lop3EPKjS2_S2_jPjS3_)
        .other          _ZN6tetsuo8variants9mine_lop3EPKjS2_S2_jPjS3_,@"STO_CUDA_ENTRY STV_DEFAULT"
_ZN6tetsuo8variants9mine_lop3EPKjS2_S2_jPjS3_:
.text._ZN6tetsuo8variants9mine_lop3EPKjS2_S2_jPjS3_:
        /* <DEDUP_REMOVED lines=43> */
[----:B------:R-:W-:Y:S01]  /*02b0*/  ULOP3.LUT UR4, UR6, UR5, UR4, 0x96, !UPT ;  /* 0x0000000506047292 */ /* 0x000fe2000f8e9604 */
[----:B---3--:R-:W-:-:S04]  /*02c0*/  PRMT R16, R16, 0x123, RZ ;  /* 0x0000012310107816 */ /* 0x008fc800000000ff */
[----:B------:R-:W2:Y:S01]  /*02d0*/  LDCU UR5, c[0x0][0x398] ;  /* 0x00007300ff0577ac */ /* 0x000ea20008000800 */
[----:B-1----:R-:W-:-:S04]  /*02e0*/  IADD3 R10, PT, PT, R9, UR4, R6 ;  /* 0x00000004090a7c10 */ /* 0x002fc8000fffe006 */
[----:B------:R-:W-:Y:S01]  /*02f0*/  IADD3 R11, PT, PT, R7, UR8, R10 ;  /* 0x00000008070b7c10 */ /* 0x000fe2000fffe00a */
[----:B------:R-:W1:Y:S01]  /*0300*/  S2UR UR4, SR_CTAID.X ;  /* 0x00000000000479c3 */ /* 0x000e620000002500 */
[----:B------:R-:W-:-:S03]  /*0310*/  PRMT R25, R25, 0x123, RZ ;  /* 0x0000012319197816 */ /* 0x000fc600000000ff */
[----:B------:R-:W-:Y:S01]  /*0320*/  IMAD.IADD R10, R4, 0x1, R11 ;  /* 0x00000001040a7824 */ /* 0x000fe200078e020b */
[----:B------:R-:W-:-:S04]  /*0330*/  R2UR UR18, R0 ;  /* 0x00000000001272ca */ /* 0x000fc800000e0000 */
[C-C-:B------:R-:W-:Y:S02]  /*0340*/  SHF.R.W.U32 R9, R10.reuse, 0x6, R10.reuse ;  /* 0x000000060a097819 */ /* 0x140fe40000001e0a */
[C-C-:B0-----:R-:W-:Y:S02]  /*0350*/  SHF.R.W.U32 R12, R10.reuse, 0xb, R10.reuse ;  /* 0x0000000b0a0c7819 */ /* 0x141fe40000001e0a */
[----:B------:R-:W-:-:S04]  /*0360*/  SHF.R.W.U32 R13, R10, 0x19, R10 ;  /* 0x000000190a0d7819 */ /* 0x000fc80000001e0a */
[----:B------:R-:W-:Y:S02]  /*0370*/  LOP3.LUT R9, R13, R12, R9, 0x96, !PT ;  /* 0x0000000c0d097212 */ /* 0x000fe400078e9609 */
[----:B------:R-:W-:Y:S01]  /*0380*/  LOP3.LUT R12, R10, UR7, R5, 0xca, !PT ;  /* 0x000000070a0c7c12 */ /* 0x000fe2000f8eca05 */
[----:B------:R-:W-:-:S03]  /*0390*/  USHF.R.W.U32 UR6, UR18, 0x16, UR18 ;  /* 0x0000001612067899 */ /* 0x000fc60008001e12 */
[----:B------:R-:W-:-:S04]  /*03a0*/  IADD3 R9, PT, PT, R12, R9, R8 ;  /* 0x000000090c097210 */ /* 0x000fc80007ffe008 */
        /* <DEDUP_REMOVED lines=28> */
[----:B------:R-:W-:Y:S02]  /*0570*/  LOP3.LUT R19, R9, R18, R13, 0xca, !PT ;  /* 0x0000001209137212 */ /* 0x000fe400078eca0d */
[----:B------:R-:W-:Y:S02]  /*0580*/  LOP3.LUT R20, R3, UR18, R2, 0xe8, !PT ;  /* 0x0000001203147c12 */ /* 0x000fe4000f8ee802 */
[----:B------:R-:W-:Y:S02]  /*0590*/  IADD3 R17, PT, PT, R19, R17, R10 ;  /* 0x0000001113117210 */ /* 0x000fe40007ffe00a */
[----:B------:R-:W-:-:S03]  /*05a0*/  IADD3 R20, PT, PT, R20, UR4, R11 ;  /* 0x0000000414147c10 */ /* 0x000fc6000fffe00b */
[----:B------:R-:W-:Y:S01]  /*05b0*/  VIADD R17, R17, UR12 ;  /* 0x0000000c11117c36 */ /* 0x000fe20008000000 */
[C-C-:B------:R-:W-:Y:S02]  /*05c0*/  SHF.R.W.U32 R22, R20.reuse, 0xd, R20.reuse ;  /* 0x0000000d14167819 */ /* 0x140fe40000001e14 */
[C-C-:B------:R-:W-:Y:S02]  /*05d0*/  SHF.R.W.U32 R19, R20.reuse, 0x16, R20.reuse ;  /* 0x0000001614137819 */ /* 0x140fe40000001e14 */
[----:B------:R-:W-:Y:S02]  /*05e0*/  LOP3.LUT R11, R17, 0x80000000, RZ, 0x3c, !PT ;  /* 0x80000000110b7812 */ /* 0x000fe400078e3cff */
[----:B------:R-:W-:-:S03]  /*05f0*/  SHF.R.W.U32 R17, R20, 0x2, R20 ;  /* 0x0000000214117819 */ /* 0x000fc60000001e14 */
[C---:B------:R-:W-:Y:S01]  /*0600*/  IMAD.IADD R10, R20.reuse, 0x1, R11 ;  /* 0x00000001140a7824 */ /* 0x040fe200078e020b */
[----:B------:R-:W-:Y:S02]  /*0610*/  LOP3.LUT R22, R19, R22, R17, 0x96, !PT ;  /* 0x0000001613167212 */ /* 0x000fe400078e9611 */
[----:B------:R-:W-:Y:S02]  /*0620*/  LOP3.LUT R17, R20, UR18, R3, 0xe8, !PT ;  /* 0x0000001214117c12 */ /* 0x000fe4000f8ee803 */
[C-C-:B------:R-:W-:Y:S02]  /*0630*/  SHF.R.W.U32 R21, R10.reuse, 0x6, R10.reuse ;  /* 0x000000060a157819 */ /* 0x140fe40000001e0a */
[C-C-:B------:R-:W-:Y:S02]  /*0640*/  SHF.R.W.U32 R24, R10.reuse, 0xb, R10.reuse ;  /* 0x0000000b0a187819 */ /* 0x140fe40000001e0a */
[----:B------:R-:W-:Y:S02]  /*0650*/  SHF.R.W.U32 R23, R10, 0x19, R10 ;  /* 0x000000190a177819 */ /* 0x000fe40000001e0a */
[----:B------:R-:W-:-:S02]  /*0660*/  IADD3 R17, PT, PT, R22, R17, R15 ;  /* 0x0000001116117210 */ /* 0x000fc40007ffe00f */
[----:B------:R-:W-:Y:S02]  /*0670*/  LOP3.LUT R24, R23, R24, R21, 0x96, !PT ;  /* 0x0000001817187212 */ /* 0x000fe400078e9615 */
[----:B------:R-:W-:Y:S02]  /*0680*/  LOP3.LUT R21, R10, R9, R18, 0xca, !PT ;  /* 0x000000090a157212 */ /* 0x000fe400078eca12 */
[----:B------:R-:W-:Y:S02]  /*0690*/  SHF.R.W.U32 R19, R17, 0x2, R17 ;  /* 0x0000000211137819 */ /* 0x000fe40000001e11 */
[----:B------:R-:W-:Y:S02]  /*06a0*/  IADD3 R21, PT, PT, R21, R24, R13 ;  /* 0x0000001815157210 */ /* 0x000fe40007ffe00d */
[----:B------:R-:W-:-:S03]  /*06b0*/  SHF.R.W.U32 R22, R17, 0xd, R17 ;  /* 0x0000000d11167819 */ /* 0x000fc60000001e11 */
[----:B------:R-:W-:Y:S01]  /*06c0*/  VIADD R15, R21, UR13 ;  /* 0x0000000d150f7c36 */ /* 0x000fe20008000000 */
[----:B------:R-:W-:-:S03]  /*06d0*/  SHF.R.W.U32 R21, R17, 0x16, R17 ;  /* 0x0000001611157819 */ /* 0x000fc60000001e11 */
[----:B------:R-:W-:Y:S01]  /*06e0*/  IMAD.IADD R13, R17, 0x1, R15 ;  /* 0x00000001110d7824 */ /* 0x000fe200078e020f */
        /* <DEDUP_REMOVED lines=8> */
[C-C-:B------:R-:W-:Y:S02]  /*0770*/  SHF.R.W.U32 R21, R19.reuse, 0x2, R19.reuse ;  /* 0x0000000213157819 */ /* 0x140fe40000001e13 */
[----:B------:R-:W-:Y:S02]  /*0780*/  IADD3 R18, PT, PT, R24, R23, R18 ;  /* 0x0000001718127210 */ /* 0x000fe40007ffe012 */
[C-C-:B------:R-:W-:Y:S02]  /*0790*/  SHF.R.W.U32 R22, R19.reuse, 0xd, R19.reuse ;  /* 0x0000000d13167819 */ /* 0x140fe40000001e13 */
[C---:B------:R-:W-:Y:S01]  /*07a0*/  SHF.R.W.U32 R23, R19.reuse, 0x16, R19 ;  /* 0x0000001613177819 */ /* 0x040fe20000001e13 */
[----:B------:R-:W-:Y:S01]  /*07b0*/  VIADD R18, R18, UR14 ;  /* 0x0000000e12127c36 */ /* 0x000fe20008000000 */
[----:B------:R-:W-:-:S02]  /*07c0*/  LOP3.LUT R20, R19, R17, R20, 0xe8, !PT ;  /* 0x0000001113147212 */ /* 0x000fc400078ee814 */
        /* <DEDUP_REMOVED lines=8> */
[--C-:B------:R-:W-:Y:S02]  /*0850*/  SHF.R.W.U32 R21, R12, 0x16, R12.reuse ;  /* 0x000000160c157819 */ /* 0x100fe40000001e0c */
[----:B------:R-:W-:Y:S02]  /*0860*/  IADD3 R20, PT, PT, R22, R24, R9 ;  /* 0x0000001816147210 */ /* 0x000fe40007ffe009 */
[C-C-:B------:R-:W-:Y:S02]  /*0870*/  SHF.R.W.U32 R9, R12.reuse, 0x2, R12.reuse ;  /* 0x000000020c097819 */ /* 0x140fe40000001e0c */
[----:B------:R-:W-:Y:S01]  /*0880*/  SHF.R.W.U32 R22, R12, 0xd, R12 ;  /* 0x0000000d0c167819 */ /* 0x000fe20000001e0c */
[----:B------:R-:W-:Y:S01]  /*0890*/  VIADD R20, R20, UR15 ;  /* 0x0000000f14147c36 */ /* 0x000fe20008000000 */
[C---:B------:R-:W-:Y:S02]  /*08a0*/  LOP3.LUT R17, R12.reuse, R19, R17, 0xe8, !PT ;  /* 0x000000130c117212 */ /* 0x040fe400078ee811 */
        /* <DEDUP_REMOVED lines=29> */
[C-C-:B------:R-:W-:Y:S02]  /*0a80*/  SHF.R.W.U32 R12, R18.reuse, 0x2, R18.reuse ;  /* 0x00000002120c7819 */ /* 0x140fe40000001e12 */
[C-C-:B------:R-:W-:Y:S01]  /*0a90*/  SHF.R.W.U32 R13, R18.reuse, 0xd, R18.reuse ;  /* 0x0000000d120d7819 */ /* 0x140fe20000001e12 */
        /* <DEDUP_REMOVED lines=36> */
[C-C-:B------:R-:W-:Y:S02]  /*0ce0*/  SHF.R.W.U32 R23, R18.reuse, 0x2, R18.reuse ;  /* 0x0000000212177819 */ /* 0x140fe40000001e12 */
[C-C-:B------:R-:W-:Y:S02]  /*0cf0*/  SHF.R.W.U32 R24, R18.reuse, 0xd, R18.reuse ;  /* 0x0000000d12187819 */ /* 0x140fe40000001e12 */
[----:B------:R-:W-:-:S02]  /*0d00*/  SHF.R.W.U32 R27, R18, 0x16, R18 ;  /* 0x00000016121b7819 */ /* 0x000fc40000001e12 */
[C-C-:B------:R-:W-:Y:S02]  /*0d10*/  SHF.R.W.U32 R14, R26.reuse, 0x7, R26.reuse ;  /* 0x000000071a0e7819 */ /* 0x140fe40000001e1a */
[--C-:B------:R-:W-:Y:S02]  /*0d20*/  SHF.R.W.U32 R21, R26, 0x12, R26.reuse ;  /* 0x000000121a157819 */ /* 0x100fe40000001e1a */
[----:B------:R-:W-:Y:S02]  /*0d30*/  SHF.R.U32.HI R22, RZ, 0x3, R26 ;  /* 0x00000003ff167819 */ /* 0x000fe4000001161a */
[----:B------:R-:W-:Y:S01]  /*0d40*/  LOP3.LUT R10, R9, R17, R10, 0x96, !PT ;  /* 0x00000011090a7212 */ /* 0x000fe200078e960a */
[----:B------:R-:W-:Y:S01]  /*0d50*/  IMAD.IADD R9, R20, 0x1, R28 ;  /* 0x0000000114097824 */ /* 0x000fe200078e021c */
[----:B------:R-:W-:Y:S02]  /*0d60*/  LOP3.LUT R24, R27, R24, R23, 0x96, !PT ;  /* 0x000000181b187212 */ /* 0x000fe400078e9617 */
        /* <DEDUP_REMOVED lines=13> */
[C-C-:B------:R-:W-:Y:S02]  /*0e40*/  SHF.R.W.U32 R21, R19.reuse, 0xd, R19.reuse ;  /* 0x0000000d13157819 */ /* 0x140fe40000001e13 */
[----:B------:R-:W-:-:S02]  /*0e50*/  SHF.R.W.U32 R22, R19, 0x16, R19 ;  /* 0x0000001613167819 */ /* 0x000fc40000001e13 */
[----:B------:R-:W-:Y:S02]  /*0e60*/  LOP3.LUT R23, R9, R13, R12, 0xca, !PT ;  /* 0x0000000d09177212 */ /* 0x000fe400078eca0c */
[----:B------:R-:W-:Y:S02]  /*0e70*/  LOP3.LUT R27, R22, R21, R20, 0x96, !PT ;  /* 0x00000015161b7212 */ /* 0x000fe400078e9614 */
[----:B------:R-:W-:Y:S02]  /*0e80*/  IADD3 R20, PT, PT, R23, R30, R11 ;  /* 0x0000001e17147210 */ /* 0x000fe40007ffe00b */
[----:B------:R-:W-:Y:S02]  /*0e90*/  IADD3 R16, PT, PT, R17, 0x1100000, R16 ;  /* 0x0110000011107810 */ /* 0x000fe40007ffe010 */
[C-C-:B------:R-:W-:Y:S01]  /*0ea0*/  SHF.R.W.U32 R10, R7.reuse, 0x11, R7.reuse ;  /* 0x00000011070a7819 */ /* 0x140fe20000001e07 */
[----:B------:R-:W-:Y:S01]  /*0eb0*/  VIADD R20, R20, UR24 ;  /* 0x0000001814147c36 */ /* 0x000fe20008000000 */
[----:B------:R-:W-:-:S02]  /*0ec0*/  SHF.R.W.U32 R11, R7, 0x13, R7 ;  /* 0x00000013070b7819 */ /* 0x000fc40000001e07 */
[----:B------:R-:W-:Y:S02]  /*0ed0*/  SHF.R.U32.HI R17, RZ, 0xa, R7 ;  /* 0x0000000aff117819 */ /* 0x000fe40000011607 */
[----:B------:R-:W-:Y:S02]  /*0ee0*/  LOP3.LUT R24, R19, R18, R15, 0xe8, !PT ;  /* 0x0000001213187212 */ /* 0x000fe400078ee80f */
[C-C-:B------:R-:W-:Y:S02]  /*0ef0*/  SHF.R.W.U32 R21, R16.reuse, 0x11, R16.reuse ;  /* 0x0000001110157819 */ /* 0x140fe40000001e10 */
[--C-:B------:R-:W-:Y:S02]  /*0f00*/  SHF.R.W.U32 R22, R16, 0x13, R16.reuse ;  /* 0x0000001310167819 */ /* 0x100fe40000001e10 */
[----:B------:R-:W-:Y:S02]  /*0f10*/  SHF.R.U32.HI R23, RZ, 0xa, R16 ;  /* 0x0000000aff177819 */ /* 0x000fe40000011610 */
[----:B------:R-:W-:Y:S01]  /*0f20*/  LOP3.LUT R11, R11, R17, R10, 0x96, !PT ;  /* 0x000000110b0b7212 */ /* 0x000fe200078e960a */
[----:B------:R-:W-:Y:S01]  /*0f30*/  IMAD.IADD R10, R15, 0x1, R20 ;  /* 0x000000010f0a7824 */ /* 0x000fe200078e0214 */
[----:B------:R-:W-:-:S02]  /*0f40*/  IADD3 R28, PT, PT, R27, R24, R28 ;  /* 0x000000181b1c7210 */ /* 0x000fc40007ffe01c */
[----:B------:R-:W-:Y:S02]  /*0f50*/  LOP3.LUT R21, R22, R23, R21, 0x96, !PT ;  /* 0x0000001716157212 */ /* 0x000fe400078e9615 */
[C-C-:B------:R-:W-:Y:S02]  /*0f60*/  SHF.R.W.U32 R15, R28.reuse, 0x2, R28.reuse ;  /* 0x000000021c0f7819 */ /* 0x140fe40000001e1c */
[C-C-:B------:R-:W-:Y:S02]  /*0f70*/  SHF.R.W.U32 R22, R28.reuse, 0xd, R28.reuse ;  /* 0x0000000d1c167819 */ /* 0x140fe40000001e1c */
[----:B------:R-:W-:Y:S02]  /*0f80*/  SHF.R.W.U32 R17, R28, 0x16, R28 ;  /* 0x000000161c117819 */ /* 0x000fe40000001e1c */
        /* <DEDUP_REMOVED lines=13> */
[----:B------:R-:W-:-:S02]  /*1060*/  LOP3.LUT R29, R10, R9, R13, 0xca, !PT ;  /* 0x000000090a1d7212 */ /* 0x000fc400078eca0d */
[----:B------:R-:W-:Y:S02]  /*1070*/  LOP3.LUT R24, R28, R19, R18, 0xe8, !PT ;  /* 0x000000131c187212 */ /* 0x000fe400078ee812 */
[----:B------:R-:W-:Y:S02]  /*1080*/  LOP3.LUT R11, R14, R15, R11, 0x96, !PT ;  /* 0x0000000f0e0b7212 */ /* 0x000fe400078e960b */
[----:B------:R-:W-:Y:S02]  /*1090*/  LOP3.LUT R22, R17, R21, R22, 0x96, !PT ;  /* 0x0000001511167212 */ /* 0x000fe400078e9616 */
[----:B------:R-:W-:Y:S01]  /*10a0*/  IADD3 R27, PT, PT, R29, R27, R12 ;  /* 0x0000001b1d1b7210 */ /* 0x000fe20007ffe00c */
[----:B------:R-:W-:Y:S01]  /*10b0*/  VIADD R17, R11, 0x80000000 ;  /* 0x800000000b117836 */ /* 0x000fe20000000000 */
[----:B------:R-:W-:Y:S02]  /*10c0*/  IADD3 R14, PT, PT, R23, R24, R20 ;  /* 0x00000018170e7210 */ /* 0x000fe40007ffe014 */
[C-C-:B------:R-:W-:Y:S01]  /*10d0*/  SHF.R.W.U32 R12, R22.reuse, 0x11, R22.reuse ;  /* 0x00000011160c7819 */ /* 0x140fe20000001e16 */
[----:B------:R-:W-:Y:S01]  /*10e0*/  VIADD R11, R27, UR25 ;  /* 0x000000191b0b7c36 */ /* 0x000fe20008000000 */
[----:B------:R-:W-:-:S02]  /*10f0*/  SHF.R.W.U32 R15, R22, 0x13, R22 ;  /* 0x00000013160f7819 */ /* 0x000fc40000001e16 */
[----:B------:R-:W-:Y:S02]  /*1100*/  SHF.R.U32.HI R20, RZ, 0xa, R22 ;  /* 0x0000000aff147819 */ /* 0x000fe40000011616 */
        /* <DEDUP_REMOVED lines=17> */
[C-C-:B------:R-:W-:Y:S01]  /*1220*/  SHF.R.W.U32 R18, R30.reuse, 0x11, R30.reuse ;  /* 0x000000111e127819 */ /* 0x140fe20000001e1e */
[----:B------:R-:W-:Y:S01]  /*1230*/  VIADD R21, R21, 0x280 ;  /* 0x0000028015157836 */ /* 0x000fe20000000000 */
        /* <DEDUP_REMOVED lines=8> */
[----:B------:R-:W-:Y:S01]  /*12c0*/  IADD3 R29, PT, PT, R20, R32, R13 ;  /* 0x00000020141d7210 */ /* 0x000fe20007ffe00d */
[----:B------:R-:W-:Y:S01]  /*12d0*/  IMAD.IADD R18, R25, 0x1, R18 ;  /* 0x0000000119127824 */ /* 0x000fe200078e0212 */
[C-C-:B------:R-:W-:Y:S02]  /*12e0*/  SHF.R.W.U32 R23, R7.reuse, 0x7, R7.reuse ;  /* 0x0000000707177819 */ /* 0x140fe40000001e07 */
[--C-:B------:R-:W-:Y:S01]  /*12f0*/  SHF.R.W.U32 R32, R7, 0x12, R7.reuse ;  /* 0x0000001207207819 */ /* 0x100fe20000001e07 */
[----:B------:R-:W-:Y:S01]  /*1300*/  VIADD R29, R29, UR26 ;  /* 0x0000001a1d1d7c36 */ /* 0x000fe20008000000 */
[----:B------:R-:W-:Y:S02]  /*1310*/  SHF.R.U32.HI R27, RZ, 0x3, R7 ;  /* 0x00000003ff1b7819 */ /* 0x000fe40000011607 */
[----:B------:R-:W-:Y:S01]  /*1320*/  SHF.R.W.U32 R13, R21, 0x11, R21 ;  /* 0x00000011150d7819 */ /* 0x000fe20000001e15 */
[----:B------:R-:W-:Y:S01]  /*1330*/  IMAD.IADD R34, R19, 0x1, R29 ;  /* 0x0000000113227824 */ /* 0x000fe200078e021d */
[----:B------:R-:W-:-:S02]  /*1340*/  SHF.R.W.U32 R20, R21, 0x13, R21 ;  /* 0x0000001315147819 */ /* 0x000fc40000001e15 */
[----:B------:R-:W-:Y:S02]  /*1350*/  SHF.R.U32.HI R24, RZ, 0xa, R21 ;  /* 0x0000000aff187819 */ /* 0x000fe40000011615 */
[----:B------:R-:W-:Y:S02]  /*1360*/  LOP3.LUT R31, R11, R14, R28, 0xe8, !PT ;  /* 0x0000000e0b1f7212 */ /* 0x000fe400078ee81c */
[----:B------:R-:W-:Y:S02]  /*1370*/  LOP3.LUT R23, R32, R27, R23, 0x96, !PT ;  /* 0x0000001b20177212 */ /* 0x000fe400078e9617 */
[----:B------:R-:W-:Y:S02]  /*1380*/  LOP3.LUT R13, R20, R24, R13, 0x96, !PT ;  /* 0x00000018140d7212 */ /* 0x000fe400078e960d */
[C-C-:B------:R-:W-:Y:S02]  /*1390*/  SHF.R.W.U32 R19, R18.reuse, 0x11, R18.reuse ;  /* 0x0000001112137819 */ /* 0x140fe40000001e12 */
[--C-:B------:R-:W-:Y:S01]  /*13a0*/  SHF.R.W.U32 R24, R18, 0x13, R18.reuse ;  /* 0x0000001312187819 */ /* 0x100fe20000001e12 */
[----:B------:R-:W-:Y:S01]  /*13b0*/  IMAD.IADD R20, R16, 0x1, R13 ;  /* 0x0000000110147824 */ /* 0x000fe200078e020d */
[----:B------:R-:W-:-:S02]  /*13c0*/  SHF.R.U32.HI R27, RZ, 0xa, R18 ;  /* 0x0000000aff1b7819 */ /* 0x000fc40000011612 */
[----:B------:R-:W-:Y:S02]  /*13d0*/  IADD3 R12, PT, PT, R12, R31, R29 ;  /* 0x0000001f0c0c7210 */ /* 0x000fe40007ffe01d */
[C-C-:B------:R-:W-:Y:S02]  /*13e0*/  SHF.R.W.U32 R29, R34.reuse, 0x6, R34.reuse ;  /* 0x00000006221d7819 */ /* 0x140fe40000001e22 */
[C-C-:B------:R-:W-:Y:S02]  /*13f0*/  SHF.R.W.U32 R32, R34.reuse, 0xb, R34.reuse ;  /* 0x0000000b22207819 */ /* 0x140fe40000001e22 */
[----:B------:R-:W-:Y:S02]  /*1400*/  SHF.R.W.U32 R31, R34, 0x19, R34 ;  /* 0x00000019221f7819 */ /* 0x000fe40000001e22 */
[----:B------:R-:W-:Y:S02]  /*1410*/  LOP3.LUT R24, R24, R27, R19, 0x96, !PT ;  /* 0x0000001b18187212 */ /* 0x000fe400078e9613 */
[----:B------:R-:W-:-:S02]  /*1420*/  LOP3.LUT R36, R31, R32, R29, 0x96, !PT ;  /* 0x000000201f247212 */ /* 0x000fc400078e961d */
[----:B------:R-:W-:Y:S01]  /*1430*/  LOP3.LUT R19, R34, R15, R10, 0xca, !PT ;  /* 0x0000000f22137212 */ /* 0x000fe200078eca0a */
[----:B------:R-:W-:Y:S01]  /*1440*/  IMAD.IADD R24, R17, 0x1, R24 ;  /* 0x0000000111187824 */ /* 0x000fe200078e0218 */
[C-C-:B------:R-:W-:Y:S02]  /*1450*/  SHF.R.W.U32 R31, R20.reuse, 0x11, R20.reuse ;  /* 0x00000011141f7819 */ /* 0x140fe40000001e14 */
[--C-:B------:R-:W-:Y:S02]  /*1460*/  SHF.R.W.U32 R32, R20, 0x13, R20.reuse ;  /* 0x0000001314207819 */ /* 0x100fe40000001e14 */
[----:B------:R-:W-:Y:S02]  /*1470*/  SHF.R.U32.HI R13, RZ, 0xa, R20 ;  /* 0x0000000aff0d7819 */ /* 0x000fe40000011614 */
[----:B------:R-:W-:Y:S01]  /*1480*/  IADD3 R19, PT, PT, R19, R36, R9 ;  /* 0x0000002413137210 */ /* 0x000fe20007ffe009 */
[----:B------:R-:W-:Y:S01]  /*1490*/  IMAD.U32 R36, RZ, RZ, UR27 ;  /* 0x0000001bff247e24 */ /* 0x000fe2000f8e00ff */
[----:B------:R-:W-:-:S02]  /*14a0*/  LOP3.LUT R31, R32, R13, R31, 0x96, !PT ;  /* 0x0000000d201f7212 */ /* 0x000fc400078e961f */
[C-C-:B------:R-:W-:Y:S02]  /*14b0*/  SHF.R.W.U32 R32, R24.reuse, 0x11, R24.reuse ;  /* 0x0000001118207819 */ /* 0x140fe40000001e18 */
[--C-:B------:R-:W-:Y:S01]  /*14c0*/  SHF.R.W.U32 R9, R24, 0x13, R24.reuse ;  /* 0x0000001318097819 */ /* 0x100fe20000001e18 */
[----:B------:R-:W-:Y:S01]  /*14d0*/  IMAD.IADD R31, R26, 0x1, R31 ;  /* 0x000000011a1f7824 */ /* 0x000fe200078e021f */
[----:B------:R-:W-:Y:S02]  /*14e0*/  SHF.R.U32.HI R13, RZ, 0xa, R24 ;  /* 0x0000000aff0d7819 */ /* 0x000fe40000011618 */
[----:B------:R-:W-:Y:S02]  /*14f0*/  IADD3 R19, PT, PT, R19, 0x280, R36 ;  /* 0x0000028013137810 */ /* 0x000fe40007ffe024 */
[----:B------:R-:W-:Y:S02]  /*1500*/  LOP3.LUT R32, R9, R13, R32, 0x96, !PT ;  /* 0x0000000d09207212 */ /* 0x000fe400078e9620 */
[----:B------:R-:W-:-:S02]  /*1510*/  SHF.R.W.U32 R9, R12, 0x2, R12 ;  /* 0x000000020c097819 */ /* 0x000fc40000001e0c */
[C-C-:B------:R-:W-:Y:S02]  /*1520*/  SHF.R.W.U32 R36, R12.reuse, 0xd, R12.reuse ;  /* 0x0000000d0c247819 */ /* 0x140fe40000001e0c */
        /* <DEDUP_REMOVED lines=14> */
[--C-:B------:R-:W-:Y:S02]  /*1610*/  SHF.R.W.U32 R32, R28, 0x13, R28.reuse ;  /* 0x000000131c207819 */ /* 0x100fe40000001e1c */
[----:B------:R-:W-:Y:S02]  /*1620*/  SHF.R.U32.HI R19, RZ, 0xa, R28 ;  /* 0x0000000aff137819 */ /* 0x000fe4000001161c */
[----:B------:R-:W-:Y:S02]  /*1630*/  SHF.R.U32.HI R27, RZ, 0xa, R31 ;  /* 0x0000000aff1b7819 */ /* 0x000fe4000001161f */
[----:B------:R-:W-:-:S02]  /*1640*/  LOP3.LUT R29, R32, R19, R29, 0x96, !PT ;  /* 0x00000013201d7212 */ /* 0x000fc400078e961d */
[C-C-:B------:R-:W-:Y:S02]  /*1650*/  SHF.R.W.U32 R19, R31.reuse, 0x11, R31.reuse ;  /* 0x000000111f137819 */ /* 0x140fe40000001e1f */
[----:B------:R-:W-:Y:S02]  /*1660*/  SHF.R.W.U32 R32, R31, 0x13, R31 ;  /* 0x000000131f207819 */ /* 0x000fe40000001e1f */
[----:B------:R-:W-:Y:S02]  /*1670*/  IADD3 R23, PT, PT, R23, R29, R20 ;  /* 0x0000001d17177210 */ /* 0x000fe40007ffe014 */
[----:B------:R-:W-:-:S05]  /*1680*/  LOP3.LUT R19, R32, R27, R19, 0x96, !PT ;  /* 0x0000001b20137212 */ /* 0x000fca00078e9613 */
        /* <DEDUP_REMOVED lines=28> */
[----:B------:R-:W-:Y:S01]  /*1850*/  LOP3.LUT R36, R32, R33, R7, 0x96, !PT ;  /* 0x0000002120247212 */ /* 0x000fe200078e9607 */
[----:B------:R-:W-:-:S04]  /*1860*/  VIADD R32, R23, 0x280 ;  /* 0x0000028017207836 */ /* 0x000fc80000000000 */
[----:B------:R-:W-:Y:S01]  /*1870*/  IMAD.IADD R23, R36, 0x1, R29 ;  /* 0x0000000124177824 */ /* 0x000fe200078e021d */
        /* <DEDUP_REMOVED lines=33> */
[----:B------:R-:W-:Y:S01]  /*1a90*/  IMAD.IADD R12, R12, 0x1, R25 ;  /* 0x000000010c0c7824 */ /* 0x000fe200078e0219 */
[----:B------:R-:W-:-:S02]  /*1aa0*/  SHF.R.W.U32 R36, R7, 0x12, R7 ;  /* 0x0000001207247819 */ /* 0x000fc40000001e07 */
        /* <DEDUP_REMOVED lines=128> */
[----:B------:R-:W-:Y:S02]  /*22b0*/  SHF.R.U32.HI R34, RZ, 0xa, R13 ;  /* 0x0000000aff227819 */ /* 0x000fe4000001160d */
[----:B------:R-:W-:Y:S02]  /*22c0*/  IADD3 R21, PT, PT, R30, R21, R14 ;  /* 0x000000151e157210 */ /* 0x000fe40007ffe00e */
[--C-:B------:R-:W-:Y:S02]  /*22d0*/  SHF.R.W.U32 R14, R20, 0x7, R20.reuse ;  /* 0x00000007140e7819 */ /* 0x100fe40000001e14 */
[----:B------:R-:W-:-:S02]  /*22e0*/  SHF.R.U32.HI R30, RZ, 0x3, R20 ;  /* 0x00000003ff1e7819 */ /* 0x000fc40000011614 */
        /* <DEDUP_REMOVED lines=433> */
[----:B------:R-:W-:Y:S01]  /*3e00*/  SHF.R.W.U32 R32, R15, 0x13, R15 ;  /* 0x000000130f207819 */ /* 0x000fe20000001e0f */
[----:B------:R-:W-:Y:S01]  /*3e10*/  IMAD.IADD R28, R28, 0x1, R33 ;  /* 0x000000011c1c7824 */ /* 0x000fe200078e0221 */
[----:B------:R-:W-:Y:S01]  /*3e20*/  SHF.R.W.U32 R35, R7, 0xd, R7 ;  /* 0x0000000d07237819 */ /* 0x000fe20000001e07 */
[----:B------:R-:W-:Y:S01]  /*3e30*/  IMAD.IADD R16, R16, 0x1, R31 ;  /* 0x0000000110107824 */ /* 0x000fe200078e021f */
[----:B------:R-:W-:-:S04]  /*3e40*/  SHF.R.W.U32 R31, R15, 0x11, R15 ;  /* 0x000000110f1f7819 */ /* 0x000fc80000001e0f */
[----:B------:R-:W-:Y:S02]  /*3e50*/  LOP3.LUT R31, R32, R34, R31, 0x96, !PT ;  /* 0x00000022201f7212 */ /* 0x000fe400078e961f */
[C---:B------:R-:W-:Y:S02]  /*3e60*/  SHF.R.W.U32 R32, R7.reuse, 0x16, R7 ;  /* 0x0000001607207819 */ /* 0x040fe40000001e07 */
[----:B------:R-:W-:Y:S02]  /*3e70*/  IADD3 R31, PT, PT, R18, R31, R29 ;  /* 0x0000001f121f7210 */ /* 0x000fe40007ffe01d */
[----:B------:R-:W-:Y:S02]  /*3e80*/  SHF.R.W.U32 R18, R7, 0x2, R7 ;  /* 0x0000000207127819 */ /* 0x000fe40000001e07 */
[----:B------:R-:W-:Y:S02]  /*3e90*/  SHF.R.W.U32 R34, R28, 0x19, R28 ;  /* 0x000000191c227819 */ /* 0x000fe40000001e1c */
[----:B------:R-:W-:-:S02]  /*3ea0*/  LOP3.LUT R18, R32, R35, R18, 0x96, !PT ;  /* 0x0000002320127212 */ /* 0x000fc400078e9612 */
        /* <DEDUP_REMOVED lines=160> */
[----:B------:R-:W-:Y:S02]  /*48b0*/  SHF.R.W.U32 R18, R7, 0x16, R7 ;  /* 0x0000001607127819 */ /* 0x000fe40000001e07 */
[----:B------:R-:W-:-:S02]  /*48c0*/  IADD3 R21, PT, PT, R9, UR62, R30 ;  /* 0x0000003e09157c10 */ /* 0x000fc4000fffe01e */
        /* <DEDUP_REMOVED lines=48> */
[C---:B------:R-:W-:Y:S02]  /*4bd0*/  LOP3.LUT R7, R21.reuse, R32, R7, 0xe8, !PT ;  /* 0x0000002015077212 */ /* 0x040fe400078ee807 */
[----:B------:R-:W-:Y:S02]  /*4be0*/  IADD3 R29, PT, PT, R28, R26, R29 ;  /* 0x0000001a1c1d7210 */ /* 0x000fe40007ffe01d */
[C---:B------:R-:W-:Y:S02]  /*4bf0*/  SHF.R.W.U32 R26, R21.reuse, 0x2, R21 ;  /* 0x00000002151a7819 */ /* 0x040fe40000001e15 */
[----:B------:R-:W-:Y:S02]  /*4c00*/  IADD3 R14, PT, PT, R14, UR67, R29 ;  /* 0x000000430e0e7c10 */ /* 0x000fe4000fffe01d */
[C-C-:B------:R-:W-:Y:S02]  /*4c10*/  SHF.R.W.U32 R29, R21.reuse, 0xd, R21.reuse ;  /* 0x0000000d151d7819 */ /* 0x140fe40000001e15 */
[C---:B------:R-:W-:Y:S01]  /*4c20*/  SHF.R.W.U32 R28, R21.reuse, 0x16, R21 ;  /* 0x00000016151c7819 */ /* 0x040fe20000001e15 */
[----:B------:R-:W-:-:S03]  /*4c30*/  IMAD.IADD R10, R21, 0x1, R14 ;  /* 0x00000001150a7824 */ /* 0x000fc600078e020e */
[----:B------:R-:W-:Y:S02]  /*4c40*/  LOP3.LUT R26, R28, R29, R26, 0x96, !PT ;  /* 0x0000001d1c1a7212 */ /* 0x000fe400078e961a */
[C-C-:B------:R-:W-:Y:S02]  /*4c50*/  SHF.R.W.U32 R30, R10.reuse, 0x6, R10.reuse ;  /* 0x000000060a1e7819 */ /* 0x140fe40000001e0a */
[C-C-:B------:R-:W-:Y:S02]  /*4c60*/  SHF.R.W.U32 R31, R10.reuse, 0xb, R10.reuse ;  /* 0x0000000b0a1f7819 */ /* 0x140fe40000001e0a */
[C---:B------:R-:W-:Y:S02]  /*4c70*/  SHF.R.W.U32 R33, R10.reuse, 0x19, R10 ;  /* 0x000000190a217819 */ /* 0x040fe40000001e0a */
[----:B------:R-:W-:Y:S02]  /*4c80*/  LOP3.LUT R28, R10, R13, R18, 0xca, !PT ;  /* 0x0000000d0a1c7212 */ /* 0x000fe400078eca12 */
[----:B------:R-:W-:-:S02]  /*4c90*/  LOP3.LUT R30, R33, R31, R30, 0x96, !PT ;  /* 0x0000001f211e7212 */ /* 0x000fc400078e961e */
[----:B------:R-:W-:Y:S02]  /*4ca0*/  IADD3 R26, PT, PT, R26, R7, R11 ;  /* 0x000000071a1a7210 */ /* 0x000fe40007ffe00b */
[----:B------:R-:W-:Y:S02]  /*4cb0*/  IADD3 R28, PT, PT, R28, R30, R9 ;  /* 0x0000001e1c1c7210 */ /* 0x000fe40007ffe009 */
[C---:B------:R-:W-:Y:S02]  /*4cc0*/  SHF.R.W.U32 R9, R26.reuse, 0x2, R26 ;  /* 0x000000021a097819 */ /* 0x040fe40000001e1a */
[----:B------:R-:W-:Y:S02]  /*4cd0*/  IADD3 R15, PT, PT, R15, UR68, R28 ;  /* 0x000000440f0f7c10 */ /* 0x000fe4000fffe01c */
[C-C-:B------:R-:W-:Y:S02]  /*4ce0*/  SHF.R.W.U32 R28, R26.reuse, 0xd, R26.reuse ;  /* 0x0000000d1a1c7819 */ /* 0x140fe40000001e1a */
[C---:B------:R-:W-:Y:S01]  /*4cf0*/  SHF.R.W.U32 R11, R26.reuse, 0x16, R26 ;  /* 0x000000161a0b7819 */ /* 0x040fe20000001e1a */
[C---:B------:R-:W-:Y:S01]  /*4d00*/  IMAD.IADD R7, R26.reuse, 0x1, R15 ;  /* 0x000000011a077824 */ /* 0x040fe200078e020f */
        /* <DEDUP_REMOVED lines=13> */
[----:B------:R-:W-:Y:S02]  /*4de0*/  IADD3 R12, PT, PT, R16, UR69, R29 ;  /* 0x00000045100c7c10 */ /* 0x000fe4000fffe01d */
        /* <DEDUP_REMOVED lines=87> */
[----:B------:R-:W-:Y:S01]  /*5360*/  IADD3 R16, PT, PT, R25, UR74, R14 ;  /* 0x0000004a19107c10 */ /* 0x000fe2000fffe00e */
[----:B------:R-:W-:Y:S01]  /*5370*/  IMAD.MOV.U32 R25, RZ, RZ, 0x6a09e667 ;  /* 0x6a09e667ff197424 */ /* 0x000fe200078e00ff */
[C-C-:B------:R-:W-:Y:S01]  /*5380*/  SHF.R.W.U32 R9, R11.reuse, 0x2, R11.reuse ;  /* 0x000000020b097819 */ /* 0x140fe20000001e0b */
[--C-:B------:R-:W-:Y:S01]  /*5390*/  IMAD.IADD R2, R2, 0x1, R11.reuse ;  /* 0x0000000102027824 */ /* 0x100fe200078e020b */
[--C-:B------:R-:W-:Y:S01]  /*53a0*/  SHF.R.W.U32 R20, R11, 0xd, R11.reuse ;  /* 0x0000000d0b147819 */ /* 0x100fe20000001e0b */
        /* <DEDUP_REMOVED lines=9> */
[----:B------:R-:W-:Y:S01]  /*5440*/  LOP3.LUT R19, R19, R20, R15, 0x96, !PT ;  /* 0x0000001413137212 */ /* 0x000fe200078e960f */
[----:B------:R-:W-:Y:S01]  /*5450*/  IMAD.IADD R15, R24, 0x1, R23 ;  /* 0x00000001180f7824 */ /* 0x000fe200078e0217 */
[----:B------:R-:W-:Y:S02]  /*5460*/  LOP3.LUT R9, R14, R10, R7, 0xca, !PT ;  /* 0x0000000a0e097212 */ /* 0x000fe400078eca07 */
[C-C-:B------:R-:W-:Y:S02]  /*5470*/  SHF.R.W.U32 R13, R16.reuse, 0x2, R16.reuse ;  /* 0x00000002100d7819 */ /* 0x140fe40000001e10 */
[C-C-:B------:R-:W-:Y:S02]  /*5480*/  SHF.R.W.U32 R20, R16.reuse, 0xd, R16.reuse ;  /* 0x0000000d10147819 */ /* 0x140fe40000001e10 */
[----:B------:R-:W-:Y:S02]  /*5490*/  SHF.R.W.U32 R21, R16, 0x16, R16 ;  /* 0x0000001610157819 */ /* 0x000fe40000001e10 */
[----:B------:R-:W-:-:S02]  /*54a0*/  IADD3 R18, PT, PT, R9, R19, R18 ;  /* 0x0000001309127210 */ /* 0x000fc40007ffe012 */
[----:B------:R-:W-:Y:S01]  /*54b0*/  LOP3.LUT R20, R21, R20, R13, 0x96, !PT ;  /* 0x0000001415147212 */ /* 0x000fe200078e960d */
[----:B------:R-:W-:Y:S01]  /*54c0*/  IMAD.MOV.U32 R13, RZ, RZ, 0x510e527f ;  /* 0x510e527fff0d7424 */ /* 0x000fe200078e00ff */
[----:B------:R-:W-:Y:S01]  /*54d0*/  IADD3 R15, PT, PT, R15, UR75, R18 ;  /* 0x0000004b0f0f7c10 */ /* 0x000fe2000fffe012 */
[----:B------:R-:W-:Y:S01]  /*54e0*/  IMAD.MOV.U32 R18, RZ, RZ, 0x1f83d9ab ;  /* 0x1f83d9abff127424 */ /* 0x000fe200078e00ff */
[----:B------:R-:W-:Y:S01]  /*54f0*/  LOP3.LUT R9, R16, R11, R17, 0xe8, !PT ;  /* 0x0000000b10097212 */ /* 0x000fe200078ee811 */
[----:B------:R-:W-:Y:S01]  /*5500*/  IMAD.MOV.U32 R21, RZ, RZ, -0x64fa9774 ;  /* 0x9b05688cff157424 */ /* 0x000fe200078e00ff */
[----:B------:R-:W-:Y:S02]  /*5510*/  IADD3 R12, PT, PT, R15, UR7, R12 ;  /* 0x000000070f0c7c10 */ /* 0x000fe4000fffe00c */
        /* <DEDUP_REMOVED lines=137> */
[----:B------:R-:W-:Y:S01]  /*5db0*/  LOP3.LUT R18, R25, R16, R18, 0x96, !PT ;  /* 0x0000001019127212 */ /* 0x000fe200078e9612 */
[----:B------:R-:W-:Y:S01]  /*5dc0*/  VIADD R16, R30, UR21 ;  /* 0x000000151e107c36 */ /* 0x000fe20008000000 */
[----:B------:R-:W-:Y:S02]  /*5dd0*/  IADD3 R21, PT, PT, R28, R27, R21 ;  /* 0x0000001b1c157210 */ /* 0x000fe40007ffe015 */
[----:B------:R-:W-:Y:S01]  /*5de0*/  LOP3.LUT R26, R3, R23, R26, 0x96, !PT ;  /* 0x00000017031a7212 */ /* 0x000fe200078e961a */
[----:B------:R-:W-:Y:S01]  /*5df0*/  IMAD.IADD R3, R22, 0x1, R16 ;  /* 0x0000000116037824 */ /* 0x000fe200078e0210 */
        /* <DEDUP_REMOVED lines=38> */
[--C-:B------:R-:W-:Y:S02]  /*6060*/  SHF.R.W.U32 R19, R12, 0x7, R12.reuse ;  /* 0x000000070c137819 */ /* 0x100fe40000001e0c */
[----:B------:R-:W-:Y:S02]  /*6070*/  SHF.R.U32.HI R26, RZ, 0x3, R12 ;  /* 0x00000003ff1a7819 */ /* 0x000fe4000001160c */
[----:B------:R-:W-:Y:S02]  /*6080*/  LOP3.LUT R31, R32, R31, R30, 0x96, !PT ;  /* 0x0000001f201f7212 */ /* 0x000fe400078e961e */
[----:B------:R-:W-:-:S02]  /*6090*/  LOP3.LUT R28, R15, R3, R10, 0xca, !PT ;  /* 0x000000030f1c7212 */ /* 0x000fc400078eca0a */
[----:B------:R-:W-:Y:S02]  /*60a0*/  LOP3.LUT R19, R24, R26, R19, 0x96, !PT ;  /* 0x0000001a18137212 */ /* 0x000fe400078e9613 */
[----:B------:R-:W-:Y:S02]  /*60b0*/  IADD3 R28, PT, PT, R28, R31, R14 ;  /* 0x0000001f1c1c7210 */ /* 0x000fe40007ffe00e */
[----:B------:R-:W-:Y:S02]  /*60c0*/  LOP3.LUT R21, R22, R23, R21, 0xe8, !PT ;  /* 0x0000001716157212 */ /* 0x000fe400078ee815 */
[----:B------:R-:W-:Y:S01]  /*60d0*/  IADD3 R14, PT, PT, R19, R25, R4 ;  /* 0x00000019130e7210 */ /* 0x000fe20007ffe004 */
[----:B------:R-:W-:Y:S01]  /*60e0*/  VIADD R4, R28, UR23 ;  /* 0x000000171c047c36 */ /* 0x000fe20008000000 */
[C-C-:B------:R-:W-:Y:S02]  /*60f0*/  SHF.R.W.U32 R24, R9.reuse, 0x11, R9.reuse ;  /* 0x0000001109187819 */ /* 0x140fe40000001e09 */
[----:B------:R-:W-:-:S02]  /*6100*/  SHF.R.W.U32 R27, R9, 0x13, R9 ;  /* 0x00000013091b7819 */ /* 0x000fc40000001e09 */
[----:B------:R-:W-:Y:S02]  /*6110*/  SHF.R.U32.HI R26, RZ, 0xa, R9 ;  /* 0x0000000aff1a7819 */ /* 0x000fe40000011609 */
[----:B------:R-:W-:Y:S01]  /*6120*/  IADD3 R21, PT, PT, R29, R21, R16 ;  /* 0x000000151d157210 */ /* 0x000fe20007ffe010 */
[----:B------:R-:W-:Y:S01]  /*6130*/  IMAD.IADD R16, R23, 0x1, R4 ;  /* 0x0000000117107824 */ /* 0x000fe200078e0204 */
[----:B------:R-:W-:Y:S02]  /*6140*/  LOP3.LUT R19, R27, R26, R24, 0x96, !PT ;  /* 0x0000001a1b137212 */ /* 0x000fe400078e9618 */
[C-C-:B------:R-:W-:Y:S02]  /*6150*/  SHF.R.W.U32 R24, R14.reuse, 0x11, R14.reuse ;  /* 0x000000110e187819 */ /* 0x140fe40000001e0e */
[--C-:B------:R-:W-:Y:S02]  /*6160*/  SHF.R.W.U32 R25, R14, 0x13, R14.reuse ;  /* 0x000000130e197819 */ /* 0x100fe40000001e0e */
[----:B------:R-:W-:-:S02]  /*6170*/  SHF.R.U32.HI R26, RZ, 0xa, R14 ;  /* 0x0000000aff1a7819 */ /* 0x000fc4000001160e */
        /* <DEDUP_REMOVED lines=11> */
[----:B------:R-:W-:-:S02]  /*6230*/  IADD3 R2, PT, PT, R17, R19, R2 ;  /* 0x0000001311027210 */ /* 0x000fc40007ffe002 */
[----:B------:R-:W-:Y:S02]  /*6240*/  IADD3 R17, PT, PT, R27, R23, R20 ;  /* 0x000000171b117210 */ /* 0x000fe40007ffe014 */
[----:B------:R-:W-:Y:S02]  /*6250*/  IADD3 R23, PT, PT, R25, R31, R10 ;  /* 0x0000001f19177210 */ /* 0x000fe40007ffe00a */
[----:B------:R-:W-:Y:S02]  /*6260*/  IADD3 R5, PT, PT, R18, R24, R5 ;  /* 0x0000001812057210 */ /* 0x000fe40007ffe005 */
[--C-:B------:R-:W-:Y:S01]  /*6270*/  SHF.R.W.U32 R10, R7, 0x7, R7.reuse ;  /* 0x00000007070a7819 */ /* 0x100fe20000001e07 */
[----:B------:R-:W-:Y:S01]  /*6280*/  VIADD R23, R23, UR24 ;  /* 0x0000001817177c36 */ /* 0x000fe20008000000 */
[--C-:B------:R-:W-:Y:S02]  /*6290*/  SHF.R.W.U32 R25, R7, 0x12, R7.reuse ;  /* 0x0000001207197819 */ /* 0x100fe40000001e07 */
[----:B------:R-:W-:Y:S01]  /*62a0*/  SHF.R.U32.HI R26, RZ, 0x3, R7 ;  /* 0x00000003ff1a7819 */ /* 0x000fe20000011607 */
        /* <DEDUP_REMOVED lines=18> */
[----:B------:R-:W-:Y:S02]  /*63d0*/  IADD3 R24, PT, PT, R26, R30, R3 ;  /* 0x0000001e1a187210 */ /* 0x000fe40007ffe003 */
[----:B------:R-:W-:-:S02]  /*63e0*/  LOP3.LUT R27, R29, R28, R27, 0x96, !PT ;  /* 0x0000001c1d1b7212 */ /* 0x000fc400078e961b */
[----:B------:R-:W-:Y:S01]  /*63f0*/  LOP3.LUT R22, R17, R21, R22, 0xe8, !PT ;  /* 0x0000001511167212 */ /* 0x000fe200078ee816 */
[----:B------:R-:W-:Y:S01]  /*6400*/  VIADD R24, R24, UR25 ;  /* 0x0000001918187c36 */ /* 0x000fe20008000000 */
[----:B------:R-:W-:Y:S02]  /*6410*/  IADD3 R12, PT, PT, R13, R18, R12 ;  /* 0x000000120d0c7210 */ /* 0x000fe40007ffe00c */
[----:B------:R-:W-:Y:S02]  /*6420*/  IADD3 R18, PT, PT, R27, R22, R4 ;  /* 0x000000161b127210 */ /* 0x000fe40007ffe004 */
[----:B------:R-:W-:Y:S01]  /*6430*/  IADD3 R6, PT, PT, R6, R19, R9 ;  /* 0x0000001306067210 */ /* 0x000fe20007ffe009 */
[----:B------:R-:W-:Y:S01]  /*6440*/  IMAD.IADD R19, R21, 0x1, R24 ;  /* 0x0000000115137824 */ /* 0x000fe200078e0218 */
[C-C-:B------:R-:W-:Y:S02]  /*6450*/  SHF.R.W.U32 R3, R12.reuse, 0x11, R12.reuse ;  /* 0x000000110c037819 */ /* 0x140fe40000001e0c */
[----:B------:R-:W-:-:S02]  /*6460*/  SHF.R.W.U32 R4, R12, 0x13, R12 ;  /* 0x000000130c047819 */ /* 0x000fc40000001e0c */
[----:B------:R-:W-:Y:S02]  /*6470*/  SHF.R.U32.HI R13, RZ, 0xa, R12 ;  /* 0x0000000aff0d7819 */ /* 0x000fe4000001160c */
[C-C-:B------:R-:W-:Y:S02]  /*6480*/  SHF.R.W.U32 R22, R18.reuse, 0x2, R18.reuse ;  /* 0x0000000212167819 */ /* 0x140fe40000001e12 */
[C-C-:B------:R-:W-:Y:S02]  /*6490*/  SHF.R.W.U32 R25, R18.reuse, 0xd, R18.reuse ;  /* 0x0000000d12197819 */ /* 0x140fe40000001e12 */
[----:B------:R-:W-:Y:S02]  /*64a0*/  SHF.R.W.U32 R26, R18, 0x16, R18 ;  /* 0x00000016121a7819 */ /* 0x000fe40000001e12 */
[----:B------:R-:W-:Y:S01]  /*64b0*/  LOP3.LUT R4, R4, R13, R3, 0x96, !PT ;  /* 0x0000000d04047212 */ /* 0x000fe200078e9603 */
[----:B------:R-:W-:Y:S01]  /*64c0*/  VIADD R3, R6, 0x11002000 ;  /* 0x1100200006037836 */ /* 0x000fe20000000000 */
        /* <DEDUP_REMOVED lines=8> */
[----:B------:R-:W-:Y:S02]  /*6550*/  IADD3 R4, PT, PT, R11, R4, R8 ;  /* 0x000000040b047210 */ /* 0x000fe40007ffe008 */
[C-C-:B------:R-:W-:Y:S02]  /*6560*/  SHF.R.W.U32 R11, R22.reuse, 0x2, R22.reuse ;  /* 0x00000002160b7819 */ /* 0x140fe40000001e16 */
[--C-:B------:R-:W-:Y:S01]  /*6570*/  SHF.R.W.U32 R26, R22, 0xd, R22.reuse ;  /* 0x0000000d161a7819 */ /* 0x100fe20000001e16 */
[----:B------:R-:W-:Y:S01]  /*6580*/  VIADD R4, R4, 0x100 ;  /* 0x0000010004047836 */ /* 0x000fe20000000000 */
[----:B------:R-:W-:Y:S02]  /*6590*/  SHF.R.W.U32 R13, R22, 0x16, R22 ;  /* 0x00000016160d7819 */ /* 0x000fe40000001e16 */
[----:B------:R-:W-:-:S02]  /*65a0*/  IADD3 R23, PT, PT, R23, R28, R15 ;  /* 0x0000001c17177210 */ /* 0x000fc40007ffe00f */
[C-C-:B------:R-:W-:Y:S02]  /*65b0*/  SHF.R.W.U32 R21, R3.reuse, 0x11, R3.reuse ;  /* 0x0000001103157819 */ /* 0x140fe40000001e03 */
[--C-:B------:R-:W-:Y:S02]  /*65c0*/  SHF.R.W.U32 R6, R3, 0x13, R3.reuse ;  /* 0x0000001303067819 */ /* 0x100fe40000001e03 */
[----:B------:R-:W-:Y:S02]  /*65d0*/  SHF.R.U32.HI R8, RZ, 0xa, R3 ;  /* 0x0000000aff087819 */ /* 0x000fe40000011603 */
[----:B------:R-:W-:Y:S01]  /*65e0*/  LOP3.LUT R11, R13, R26, R11, 0x96, !PT ;  /* 0x0000001a0d0b7212 */ /* 0x000fe200078e960b */
[----:B------:R-:W-:Y:S01]  /*65f0*/  VIADD R26, R23, UR26 ;  /* 0x0000001a171a7c36 */ /* 0x000fe20008000000 */
[----:B------:R-:W-:Y:S02]  /*6600*/  LOP3.LUT R13, R22, R18, R17, 0xe8, !PT ;  /* 0x00000012160d7212 */ /* 0x000fe400078ee811 */
[----:B------:R-:W-:Y:S01]  /*6610*/  LOP3.LUT R21, R6, R8, R21, 0x96, !PT ;  /* 0x0000000806157212 */ /* 0x000fe200078e9615 */
[----:B------:R-:W-:Y:S01]  /*6620*/  IMAD.IADD R8, R17, 0x1, R26 ;  /* 0x0000000111087824 */ /* 0x000fe200078e021a */
[----:B------:R-:W-:Y:S01]  /*6630*/  IADD3 R11, PT, PT, R11, R13, R24 ;  /* 0x0000000d0b0b7210 */ /* 0x000fe20007ffe018 */
[----:B------:R-:W-:Y:S01]  /*6640*/  IMAD.U32 R13, RZ, RZ, UR27 ;  /* 0x0000001bff0d7e24 */ /* 0x000fe2000f8e00ff */
[--C-:B------:R-:W-:Y:S01]  /*6650*/  SHF.R.W.U32 R6, R4, 0x11, R4.reuse ;  /* 0x0000001104067819 */ /* 0x100fe20000001e04 */
[----:B------:R-:W-:Y:S01]  /*6660*/  IMAD.IADD R24, R2, 0x1, R21 ;  /* 0x0000000102187824 */ /* 0x000fe200078e0215 */
        /* <DEDUP_REMOVED lines=17> */
[----:B------:R-:W-:Y:S01]  /*6780*/  IADD3 R6, PT, PT, R6, -0x80000000, R7 ;  /* 0x8000000006067810 */ /* 0x000fe20007ffe007 */
[----:B------:R-:W-:Y:S01]  /*6790*/  IMAD.IADD R21, R12, 0x1, R21 ;  /* 0x000000010c157824 */ /* 0x000fe200078e0215 */
[----:B------:R-:W-:-:S02]  /*67a0*/  IADD3 R28, PT, PT, R29, R27, R16 ;  /* 0x0000001b1d1c7210 */ /* 0x000fc40007ffe010 */
[----:B------:R-:W-:Y:S02]  /*67b0*/  IADD3 R26, PT, PT, R25, R23, R26 ;  /* 0x00000017191a7210 */ /* 0x000fe40007ffe01a */
[C-C-:B------:R-:W-:Y:S02]  /*67c0*/  SHF.R.W.U32 R15, R6.reuse, 0x11, R6.reuse ;  /* 0x00000011060f7819 */ /* 0x140fe40000001e06 */
[--C-:B------:R-:W-:Y:S02]  /*67d0*/  SHF.R.W.U32 R16, R6, 0x13, R6.reuse ;  /* 0x0000001306107819 */ /* 0x100fe40000001e06 */
[----:B------:R-:W-:Y:S02]  /*67e0*/  SHF.R.U32.HI R17, RZ, 0xa, R6 ;  /* 0x0000000aff117819 */ /* 0x000fe40000011606 */
[----:B------:R-:W-:Y:S02]  /*67f0*/  IADD3 R13, PT, PT, R28, 0x100, R13 ;  /* 0x000001001c0d7810 */ /* 0x000fe40007ffe00d */
[----:B------:R-:W-:-:S02]  /*6800*/  SHF.R.W.U32 R23, R26, 0x2, R26 ;  /* 0x000000021a177819 */ /* 0x000fc40000001e1a */
[C-C-:B------:R-:W-:Y:S02]  /*6810*/  SHF.R.W.U32 R30, R26.reuse, 0xd, R26.reuse ;  /* 0x0000000d1a1e7819 */ /* 0x140fe40000001e1a */
[----:B------:R-:W-:Y:S02]  /*6820*/  SHF.R.W.U32 R25, R26, 0x16, R26 ;  /* 0x000000161a197819 */ /* 0x000fe40000001e1a */
[----:B------:R-:W-:Y:S01]  /*6830*/  LOP3.LUT R15, R16, R17, R15, 0x96, !PT ;  /* 0x00000011100f7212 */ /* 0x000fe200078e960f */
[----:B------:R-:W-:Y:S01]  /*6840*/  IMAD.IADD R16, R18, 0x1, R13 ;  /* 0x0000000112107824 */ /* 0x000fe200078e020d */
[----:B------:R-:W-:Y:S02]  /*6850*/  LOP3.LUT R30, R25, R30, R23, 0x96, !PT ;  /* 0x0000001e191e7212 */ /* 0x000fe400078e9617 */
[----:B------:R-:W-:Y:S01]  /*6860*/  LOP3.LUT R27, R26, R11, R22, 0xe8, !PT ;  /* 0x0000000b1a1b7212 */ /* 0x000fe200078ee816 */
[----:B------:R-:W-:Y:S01]  /*6870*/  IMAD.IADD R18, R14, 0x1, R15 ;  /* 0x000000010e127824 */ /* 0x000fe200078e020f */
[----:B------:R-:W-:-:S02]  /*6880*/  SHF.R.W.U32 R17, R21, 0x11, R21 ;  /* 0x0000001115117819 */ /* 0x000fc40000001e15 */
[--C-:B------:R-:W-:Y:S02]  /*6890*/  SHF.R.W.U32 R28, R21, 0x13, R21.reuse ;  /* 0x00000013151c7819 */ /* 0x100fe40000001e15 */
[----:B------:R-:W-:Y:S02]  /*68a0*/  SHF.R.U32.HI R23, RZ, 0xa, R21 ;  /* 0x0000000aff177819 */ /* 0x000fe40000011615 */
[C-C-:B------:R-:W-:Y:S02]  /*68b0*/  SHF.R.W.U32 R25, R16.reuse, 0x6, R16.reuse ;  /* 0x0000000610197819 */ /* 0x140fe40000001e10 */
[C-C-:B------:R-:W-:Y:S02]  /*68c0*/  SHF.R.W.U32 R32, R16.reuse, 0xb, R16.reuse ;  /* 0x0000000b10207819 */ /* 0x140fe40000001e10 */
[----:B------:R-:W-:Y:S02]  /*68d0*/  SHF.R.W.U32 R29, R16, 0x19, R16 ;  /* 0x00000019101d7819 */ /* 0x000fe40000001e10 */
[----:B------:R-:W-:-:S02]  /*68e0*/  IADD3 R27, PT, PT, R30, R27, R13 ;  /* 0x0000001b1e1b7210 */ /* 0x000fc40007ffe00d */
[----:B------:R-:W-:Y:S02]  /*68f0*/  LOP3.LUT R17, R28, R23, R17, 0x96, !PT ;  /* 0x000000171c117212 */ /* 0x000fe400078e9611 */
[----:B------:R-:W-:Y:S02]  /*6900*/  LOP3.LUT R25, R29, R32, R25, 0x96, !PT ;  /* 0x000000201d197212 */ /* 0x000fe400078e9619 */
[----:B------:R-:W-:Y:S01]  /*6910*/  LOP3.LUT R29, R16, R8, R19, 0xca, !PT ;  /* 0x00000008101d7212 */ /* 0x000fe200078eca13 */
[----:B------:R-:W-:Y:S01]  /*6920*/  IMAD.IADD R17, R4, 0x1, R17 ;  /* 0x0000000104117824 */ /* 0x000fe200078e0211 */
[C-C-:B------:R-:W-:Y:S02]  /*6930*/  SHF.R.W.U32 R28, R18.reuse, 0x11, R18.reuse ;  /* 0x00000011121c7819 */ /* 0x140fe40000001e12 */
[--C-:B------:R-:W-:Y:S02]  /*6940*/  SHF.R.W.U32 R13, R18, 0x13, R18.reuse ;  /* 0x00000013120d7819 */ /* 0x100fe40000001e12 */
[----:B------:R-:W-:-:S02]  /*6950*/  SHF.R.U32.HI R15, RZ, 0xa, R18 ;  /* 0x0000000aff0f7819 */ /* 0x000fc40000011612 */
[C-C-:B------:R-:W-:Y:S02]  /*6960*/  SHF.R.W.U32 R23, R27.reuse, 0x2, R27.reuse ;  /* 0x000000021b177819 */ /* 0x140fe40000001e1b */
[C-C-:B------:R-:W-:Y:S02]  /*6970*/  SHF.R.W.U32 R30, R27.reuse, 0xd, R27.reuse ;  /* 0x0000000d1b1e7819 */ /* 0x140fe40000001e1b */
[----:B------:R-:W-:Y:S02]  /*6980*/  SHF.R.W.U32 R31, R27, 0x16, R27 ;  /* 0x000000161b1f7819 */ /* 0x000fe40000001e1b */
[----:B------:R-:W-:Y:S02]  /*6990*/  IADD3 R32, PT, PT, R29, R25, R20 ;  /* 0x000000191d207210 */ /* 0x000fe40007ffe014 */
        /* <DEDUP_REMOVED lines=8> */
[----:B------:R-:W-:Y:S02]  /*6a20*/  IADD3 R32, PT, PT, R9, UR28, R32 ;  /* 0x0000001c09207c10 */ /* 0x000fe4000fffe020 */
[----:B------:R-:W-:Y:S01]  /*6a30*/  LOP3.LUT R13, R30, R15, R13, 0x96, !PT ;  /* 0x0000000f1e0d7212 */ /* 0x000fe200078e960d */
[----:B------:R-:W-:Y:S01]  /*6a40*/  IMAD.IADD R15, R5, 0x1, R28 ;  /* 0x00000001050f7824 */ /* 0x000fe200078e021c */
[----:B------:R-:W-:Y:S01]  /*6a50*/  LOP3.LUT R28, R25, R29, R20, 0x96, !PT ;  /* 0x0000001d191c7212 */ /* 0x000fe200078e9614 */
[--C-:B------:R-:W-:Y:S01]  /*6a60*/  IMAD.IADD R25, R22, 0x1, R32.reuse ;  /* 0x0000000116197824 */ /* 0x100fe200078e0220 */
[----:B------:R-:W-:Y:S02]  /*6a70*/  LOP3.LUT R31, R27, R26, R11, 0xe8, !PT ;  /* 0x0000001a1b1f7212 */ /* 0x000fe400078ee80b */
[----:B------:R-:W-:Y:S02]  /*6a80*/  SHF.R.W.U32 R30, R15, 0x11, R15 ;  /* 0x000000110f1e7819 */ /* 0x000fe40000001e0f */
[----:B------:R-:W-:-:S02]  /*6a90*/  IADD3 R23, PT, PT, R23, R31, R32 ;  /* 0x0000001f17177210 */ /* 0x000fc40007ffe020 */
[--C-:B------:R-:W-:Y:S02]  /*6aa0*/  SHF.R.W.U32 R29, R15, 0x13, R15.reuse ;  /* 0x000000130f1d7819 */ /* 0x100fe40000001e0f */
[----:B------:R-:W-:Y:S02]  /*6ab0*/  SHF.R.U32.HI R20, RZ, 0xa, R15 ;  /* 0x0000000aff147819 */ /* 0x000fe4000001160f */
[C-C-:B------:R-:W-:Y:S02]  /*6ac0*/  SHF.R.W.U32 R22, R25.reuse, 0x6, R25.reuse ;  /* 0x0000000619167819 */ /* 0x140fe40000001e19 */
[C-C-:B------:R-:W-:Y:S02]  /*6ad0*/  SHF.R.W.U32 R31, R25.reuse, 0xb, R25.reuse ;  /* 0x0000000b191f7819 */ /* 0x140fe40000001e19 */
[----:B------:R-:W-:Y:S02]  /*6ae0*/  SHF.R.W.U32 R32, R25, 0x19, R25 ;  /* 0x0000001919207819 */ /* 0x000fe40000001e19 */
[----:B------:R-:W-:-:S02]  /*6af0*/  IADD3 R13, PT, PT, R13, R28, R6 ;  /* 0x0000001c0d0d7210 */ /* 0x000fc40007ffe006 */
[----:B------:R-:W-:Y:S02]  /*6b00*/  LOP3.LUT R30, R29, R20, R30, 0x96, !PT ;  /* 0x000000141d1e7212 */ /* 0x000fe400078e961e */
[----:B------:R-:W-:Y:S01]  /*6b10*/  LOP3.LUT R22, R32, R31, R22, 0x96, !PT ;  /* 0x0000001f20167212 */ /* 0x000fe200078e9616 */
[----:B------:R-:W-:Y:S01]  /*6b20*/  VIADD R13, R13, 0x100 ;  /* 0x000001000d0d7836 */ /* 0x000fe20000000000 */
[----:B------:R-:W-:Y:S02]  /*6b30*/  LOP3.LUT R20, R25, R16, R8, 0xca, !PT ;  /* 0x0000001019147212 */ /* 0x000fe400078eca08 */
        /* <DEDUP_REMOVED lines=40> */
[----:B------:R-:W-:Y:S02]  /*6dc0*/  LOP3.LUT R32, R31, R22, R23, 0xe8, !PT ;  /* 0x000000161f207212 */ /* 0x000fe400078ee817 */
[----:B------:R-:W-:-:S02]  /*6dd0*/  LOP3.LUT R33, R26, R33, R8, 0x96, !PT ;  /* 0x000000211a217212 */ /* 0x000fc400078e9608 */
[----:B------:R-:W-:Y:S02]  /*6de0*/  LOP3.LUT R26, R19, R20, R25, 0xca, !PT ;  /* 0x00000014131a7212 */ /* 0x000fe400078eca19 */
[----:B------:R-:W-:Y:S02]  /*6df0*/  IADD3 R8, PT, PT, R30, 0x400022, R3 ;  /* 0x004000221e087810 */ /* 0x000fe40007ffe003 */
        /* <DEDUP_REMOVED lines=8> */
[----:B------:R-:W-:Y:S02]  /*6e80*/  SHF.R.W.U32 R28, R12, 0x7, R12 ;  /* 0x000000070c1c7819 */ /* 0x000fe40000001e0c */
[----:B------:R-:W-:-:S02]  /*6e90*/  LOP3.LUT R33, R30, R33, R16, 0x96, !PT ;  /* 0x000000211e217212 */ /* 0x000fc400078e9610 */
[----:B------:R-:W-:Y:S02]  /*6ea0*/  IADD3 R30, PT, PT, R14, UR31, R35 ;  /* 0x0000001f0e1e7c10 */ /* 0x000fe4000fffe023 */
[----:B------:R-:W-:Y:S02]  /*6eb0*/  IADD3 R9, PT, PT, R9, R26, R24 ;  /* 0x0000001a09097210 */ /* 0x000fe40007ffe018 */
[--C-:B------:R-:W-:Y:S01]  /*6ec0*/  IADD3 R29, PT, PT, R33, R32, R30.reuse ;  /* 0x00000020211d7210 */ /* 0x100fe20007ffe01e */
[----:B------:R-:W-:Y:S02]  /*6ed0*/  IMAD.IADD R16, R27, 0x1, R30 ;  /* 0x000000011b107824 */ /* 0x000fe400078e021e */
[----:B------:R-:W-:Y:S01]  /*6ee0*/  IMAD.IADD R10, R10, 0x1, R9 ;  /* 0x000000010a0a7824 */ /* 0x000fe200078e0209 */
[----:B------:R-:W-:Y:S02]  /*6ef0*/  SHF.R.U32.HI R9, RZ, 0x3, R5 ;  /* 0x00000003ff097819 */ /* 0x000fe40000011605 */
[----:B------:R-:W-:-:S02]  /*6f00*/  SHF.R.W.U32 R27, R16, 0x6, R16 ;  /* 0x00000006101b7819 */ /* 0x000fc40000001e10 */
[C-C-:B------:R-:W-:Y:S02]  /*6f10*/  SHF.R.W.U32 R30, R16.reuse, 0xb, R16.reuse ;  /* 0x0000000b101e7819 */ /* 0x140fe40000001e10 */
[C---:B------:R-:W-:Y:S02]  /*6f20*/  SHF.R.W.U32 R32, R16.reuse, 0x19, R16 ;  /* 0x0000001910207819 */ /* 0x040fe40000001e10 */
[----:B------:R-:W-:Y:S02]  /*6f30*/  LOP3.LUT R33, R16, R19, R20, 0xca, !PT ;  /* 0x0000001310217212 */ /* 0x000fe400078eca14 */
        /* <DEDUP_REMOVED lines=39> */
[--C-:B------:R-:W-:Y:S01]  /*71b0*/  IMAD.IADD R22, R22, 0x1, R33.reuse ;  /* 0x0000000116167824 */ /* 0x100fe200078e0221 */
        /* <DEDUP_REMOVED lines=95> */
[--C-:B------:R-:W-:Y:S01]  /*77b0*/  IMAD.IADD R22, R27, 0x1, R32.reuse ;  /* 0x000000011b167824 */ /* 0x100fe200078e0220 */
        /* <DEDUP_REMOVED lines=18> */
[C---:B------:R-:W-:Y:S02]  /*78e0*/  SHF.R.W.U32 R30, R27.reuse, 0xd, R27 ;  /* 0x0000000d1b1e7819 */ /* 0x040fe40000001e1b */
        /* <DEDUP_REMOVED lines=74> */
[--C-:B------:R-:W-:Y:S01]  /*7d90*/  IMAD.IADD R28, R27, 0x1, R32.reuse ;  /* 0x000000011b1c7824 */ /* 0x100fe200078e0220 */
        /* <DEDUP_REMOVED lines=42> */
[C---:B------:R-:W-:Y:S02]  /*8040*/  SHF.R.W.U32 R30, R18.reuse, 0x16, R18 ;  /* 0x00000016121e7819 */ /* 0x040fe40000001e12 */
[----:B------:R-:W-:Y:S02]  /*8050*/  LOP3.LUT R34, R18, R21, R26, 0xe8, !PT ;  /* 0x0000001512227212 */ /* 0x000fe400078ee81a */
[----:B------:R-:W-:Y:S02]  /*8060*/  LOP3.LUT R33, R30, R33, R16, 0x96, !PT ;  /* 0x000000211e217212 */ /* 0x000fe400078e9610 */
[----:B------:R-:W-:Y:S02]  /*8070*/  IADD3 R30, PT, PT, R13, UR43, R32 ;  /* 0x0000002b0d1e7c10 */ /* 0x000fe4000fffe020 */
[----:B------:R-:W-:Y:S02]  /*8080*/  IADD3 R32, PT, PT, R17, R29, R4 ;  /* 0x0000001d11207210 */ /* 0x000fe40007ffe004 */
[----:B------:R-:W-:Y:S01]  /*8090*/  IADD3 R31, PT, PT, R15, R31, R2 ;  /* 0x0000001f0f1f7210 */ /* 0x000fe20007ffe002 */
[--C-:B------:R-:W-:Y:S01]  /*80a0*/  IMAD.IADD R16, R25, 0x1, R30.reuse ;  /* 0x0000000119107824 */ /* 0x100fe200078e021e */
[----:B------:R-:W-:Y:S01]  /*80b0*/  IADD3 R30, PT, PT, R33, R34, R30 ;  /* 0x00000022211e7210 */ /* 0x000fe20007ffe01e */
[----:B------:R-:W-:Y:S01]  /*80c0*/  IMAD.IADD R17, R27, 0x1, R32 ;  /* 0x000000011b117824 */ /* 0x000fe200078e0220 */
[----:B------:R-:W-:Y:S01]  /*80d0*/  SHF.R.W.U32 R27, R10, 0x7, R10 ;  /* 0x000000070a1b7819 */ /* 0x000fe20000001e0a */
[----:B------:R-:W-:Y:S01]  /*80e0*/  IMAD.IADD R24, R24, 0x1, R31 ;  /* 0x0000000118187824 */ /* 0x000fe200078e021f */
[----:B------:R-:W-:-:S02]  /*80f0*/  SHF.R.W.U32 R25, R16, 0x6, R16 ;  /* 0x0000000610197819 */ /* 0x000fc40000001e10 */
[C-C-:B------:R-:W-:Y:S02]  /*8100*/  SHF.R.W.U32 R34, R16.reuse, 0xb, R16.reuse ;  /* 0x0000000b10227819 */ /* 0x140fe40000001e10 */
[----:B------:R-:W-:Y:S02]  /*8110*/  SHF.R.W.U32 R29, R16, 0x19, R16 ;  /* 0x00000019101d7819 */ /* 0x000fe40000001e10 */
[--C-:B------:R-:W-:Y:S02]  /*8120*/  SHF.R.W.U32 R32, R10, 0x12, R10.reuse ;  /* 0x000000120a207819 */ /* 0x100fe40000001e0a */
[----:B------:R-:W-:Y:S02]  /*8130*/  LOP3.LUT R34, R29, R34, R25, 0x96, !PT ;  /* 0x000000221d227212 */ /* 0x000fe400078e9619 */
        /* <DEDUP_REMOVED lines=11> */
[----:B------:R-:W-:Y:S02]  /*81f0*/  SHF.R.U32.HI R31, RZ, 0x3, R7 ;  /* 0x00000003ff1f7819 */ /* 0x000fe40000011607 */
[----:B------:R-:W-:Y:S02]  /*8200*/  LOP3.LUT R32, R33, R32, R23, 0x96, !PT ;  /* 0x0000002021207212 */ /* 0x000fe400078e9617 */
[----:B------:R-:W-:-:S02]  /*8210*/  IADD3 R23, PT, PT, R10, UR44, R25 ;  /* 0x0000002c0a177c10 */ /* 0x000fc4000fffe019 */
        /* <DEDUP_REMOVED lines=24> */
[----:B------:R-:W-:Y:S01]  /*83a0*/  SHF.R.U32.HI R27, RZ, 0x3, R11 ;  /* 0x00000003ff1b7819 */ /* 0x000fe2000001160b */
[----:B------:R-:W-:Y:S01]  /*83b0*/  IMAD.IADD R28, R21, 0x1, R32 ;  /* 0x00000001151c7824 */ /* 0x000fe200078e0220 */
[----:B------:R-:W-:Y:S02]  /*83c0*/  LOP3.LUT R33, R23, R30, R18, 0xe8, !PT ;  /* 0x0000001e17217212 */ /* 0x000fe400078ee812 */
[----:B------:R-:W-:Y:S02]  /*83d0*/  IADD3 R15, PT, PT, R8, R15, R3 ;  /* 0x0000000f080f7210 */ /* 0x000fe40007ffe003 */
[C-C-:B------:R-:W-:Y:S02]  /*83e0*/  SHF.R.W.U32 R21, R28.reuse, 0x6, R28.reuse ;  /* 0x000000061c157819 */ /* 0x140fe40000001e1c */
[--C-:B------:R-:W-:Y:S01]  /*83f0*/  SHF.R.W.U32 R36, R28, 0xb, R28.reuse ;  /* 0x0000000b1c247819 */ /* 0x100fe20000001e1c */
[----:B------:R-:W-:Y:S01]  /*8400*/  IMAD.IADD R15, R20, 0x1, R15 ;  /* 0x00000001140f7824 */ /* 0x000fe200078e020f */
[----:B------:R-:W-:-:S02]  /*8410*/  SHF.R.W.U32 R29, R28, 0x19, R28 ;  /* 0x000000191c1d7819 */ /* 0x000fc40000001e1c */
[----:B------:R-:W-:Y:S02]  /*8420*/  IADD3 R32, PT, PT, R31, R33, R32 ;  /* 0x000000211f207210 */ /* 0x000fe40007ffe020 */
        /* <DEDUP_REMOVED lines=14> */
[----:B------:R-:W-:-:S05]  /*8510*/  IADD3 R27, PT, PT, R11, UR46, R36 ;  /* 0x0000002e0b1b7c10 */ /* 0x000fca000fffe024 */
        /* <DEDUP_REMOVED lines=73> */
[C-C-:B------:R-:W-:Y:S02]  /*89b0*/  SHF.R.W.U32 R18, R32.reuse, 0x6, R32.reuse ;  /* 0x0000000620127819 */ /* 0x140fe40000001e20 */
[----:B------:R-:W-:-:S02]  /*89c0*/  SHF.R.W.U32 R29, R32, 0xb, R32 ;  /* 0x0000000b201d7819 */ /* 0x000fc40000001e20 */
[----:B------:R-:W-:Y:S02]  /*89d0*/  SHF.R.W.U32 R31, R32, 0x19, R32 ;  /* 0x00000019201f7819 */ /* 0x000fe40000001e20 */
[----:B------:R-:W-:Y:S02]  /*89e0*/  SHF.R.W.U32 R36, R26, 0xd, R26 ;  /* 0x0000000d1a247819 */ /* 0x000fe40000001e1a */
[----:B------:R-:W-:Y:S02]  /*89f0*/  LOP3.LUT R18, R31, R29, R18, 0x96, !PT ;  /* 0x0000001d1f127212 */ /* 0x000fe400078e9612 */
[----:B------:R-:W-:Y:S02]  /*8a00*/  LOP3.LUT R29, R32, R23, R34, 0xca, !PT ;  /* 0x00000017201d7212 */ /* 0x000fe400078eca22 */
[----:B------:R-:W-:Y:S02]  /*8a10*/  SHF.R.U32.HI R31, RZ, 0x3, R4 ;  /* 0x00000003ff1f7819 */ /* 0x000fe40000011604 */
[----:B------:R-:W-:-:S02]  /*8a20*/  IADD3 R19, PT, PT, R29, R18, R19 ;  /* 0x000000121d137210 */ /* 0x000fc40007ffe013 */
[C-C-:B------:R-:W-:Y:S02]  /*8a30*/  SHF.R.W.U32 R18, R4.reuse, 0x7, R4.reuse ;  /* 0x0000000704127819 */ /* 0x140fe40000001e04 */
[----:B------:R-:W-:-:S04]  /*8a40*/  SHF.R.W.U32 R29, R4, 0x12, R4 ;  /* 0x00000012041d7819 */ /* 0x000fc80000001e04 */
        /* <DEDUP_REMOVED lines=17> */
[----:B------:R-:W-:Y:S02]  /*8b60*/  SHF.R.U32.HI R31, RZ, 0x3, R3 ;  /* 0x00000003ff1f7819 */ /* 0x000fe40000011603 */
[----:B------:R-:W-:Y:S02]  /*8b70*/  SHF.R.W.U32 R33, R29, 0x16, R29 ;  /* 0x000000161d217819 */ /* 0x000fe40000001e1d */
[----:B------:R-:W-:-:S02]  /*8b80*/  LOP3.LUT R19, R36, R31, R19, 0x96, !PT ;  /* 0x0000001f24137212 */ /* 0x000fc400078e9613 */
        /* <DEDUP_REMOVED lines=85> */
[----:B------:R-:W-:-:S04]  /*90e0*/  SHF.R.W.U32 R33, R31, 0x16, R31 ;  /* 0x000000161f217819 */ /* 0x000fc80000001e1f */
[----:B------:R-:W-:Y:S02]  /*90f0*/  LOP3.LUT R34, R33, R34, R23, 0x96, !PT ;  /* 0x0000002221227212 */ /* 0x000fe400078e9617 */
[----:B------:R-:W-:-:S04]  /*9100*/  IADD3 R23, PT, PT, R17, UR57, R26 ;  /* 0x0000003911177c10 */ /* 0x000fc8000fffe01a */
[--C-:B------:R-:W-:Y:S01]  /*9110*/  IADD3 R36, PT, PT, R34, R36, R23.reuse ;  /* 0x0000002422247210 */ /* 0x100fe20007ffe017 */
[----:B------:R-:W-:-:S03]  /*9120*/  IMAD.IADD R26, R32, 0x1, R23 ;  /* 0x00000001201a7824 */ /* 0x000fc600078e0217 */
[----:B------:R-:W-:Y:S02]  /*9130*/  SHF.R.W.U32 R34, R36, 0xd, R36 ;  /* 0x0000000d24227819 */ /* 0x000fe40000001e24 */
        /* <DEDUP_REMOVED lines=111> */
[C---:B------:R-:W-:Y:S02]  /*9830*/  SHF.R.W.U32 R33, R27.reuse, 0xb, R27 ;  /* 0x0000000b1b217819 */ /* 0x040fe40000001e1b */
        /* <DEDUP_REMOVED lines=53> */
[----:B------:R-:W-:Y:S02]  /*9b90*/  IADD3 R30, PT, PT, R32, R30, R33 ;  /* 0x0000001e201e7210 */ /* 0x000fe40007ffe021 */
[----:B------:R-:W-:Y:S02]  /*9ba0*/  LOP3.LUT R3, R16, R11, R3, 0x96, !PT ;  /* 0x0000000b10037212 */ /* 0x000fe400078e9603 */
[C---:B------:R-:W-:Y:S02]  /*9bb0*/  IADD3 R11, PT, PT, R6.reuse, UR67, R19 ;  /* 0x00000043060b7c10 */ /* 0x040fe4000fffe013 */
[C---:B------:R-:W-:Y:S01]  /*9bc0*/  SHF.R.W.U32 R19, R6.reuse, 0x11, R6 ;  /* 0x0000001106137819 */ /* 0x040fe20000001e06 */
[----:B------:R-:W-:Y:S01]  /*9bd0*/  IMAD.IADD R18, R3, 0x1, R18 ;  /* 0x0000000103127824 */ /* 0x000fe200078e0212 */
[--C-:B------:R-:W-:Y:S01]  /*9be0*/  SHF.R.W.U32 R32, R6, 0x13, R6.reuse ;  /* 0x0000001306207819 */ /* 0x100fe20000001e06 */
[----:B------:R-:W-:Y:S01]  /*9bf0*/  IMAD.IADD R16, R12, 0x1, R11 ;  /* 0x000000010c107824 */ /* 0x000fe200078e020b */
[----:B------:R-:W-:-:S02]  /*9c00*/  SHF.R.U32.HI R23, RZ, 0xa, R6 ;  /* 0x0000000aff177819 */ /* 0x000fc40000011606 */
[----:B------:R-:W-:Y:S02]  /*9c10*/  SHF.R.U32.HI R3, RZ, 0x3, R14 ;  /* 0x00000003ff037819 */ /* 0x000fe4000001160e */
[----:B------:R-:W-:Y:S02]  /*9c20*/  LOP3.LUT R19, R32, R23, R19, 0x96, !PT ;  /* 0x0000001720137212 */ /* 0x000fe400078e9613 */
[C-C-:B------:R-:W-:Y:S02]  /*9c30*/  SHF.R.W.U32 R23, R16.reuse, 0x6, R16.reuse ;  /* 0x0000000610177819 */ /* 0x140fe40000001e10 */
[C-C-:B------:R-:W-:Y:S02]  /*9c40*/  SHF.R.W.U32 R32, R16.reuse, 0xb, R16.reuse ;  /* 0x0000000b10207819 */ /* 0x140fe40000001e10 */
[----:B------:R-:W-:Y:S02]  /*9c50*/  SHF.R.W.U32 R33, R16, 0x19, R16 ;  /* 0x0000001910217819 */ /* 0x000fe40000001e10 */
[----:B------:R-:W-:-:S02]  /*9c60*/  SHF.R.W.U32 R34, R30, 0xd, R30 ;  /* 0x0000000d1e227819 */ /* 0x000fc40000001e1e */
[----:B------:R-:W-:Y:S02]  /*9c70*/  LOP3.LUT R32, R33, R32, R23, 0x96, !PT ;  /* 0x0000002021207212 */ /* 0x000fe400078e9617 */
[----:B------:R-:W-:Y:S02]  /*9c80*/  LOP3.LUT R23, R16, R7, R28, 0xca, !PT ;  /* 0x0000000710177212 */ /* 0x000fe400078eca1c */
[----:B------:R-:W-:Y:S02]  /*9c90*/  LOP3.LUT R12, R30, R31, R12, 0xe8, !PT ;  /* 0x0000001f1e0c7212 */ /* 0x000fe400078ee80c */
[----:B------:R-:W-:Y:S02]  /*9ca0*/  IADD3 R27, PT, PT, R23, R32, R27 ;  /* 0x00000020171b7210 */ /* 0x000fe40007ffe01b */
[C-C-:B------:R-:W-:Y:S02]  /*9cb0*/  SHF.R.W.U32 R23, R14.reuse, 0x7, R14.reuse ;  /* 0x000000070e177819 */ /* 0x140fe40000001e0e */
[----:B------:R-:W-:-:S04]  /*9cc0*/  SHF.R.W.U32 R32, R14, 0x12, R14 ;  /* 0x000000120e207819 */ /* 0x000fc80000001e0e */
        /* <DEDUP_REMOVED lines=9> */
[C---:B------:R-:W-:Y:S02]  /*9d60*/  SHF.R.W.U32 R27, R3.reuse, 0x19, R3 ;  /* 0x00000019031b7819 */ /* 0x040fe40000001e03 */
        /* <DEDUP_REMOVED lines=158> */
[C---:B------:R-:W-:Y:S02]  /*a750*/  SHF.R.W.U32 R15, R19.reuse, 0x19, R19 ;  /* 0x00000019130f7819 */ /* 0x040fe40000001e13 */
        /* <DEDUP_REMOVED lines=63> */
.L_x_35:
[----:B------:R-:W-:Y:S05]  /*ab50*/  BSYNC.RECONVERGENT B0 ;  /* 0x0000000000007941 */ /* 0x000fea0003800200 */
.L_x_34:
        /* <DEDUP_REMOVED lines=11> */
.L_x_36:
        /* <DEDUP_REMOVED lines=15> */
.L_x_45:


//--------------------- .nv.shared._ZN6tetsuo8variants22mine_all_optimizationsEPKjS2_S2_jPjS3_ --------------------------
	.section	.nv.shared._ZN6tetsuo8variants22mine_all_optimizationsEPKjS2_S2_jPjS3_,"aw",@nobits
	.sectionflags	@""
	.align	4
.nv.shared._ZN6tetsuo8variants22mine_all_optimizationsEPKjS2_S2_jPjS3_:
	.zero		1104


//--------------------- .nv.shared.reserved.0     --------------------------
	.section	.nv.shared.reserved.0,"aw",@nobits
	.weak		__nv_reservedSMEM_offset_0_alias
	.size		__nv_reservedSMEM_offset_0_alias, 0, 64
	.other		__nv_reservedSMEM_offset_0_alias,@"STO_CUDA_RESERVED_SHARED STV_DEFAULT"
__nv_reservedSMEM_offset_0_alias:
	.zero		0
	.zero		64


//--------------------- .nv.shared._ZN6tetsuo8variants24mine_lop3_sliding_sharedEPKjS2_S2_jPjS3_ --------------------------
	.section	.nv.shared._ZN6tetsuo8variants24mine_lop3_sliding_sharedEPKjS2_S2_jPjS3_,"aw",@nobits
	.sectionflags	@""
	.align	4
.nv.shared._ZN6tetsuo8variants24mine_lop3_sliding_sharedEPKjS2_S2_jPjS3_:
	.zero		1104


//--------------------- .nv.shared._ZN6tetsuo8variants16mine_lop3_sharedEPKjS2_S2_jPjS3_ --------------------------
	.section	.nv.shared._ZN6tetsuo8variants16mine_lop3_sharedEPKjS2_S2_jPjS3_,"aw",@nobits
	.sectionflags	@""
	.align	4
.nv.shared._ZN6tetsuo8variants16mine_lop3_sharedEPKjS2_S2_jPjS3_:
	.zero		1104


//--------------------- .nv.shared._ZN6tetsuo8variants11mine_sharedEPKjS2_S2_jPjS3_ --------------------------
	.section	.nv.shared._ZN6tetsuo8variants11mine_sharedEPKjS2_S2_jPjS3_,"aw",@nobits
	.sectionflags	@""
	.align	4
.nv.shared._ZN6tetsuo8variants11mine_sharedEPKjS2_S2_jPjS3_:
	.zero		1104


//--------------------- .nv.constant0._ZN6tetsuo8variants22mine_all_optimizationsEPKjS2_S2_jPjS3_ --------------------------
	.section	.nv.constant0._ZN6tetsuo8variants22mine_all_optimizationsEPKjS2_S2_jPjS3_,"a",@progbits
	.sectionflags	@""
	.align	4
.nv.constant0._ZN6tetsuo8variants22mine_all_optimizationsEPKjS2_S2_jPjS3_:
	.zero		944


//--------------------- .nv.constant0._ZN6tetsuo8variants24mine_lop3_sliding_sharedEPKjS2_S2_jPjS3_ --------------------------
	.section	.nv.constant0._ZN6tetsuo8variants24mine_lop3_sliding_sharedEPKjS2_S2_jPjS3_,"a",@progbits
	.sectionflags	@""
	.align	4
.nv.constant0._ZN6tetsuo8variants24mine_lop3_sliding_sharedEPKjS2_S2_jPjS3_:
	.zero		944


//--------------------- .nv.constant0._ZN6tetsuo8variants16mine_lop3_sharedEPKjS2_S2_jPjS3_ --------------------------
	.section	.nv.constant0._ZN6tetsuo8variants16mine_lop3_sharedEPKjS2_S2_jPjS3_,"a",@progbits
	.sectionflags	@""
	.align	4
.nv.constant0._ZN6tetsuo8variants16mine_lop3_sharedEPKjS2_S2_jPjS3_:
	.zero		944


//--------------------- .nv.constant0._ZN6tetsuo8variants17mine_lop3_slidingEPKjS2_S2_jPjS3_ --------------------------
	.section	.nv.constant0._ZN6tetsuo8variants17mine_lop3_slidingEPKjS2_S2_jPjS3_,"a",@progbits
	.sectionflags	@""
	.align	4
.nv.constant0._ZN6tetsuo8variants17mine_lop3_slidingEPKjS2_S2_jPjS3_:
	.zero		944


//--------------------- .nv.constant0._ZN6tetsuo8variants12mine_precompEPKjS2_S2_jPjS3_ --------------------------
	.section	.nv.constant0._ZN6tetsuo8variants12mine_precompEPKjS2_S2_jPjS3_,"a",@progbits
	.sectionflags	@""
	.align	4
.nv.constant0._ZN6tetsuo8variants12mine_precompEPKjS2_S2_jPjS3_:
	.zero		944


//--------------------- .nv.constant0._ZN6tetsuo8variants11mine_sharedEPKjS2_S2_jPjS3_ --------------------------
	.section	.nv.constant0._ZN6tetsuo8variants11mine_sharedEPKjS2_S2_jPjS3_,"a",@progbits
	.sectionflags	@""
	.align	4
.nv.constant0._ZN6tetsuo8variants11mine_sharedEPKjS2_S2_jPjS3_:
	.zero		944


//--------------------- .nv.constant0._ZN6tetsuo8variants12mine_slidingEPKjS2_S2_jPjS3_ --------------------------
	.section	.nv.constant0._ZN6tetsuo8variants12mine_slidingEPKjS2_S2_jPjS3_,"a",@progbits
	.sectionflags	@""
	.align	4
.nv.constant0._ZN6tetsuo8variants12mine_slidingEPKjS2_S2_jPjS3_:
	.zero		944


//--------------------- .nv.constant0._ZN6tetsuo8variants15mine_early_exitEPKjS2_S2_jPjS3_ --------------------------
	.section	.nv.constant0._ZN6tetsuo8variants15mine_early_exitEPKjS2_S2_jPjS3_,"a",@progbits
	.sectionflags	@""
	.align	4
.nv.constant0._ZN6tetsuo8variants15mine_early_exitEPKjS2_S2_jPjS3_:
	.zero		944


//--------------------- .nv.constant0._ZN6tetsuo8variants9mine_lop3EPKjS2_S2_jPjS3_ --------------------------
	.section	.nv.constant0._ZN6tetsuo8variants9mine_lop3EPKjS2_S2_jPjS3_,"a",@progbits
	.sectionflags	@""
	.align	4
.nv.constant0._ZN6tetsuo8variants9mine_lop3EPKjS2_S2_jPjS3_:
	.zero		944


//--------------------- SYMBOLS --------------------------

	.type		.nv.reservedSmem.offset0,@object
	.size		.nv.reservedSmem.offset0,0x4
	.type		.nv.reservedSmem.cap,@object
	.size		.nv.reservedSmem.cap,0x4
